// auto-generated by cutlass_sweep.gemm — config: {"arch": "sm_90", "cluster_m": 2, "cluster_n": 1, "dtype": "fp16", "dtype_b": "fp16", "layout": "nt", "stages": 0, "tile_k": 16, "tile_m": 384, "tile_n": 240}
#include "cutlass/cutlass.h"
#include "cutlass/gemm/collective/collective_builder.hpp"
#include "cutlass/gemm/device/gemm_universal_adapter.h"
#include "cutlass/gemm/kernel/gemm_universal.hpp"
#include "cutlass/epilogue/collective/collective_builder.hpp"

using ElemA = cutlass::half_t;
using ElemB = cutlass::half_t;
using ElemCD = cutlass::half_t;
using Acc  = float;
using TileShape    = cute::Shape<cute::_384, cute::_240, cute::_16>;
using ClusterShape = cute::Shape<cute::_2, cute::_1, cute::_1>;

using CollectiveEpilogue = typename cutlass::epilogue::collective::CollectiveBuilder<
    cutlass::arch::Sm90, cutlass::arch::OpClassTensorOp,
    TileShape, ClusterShape,
    cutlass::epilogue::collective::EpilogueTileAuto,
    Acc, Acc,
    ElemCD, cutlass::layout::RowMajor, 128 / cutlass::sizeof_bits<ElemCD>::value,
    ElemCD, cutlass::layout::RowMajor, 128 / cutlass::sizeof_bits<ElemCD>::value,
    cutlass::epilogue::collective::EpilogueScheduleAuto
  >::CollectiveOp;

using CollectiveMainloop = typename cutlass::gemm::collective::CollectiveBuilder<
    cutlass::arch::Sm90, cutlass::arch::OpClassTensorOp,
    ElemA, cutlass::layout::RowMajor, 128 / cutlass::sizeof_bits<ElemA>::value,
    ElemB, cutlass::layout::ColumnMajor, 128 / cutlass::sizeof_bits<ElemB>::value,
    Acc,
    TileShape, ClusterShape,
    cutlass::gemm::collective::StageCountAutoCarveout<static_cast<int>(sizeof(typename CollectiveEpilogue::SharedStorage))>,
    cutlass::gemm::collective::KernelScheduleAuto
  >::CollectiveOp;

using GemmKernel = cutlass::gemm::kernel::GemmUniversal<
    cute::Shape<int,int,int,int>,
    CollectiveMainloop,
    CollectiveEpilogue
>;
using Gemm = cutlass::gemm::device::GemmUniversalAdapter<GemmKernel>;

// Force the device kernel symbol into the cubin without needing a host main.
auto* _anchor = &cutlass::device_kernel<GemmKernel>;


// ===== COMPILED SASS (sm_90a) =====

	.target	sm_90a

	.elftype	@"ET_EXEC"


//--------------------- .note.nv.tkinfo           --------------------------
	.section	.note.nv.tkinfo,"",@"SHT_NOTE"
	.sectionflags	@"SHF_NOTE_NV_TKINFO"
	.tkinfo
        /*0018*/ 	.word	0x00000002
        /*0030*/ 	.string	""
        /*0030*/ 	.string	"ptxas"
        /*0030*/ 	.string	"Cuda compilation tools, release 13.0, V13.0.88"
        /*0030*/ 	.string	"Build cuda_13.0.r13.0/compiler.36424714_0"
        /*0030*/ 	.string	"-arch sm_90a -m 64 "



//--------------------- .note.nv.cuinfo           --------------------------
	.section	.note.nv.cuinfo,"",@"SHT_NOTE"
	.sectionflags	@"SHF_NOTE_NV_CUINFO"
        /*0018*/ 	.short	0x0002
        /*001a*/ 	.short	0x005a
        /*001c*/ 	.short	0x0082
	.zero		2


//--------------------- .nv.info                  --------------------------
	.section	.nv.info,"",@"SHT_CUDA_INFO"
	.align	4


	//----- nvinfo : EIATTR_REGCOUNT
	.align		4
        /*0000*/ 	.byte	0x04, 0x2f
        /*0002*/ 	.short	(.L_15 - .L_14)
	.align		4
.L_14:
        /*0004*/ 	.word	index@(_ZN7cutlass13device_kernelINS_4gemm6kernel13GemmUniversalIN4cute5tupleIJiiiiEEENS1_10collective13CollectiveMmaINS1_34MainloopSm90TmaGmmaWarpSpecializedILi11ENS5_IJNS4_1CILi2EEENSA_ILi1EEESC_EEENS1_35KernelTmaWarpSpecializedCooperativeEEENS5_IJNSA_ILi384EEENSA_ILi240EEENSA_ILi16EEEEEENS_6half_tENS5_IJlSC_lEEESK_SL_NS4_8TiledMMAINS4_8MMA_AtomIJNS4_4SM904GMMA25MMA_64x16x16_F32F16F16_SSILNSP_5MajorE0ELSR_0ELNSP_7ScaleInE1ELSS_1EEEEEENS4_6LayoutISD_NS5_IJSC_NSA_ILi0EEESW_EEEEENS5_IJNS4_10UnderscoreESZ_SZ_EEEEENS4_13SM90_TMA_LOADENS4_14ComposedLayoutINS4_7SwizzleILi1ELi4ELi3EEENS4_18smem_ptr_flag_bitsILi16EEENSV_INS5_IJNSA_ILi8EEESI_EEENS5_IJSI_SC_EEEEEEEvNS4_8identityENS4_23SM90_TMA_LOAD_MULTICASTES1C_vS1D_EENS_8epilogue10collective6detail29Sm90TmaWarpSpecializedAdapterINS1H_15DefaultEpilogueISK_SL_SL_NS1G_6thread17LinearCombinationISK_Li1EffLNS1L_9ScaleType4KindE0ELNS_15FloatRoundStyleE2ESK_EENS1_15EpilogueDefaultEEEEEvvEEEEvNT_6ParamsE)
        /*0008*/ 	.word	0x000000a8


	//----- nvinfo : EIATTR_FRAME_SIZE
	.align		4
.L_15:
        /*000c*/ 	.byte	0x04, 0x11
        /*000e*/ 	.short	(.L_17 - .L_16)
	.align		4
.L_16:
        /*0010*/ 	.word	index@(_ZN7cutlass13device_kernelINS_4gemm6kernel13GemmUniversalIN4cute5tupleIJiiiiEEENS1_10collective13CollectiveMmaINS1_34MainloopSm90TmaGmmaWarpSpecializedILi11ENS5_IJNS4_1CILi2EEENSA_ILi1EEESC_EEENS1_35KernelTmaWarpSpecializedCooperativeEEENS5_IJNSA_ILi384EEENSA_ILi240EEENSA_ILi16EEEEEENS_6half_tENS5_IJlSC_lEEESK_SL_NS4_8TiledMMAINS4_8MMA_AtomIJNS4_4SM904GMMA25MMA_64x16x16_F32F16F16_SSILNSP_5MajorE0ELSR_0ELNSP_7ScaleInE1ELSS_1EEEEEENS4_6LayoutISD_NS5_IJSC_NSA_ILi0EEESW_EEEEENS5_IJNS4_10UnderscoreESZ_SZ_EEEEENS4_13SM90_TMA_LOADENS4_14ComposedLayoutINS4_7SwizzleILi1ELi4ELi3EEENS4_18smem_ptr_flag_bitsILi16EEENSV_INS5_IJNSA_ILi8EEESI_EEENS5_IJSI_SC_EEEEEEEvNS4_8identityENS4_23SM90_TMA_LOAD_MULTICASTES1C_vS1D_EENS_8epilogue10collective6detail29Sm90TmaWarpSpecializedAdapterINS1H_15DefaultEpilogueISK_SL_SL_NS1G_6thread17LinearCombinationISK_Li1EffLNS1L_9ScaleType4KindE0ELNS_15FloatRoundStyleE2ESK_EENS1_15EpilogueDefaultEEEEEvvEEEEvNT_6ParamsE)
        /*0014*/ 	.word	0x00000388


	//----- nvinfo : EIATTR_MIN_STACK_SIZE
	.align		4
.L_17:
        /*0018*/ 	.byte	0x04, 0x12
        /*001a*/ 	.short	(.L_19 - .L_18)
	.align		4
.L_18:
        /*001c*/ 	.word	index@(_ZN7cutlass13device_kernelINS_4gemm6kernel13GemmUniversalIN4cute5tupleIJiiiiEEENS1_10collective13CollectiveMmaINS1_34MainloopSm90TmaGmmaWarpSpecializedILi11ENS5_IJNS4_1CILi2EEENSA_ILi1EEESC_EEENS1_35KernelTmaWarpSpecializedCooperativeEEENS5_IJNSA_ILi384EEENSA_ILi240EEENSA_ILi16EEEEEENS_6half_tENS5_IJlSC_lEEESK_SL_NS4_8TiledMMAINS4_8MMA_AtomIJNS4_4SM904GMMA25MMA_64x16x16_F32F16F16_SSILNSP_5MajorE0ELSR_0ELNSP_7ScaleInE1ELSS_1EEEEEENS4_6LayoutISD_NS5_IJSC_NSA_ILi0EEESW_EEEEENS5_IJNS4_10UnderscoreESZ_SZ_EEEEENS4_13SM90_TMA_LOADENS4_14ComposedLayoutINS4_7SwizzleILi1ELi4ELi3EEENS4_18smem_ptr_flag_bitsILi16EEENSV_INS5_IJNSA_ILi8EEESI_EEENS5_IJSI_SC_EEEEEEEvNS4_8identityENS4_23SM90_TMA_LOAD_MULTICASTES1C_vS1D_EENS_8epilogue10collective6detail29Sm90TmaWarpSpecializedAdapterINS1H_15DefaultEpilogueISK_SL_SL_NS1G_6thread17LinearCombinationISK_Li1EffLNS1L_9ScaleType4KindE0ELNS_15FloatRoundStyleE2ESK_EENS1_15EpilogueDefaultEEEEEvvEEEEvNT_6ParamsE)
        /*0020*/ 	.word	0x00000388
.L_19:


//--------------------- .nv.compat                --------------------------
	.section	.nv.compat,"",@"SHT_CUDA_COMPAT_INFO"
	.align	4
        /*0000*/ 	.byte	0x02, 0x09, 0x01, 0x00, 0x02, 0x02, 0x04, 0x00, 0x02, 0x05, 0x05, 0x00, 0x03, 0x07, 0x01, 0x01
        /*0010*/ 	.byte	0x02, 0x03, 0x01, 0x00, 0x02, 0x06, 0x01, 0x00, 0x04, 0x0b, 0x08, 0x00, 0x00, 0x00, 0x00, 0x00
        /*0020*/ 	.byte	0x00, 0x00, 0x00, 0x00


//--------------------- .nv.info._ZN7cutlass13device_kernelINS_4gemm6kernel13GemmUniversalIN4cute5tupleIJiiiiEEENS1_10collective13CollectiveMmaINS1_34MainloopSm90TmaGmmaWarpSpecializedILi11ENS5_IJNS4_1CILi2EEENSA_ILi1EEESC_EEENS1_35KernelTmaWarpSpecializedCooperativeEEENS5_IJNSA_ILi384EEENSA_ILi240EEENSA_ILi16EEEEEENS_6half_tENS5_IJlSC_lEEESK_SL_NS4_8TiledMMAINS4_8MMA_AtomIJNS4_4SM904GMMA25MMA_64x16x16_F32F16F16_SSILNSP_5MajorE0ELSR_0ELNSP_7ScaleInE1ELSS_1EEEEEENS4_6LayoutISD_NS5_IJSC_NSA_ILi0EEESW_EEEEENS5_IJNS4_10UnderscoreESZ_SZ_EEEEENS4_13SM90_TMA_LOADENS4_14ComposedLayoutINS4_7SwizzleILi1ELi4ELi3EEENS4_18smem_ptr_flag_bitsILi16EEENSV_INS5_IJNSA_ILi8EEESI_EEENS5_IJSI_SC_EEEEEEEvNS4_8identityENS4_23SM90_TMA_LOAD_MULTICASTES1C_vS1D_EENS_8epilogue10collective6detail29Sm90TmaWarpSpecializedAdapterINS1H_15DefaultEpilogueISK_SL_SL_NS1G_6thread17LinearCombinationISK_Li1EffLNS1L_9ScaleType4KindE0ELNS_15FloatRoundStyleE2ESK_EENS1_15EpilogueDefaultEEEEEvvEEEEvNT_6ParamsE --------------------------
	.section	.nv.info._ZN7cutlass13device_kernelINS_4gemm6kernel13GemmUniversalIN4cute5tupleIJiiiiEEENS1_10collective13CollectiveMmaINS1_34MainloopSm90TmaGmmaWarpSpecializedILi11ENS5_IJNS4_1CILi2EEENSA_ILi1EEESC_EEENS1_35KernelTmaWarpSpecializedCooperativeEEENS5_IJNSA_ILi384EEENSA_ILi240EEENSA_ILi16EEEEEENS_6half_tENS5_IJlSC_lEEESK_SL_NS4_8TiledMMAINS4_8MMA_AtomIJNS4_4SM904GMMA25MMA_64x16x16_F32F16F16_SSILNSP_5MajorE0ELSR_0ELNSP_7ScaleInE1ELSS_1EEEEEENS4_6LayoutISD_NS5_IJSC_NSA_ILi0EEESW_EEEEENS5_IJNS4_10UnderscoreESZ_SZ_EEEEENS4_13SM90_TMA_LOADENS4_14ComposedLayoutINS4_7SwizzleILi1ELi4ELi3EEENS4_18smem_ptr_flag_bitsILi16EEENSV_INS5_IJNSA_ILi8EEESI_EEENS5_IJSI_SC_EEEEEEEvNS4_8identityENS4_23SM90_TMA_LOAD_MULTICASTES1C_vS1D_EENS_8epilogue10collective6detail29Sm90TmaWarpSpecializedAdapterINS1H_15DefaultEpilogueISK_SL_SL_NS1G_6thread17LinearCombinationISK_Li1EffLNS1L_9ScaleType4KindE0ELNS_15FloatRoundStyleE2ESK_EENS1_15EpilogueDefaultEEEEEvvEEEEvNT_6ParamsE,"",@"SHT_CUDA_INFO"
	.sectionflags	@""
	.align	4


	//----- nvinfo : EIATTR_CUDA_API_VERSION
	.align		4
        /*0000*/ 	.byte	0x04, 0x37
        /*0002*/ 	.short	(.L_21 - .L_20)
.L_20:
        /*0004*/ 	.word	0x00000082


	//----- nvinfo : EIATTR_KPARAM_INFO
	.align		4
.L_21:
        /*0008*/ 	.byte	0x04, 0x17
        /*000a*/ 	.short	(.L_23 - .L_22)
.L_22:
        /*000c*/ 	.word	0x00000000
        /*0010*/ 	.short	0x0000
        /*0012*/ 	.short	0x0070
        /*0014*/ 	.byte	0x00, 0xf0, 0x01, 0x10


	//----- nvinfo : EIATTR_SPARSE_MMA_MASK
	.align		4
.L_23:
        /*0018*/ 	.byte	0x03, 0x50
        /*001a*/ 	.short	0x0000


	//----- nvinfo : EIATTR_MAXREG_COUNT
	.align		4
        /*001c*/ 	.byte	0x03, 0x1b
        /*001e*/ 	.short	0x00a8


	//----- nvinfo : EIATTR_NUM_BARRIERS
	.align		4
        /*0020*/ 	.byte	0x02, 0x4c
        /*0022*/ 	.byte	0x01
	.zero		1


	//----- nvinfo : EIATTR_EXTERNS
	.align		4
        /*0024*/ 	.byte	0x04, 0x0f
        /*0026*/ 	.short	(.L_25 - .L_24)


	//   ....[0]....
	.align		4
.L_24:
        /*0028*/ 	.word	index@(__assertfail)


	//----- nvinfo : EIATTR_ANNOTATIONS
	.align		4
.L_25:
        /*002c*/ 	.byte	0x04, 0x55
        /*002e*/ 	.short	(.L_27 - .L_26)


	//   ....[0]....
.L_26:
        /*0030*/ 	.word	0x00000001
        /*0034*/ 	.byte	0x50, 0x02, 0x00, 0x00, 0x01, 0x00, 0x00, 0x00, 0x40, 0x08, 0x00, 0x00, 0x01, 0x00, 0x00, 0x00
        /* <DEDUP_REMOVED lines=637> */
        /*2814*/ 	.byte	0xa0, 0xfa, 0x01, 0x00, 0x01, 0x00, 0x00, 0x00, 0xb0, 0x00, 0x02, 0x00


	//----- nvinfo : EIATTR_MERCURY_ISA_VERSION
	.align		4
.L_27:
        /*2820*/ 	.byte	0x03, 0x5f
        /*2822*/ 	.short	0x0101


	//----- nvinfo : EIATTR_INT_WARP_WIDE_INSTR_OFFSETS
	.align		4
        /*2824*/ 	.byte	0x04, 0x31
        /*2826*/ 	.short	(.L_29 - .L_28)


	//   ....[0]....
.L_28:
        /*2828*/ 	.word	0x00000680


	//   ....[1]....
        /*282c*/ 	.word	0x000006a0


	//   ....[2]....
        /*2830*/ 	.word	0x00000810


	//----- nvinfo : EIATTR_COOP_GROUP_MASK_REGIDS
	.align		4
.L_29:
        /*2834*/ 	.byte	0x04, 0x29
        /*2836*/ 	.short	(.L_31 - .L_30)


	//   ....[0]....
.L_30:
        /*2838*/ 	.word	0xffffffff


	//   ....[1]....
        /*283c*/ 	.word	0xffffffff


	//   ....[2]....
        /*2840*/ 	.word	0xffffffff


	//   ....[3]....
        /*2844*/ 	.word	0xffffffff


	//   ....[4]....
        /*2848*/ 	.word	0xffffffff


	//   ....[5]....
        /*284c*/ 	.word	0xffffffff


	//----- nvinfo : EIATTR_COOP_GROUP_INSTR_OFFSETS
	.align		4
.L_31:
        /*2850*/ 	.byte	0x04, 0x28
        /*2852*/ 	.short	(.L_33 - .L_32)


	//   ....[0]....
.L_32:
        /*2854*/ 	.word	0x00000070


	//   ....[1]....
        /*2858*/ 	.word	0x00000080


	//   ....[2]....
        /*285c*/ 	.word	0x000001b0


	//   ....[3]....
        /*2860*/ 	.word	0x000004f0


	//   ....[4]....
        /*2864*/ 	.word	0x00000970


	//   ....[5]....
        /*2868*/ 	.word	0x00001550


	//----- nvinfo : EIATTR_REG_RECONFIG
	.align		4
.L_33:
        /*286c*/ 	.byte	0x01, 0x54
	.zero		2


	//----- nvinfo : EIATTR_SYSCALL_OFFSETS
	.align		4
        /*2870*/ 	.byte	0x04, 0x46
        /*2872*/ 	.short	(.L_35 - .L_34)


	//   ....[0]....
.L_34:
        /*2874*/ 	.word	0x00001700


	//----- nvinfo : EIATTR_MBARRIER_INSTR_OFFSETS
	.align		4
.L_35:
        /*2878*/ 	.byte	0x04, 0x39
        /*287a*/ 	.short	(.L_37 - .L_36)


	//   ....[0]....
.L_36:
        /*287c*/ 	.word	0x00000360
        /*2880*/ 	.word	0x000000ff
        /*2884*/ 	.word	0x00000000
        /*2888*/ 	.short	0x0100
        /*288a*/ 	.byte	0x09
	.zero		1


	//   ....[1]....
        /*288c*/ 	.word	0x00000370
        /*2890*/ 	.word	0x000000ff
        /*2894*/ 	.word	0x00000058
        /*2898*/ 	.short	0x0100
        /*289a*/ 	.byte	0x09
	.zero		1


	//   ....[2]....
        /*289c*/ 	.word	0x00000380
        /*28a0*/ 	.word	0x000000ff
        /*28a4*/ 	.word	0x00000008
        /*28a8*/ 	.short	0x0100
        /*28aa*/ 	.byte	0x09
	.zero		1


	//   ....[3]....
        /*28ac*/ 	.word	0x00000390
        /*28b0*/ 	.word	0x000000ff
        /*28b4*/ 	.word	0x00000060
        /*28b8*/ 	.short	0x0100
        /*28ba*/ 	.byte	0x09
	.zero		1


	//   ....[4]....
        /*28bc*/ 	.word	0x000003a0
        /*28c0*/ 	.word	0x000000ff
        /*28c4*/ 	.word	0x00000010
        /*28c8*/ 	.short	0x0100
        /*28ca*/ 	.byte	0x09
	.zero		1


	//   ....[5]....
        /*28cc*/ 	.word	0x000003b0
        /*28d0*/ 	.word	0x000000ff
        /*28d4*/ 	.word	0x00000068
        /*28d8*/ 	.short	0x0100
        /*28da*/ 	.byte	0x09
	.zero		1


	//   ....[6]....
        /*28dc*/ 	.word	0x000003c0
        /*28e0*/ 	.word	0x000000ff
        /*28e4*/ 	.word	0x00000018
        /*28e8*/ 	.short	0x0100
        /*28ea*/ 	.byte	0x09
	.zero		1


	//   ....[7]....
        /*28ec*/ 	.word	0x000003d0
        /*28f0*/ 	.word	0x000000ff
        /*28f4*/ 	.word	0x00000070
        /*28f8*/ 	.short	0x0100
        /*28fa*/ 	.byte	0x09
	.zero		1


	//   ....[8]....
        /*28fc*/ 	.word	0x000003e0
        /*2900*/ 	.word	0x000000ff
        /*2904*/ 	.word	0x00000020
        /*2908*/ 	.short	0x0100
        /*290a*/ 	.byte	0x09
	.zero		1


	//   ....[9]....
        /*290c*/ 	.word	0x000003f0
        /*2910*/ 	.word	0x000000ff
        /*2914*/ 	.word	0x00000078
        /*2918*/ 	.short	0x0100
        /*291a*/ 	.byte	0x09
	.zero		1


	//   ....[10]....
        /*291c*/ 	.word	0x00000400
        /*2920*/ 	.word	0x000000ff
        /*2924*/ 	.word	0x00000028
        /*2928*/ 	.short	0x0100
        /*292a*/ 	.byte	0x09
	.zero		1


	//   ....[11]....
        /*292c*/ 	.word	0x00000410
        /*2930*/ 	.word	0x000000ff
        /*2934*/ 	.word	0x00000080
        /*2938*/ 	.short	0x0100
        /*293a*/ 	.byte	0x09
	.zero		1


	//   ....[12]....
        /*293c*/ 	.word	0x00000420
        /*2940*/ 	.word	0x000000ff
        /*2944*/ 	.word	0x00000030
        /*2948*/ 	.short	0x0100
        /*294a*/ 	.byte	0x09
	.zero		1


	//   ....[13]....
        /*294c*/ 	.word	0x00000430
        /*2950*/ 	.word	0x000000ff
        /*2954*/ 	.word	0x00000088
        /*2958*/ 	.short	0x0100
        /*295a*/ 	.byte	0x09
	.zero		1


	//   ....[14]....
        /*295c*/ 	.word	0x00000440
        /*2960*/ 	.word	0x000000ff
        /*2964*/ 	.word	0x00000038
        /*2968*/ 	.short	0x0100
        /*296a*/ 	.byte	0x09
	.zero		1


	//   ....[15]....
        /*296c*/ 	.word	0x00000450
        /*2970*/ 	.word	0x000000ff
        /*2974*/ 	.word	0x00000090
        /*2978*/ 	.short	0x0100
        /*297a*/ 	.byte	0x09
	.zero		1


	//   ....[16]....
        /*297c*/ 	.word	0x00000460
        /*2980*/ 	.word	0x000000ff
        /*2984*/ 	.word	0x00000040
        /*2988*/ 	.short	0x0100
        /*298a*/ 	.byte	0x09
	.zero		1


	//   ....[17]....
        /*298c*/ 	.word	0x00000470
        /*2990*/ 	.word	0x000000ff
        /*2994*/ 	.word	0x00000098
        /*2998*/ 	.short	0x0100
        /*299a*/ 	.byte	0x09
	.zero		1


	//   ....[18]....
        /*299c*/ 	.word	0x00000480
        /*29a0*/ 	.word	0x000000ff
        /*29a4*/ 	.word	0x00000048
        /*29a8*/ 	.short	0x0100
        /*29aa*/ 	.byte	0x09
	.zero		1


	//   ....[19]....
        /*29ac*/ 	.word	0x00000490
        /*29b0*/ 	.word	0x000000ff
        /*29b4*/ 	.word	0x000000a0
        /*29b8*/ 	.short	0x0100
        /*29ba*/ 	.byte	0x09
	.zero		1


	//   ....[20]....
        /*29bc*/ 	.word	0x000004a0
        /*29c0*/ 	.word	0x000000ff
        /*29c4*/ 	.word	0x00000050
        /*29c8*/ 	.short	0x0100
        /*29ca*/ 	.byte	0x09
	.zero		1


	//   ....[21]....
        /*29cc*/ 	.word	0x000004b0
        /*29d0*/ 	.word	0x000000ff
        /*29d4*/ 	.word	0x000000a8
        /*29d8*/ 	.short	0x0100
        /*29da*/ 	.byte	0x09
	.zero		1


	//   ....[22]....
        /*29dc*/ 	.word	0x000008a0
        /*29e0*/ 	.word	0x000000ff
        /*29e4*/ 	.word	0x000000c0
        /*29e8*/ 	.short	0x0100
        /*29ea*/ 	.byte	0x06
	.zero		1


	//   ....[23]....
        /*29ec*/ 	.word	0x00000910
        /*29f0*/ 	.word	0x000000ff
        /*29f4*/ 	.word	0x000000c8
        /*29f8*/ 	.short	0x0100
        /*29fa*/ 	.byte	0x06
	.zero		1


	//   ....[24]....
        /*29fc*/ 	.word	0x00001810
        /*2a00*/ 	.word	0x00000003
        /*2a04*/ 	.word	0x00000000
        /*2a08*/ 	.short	0x010a
        /*2a0a*/ 	.byte	0x3f
	.zero		1


	//   ....[25]....
        /*2a0c*/ 	.word	0x00001850
        /*2a10*/ 	.word	0x00000003
        /*2a14*/ 	.word	0x00000000
        /*2a18*/ 	.short	0x010a
        /*2a1a*/ 	.byte	0x3f
	.zero		1


	//   ....[26]....
        /*2a1c*/ 	.word	0x00003090
        /*2a20*/ 	.word	0x000000ff
        /*2a24*/ 	.word	0x00000000
        /*2a28*/ 	.short	0x010a
        /*2a2a*/ 	.byte	0x04
	.zero		1


	//   ....[27]....
        /*2a2c*/ 	.word	0x000030d0
        /*2a30*/ 	.word	0x000000ff
        /*2a34*/ 	.word	0x00000000
        /*2a38*/ 	.short	0x010a
        /*2a3a*/ 	.byte	0x04
	.zero		1


	//   ....[28]....
        /*2a3c*/ 	.word	0x00004f50
        /*2a40*/ 	.word	0x00000006
        /*2a44*/ 	.word	0x00000000
        /*2a48*/ 	.short	0x0101
        /*2a4a*/ 	.byte	0x3f
	.zero		1


	//   ....[29]....
        /*2a4c*/ 	.word	0x000051b0
        /*2a50*/ 	.word	0x00000000
        /*2a54*/ 	.word	0x00000000
        /*2a58*/ 	.short	0x0101
        /*2a5a*/ 	.byte	0x3f
	.zero		1


	//   ....[30]....
        /*2a5c*/ 	.word	0x0001f600
        /*2a60*/ 	.word	0x0000000c
        /*2a64*/ 	.word	0x00000058
        /*2a68*/ 	.short	0x010a
        /*2a6a*/ 	.byte	0x3f
	.zero		1


	//   ....[31]....
        /*2a6c*/ 	.word	0x0001f9a0
        /*2a70*/ 	.word	0x00000002
        /*2a74*/ 	.word	0x000000c8
        /*2a78*/ 	.short	0x0101
        /*2a7a*/ 	.byte	0x3f
	.zero		1


	//   ....[32]....
        /*2a7c*/ 	.word	0x00020180
        /*2a80*/ 	.word	0x00000003
        /*2a84*/ 	.word	0x00000000
        /*2a88*/ 	.short	0x010a
        /*2a8a*/ 	.byte	0x3f
	.zero		1


	//   ....[33]....
        /*2a8c*/ 	.word	0x00020210
        /*2a90*/ 	.word	0x00000003
        /*2a94*/ 	.word	0x00000000
        /*2a98*/ 	.short	0x010a
        /*2a9a*/ 	.byte	0x3f
	.zero		1


	//   ....[34]....
        /*2a9c*/ 	.word	0x000202a0
        /*2aa0*/ 	.word	0x00000003
        /*2aa4*/ 	.word	0x00000000
        /*2aa8*/ 	.short	0x010a
        /*2aaa*/ 	.byte	0x3f
	.zero		1


	//   ....[35]....
        /*2aac*/ 	.word	0x00020330
        /*2ab0*/ 	.word	0x00000003
        /*2ab4*/ 	.word	0x00000000
        /*2ab8*/ 	.short	0x010a
        /*2aba*/ 	.byte	0x3f
	.zero		1


	//   ....[36]....
        /*2abc*/ 	.word	0x000203c0
        /*2ac0*/ 	.word	0x00000003
        /*2ac4*/ 	.word	0x00000000
        /*2ac8*/ 	.short	0x010a
        /*2aca*/ 	.byte	0x3f
	.zero		1


	//   ....[37]....
        /*2acc*/ 	.word	0x00020450
        /*2ad0*/ 	.word	0x00000003
        /*2ad4*/ 	.word	0x00000000
        /*2ad8*/ 	.short	0x010a
        /*2ada*/ 	.byte	0x3f
	.zero		1


	//   ....[38]....
        /*2adc*/ 	.word	0x000204e0
        /*2ae0*/ 	.word	0x00000003
        /*2ae4*/ 	.word	0x00000000
        /*2ae8*/ 	.short	0x010a
        /*2aea*/ 	.byte	0x3f
	.zero		1


	//   ....[39]....
        /*2aec*/ 	.word	0x00020570
        /*2af0*/ 	.word	0x00000003
        /*2af4*/ 	.word	0x00000000
        /*2af8*/ 	.short	0x010a
        /*2afa*/ 	.byte	0x3f
	.zero		1


	//   ....[40]....
        /*2afc*/ 	.word	0x00020600
        /*2b00*/ 	.word	0x00000003
        /*2b04*/ 	.word	0x00000000
        /*2b08*/ 	.short	0x010a
        /*2b0a*/ 	.byte	0x3f
	.zero		1


	//   ....[41]....
        /*2b0c*/ 	.word	0x00020690
        /*2b10*/ 	.word	0x00000003
        /*2b14*/ 	.word	0x00000000
        /*2b18*/ 	.short	0x010a
        /*2b1a*/ 	.byte	0x3f
	.zero		1


	//   ....[42]....
        /*2b1c*/ 	.word	0x00020720
        /*2b20*/ 	.word	0x00000003
        /*2b24*/ 	.word	0x00000000
        /*2b28*/ 	.short	0x010a
        /*2b2a*/ 	.byte	0x3f
	.zero		1


	//   ....[43]....
        /*2b2c*/ 	.word	0x00020780
        /*2b30*/ 	.word	0x00000003
        /*2b34*/ 	.word	0x00000000
        /*2b38*/ 	.short	0x010a
        /*2b3a*/ 	.byte	0x3f
	.zero		1


	//   ....[44]....
        /*2b3c*/ 	.word	0x000207e0
        /*2b40*/ 	.word	0x00000007
        /*2b44*/ 	.word	0x00000000
        /*2b48*/ 	.short	0x010a
        /*2b4a*/ 	.byte	0x3f
	.zero		1


	//   ....[45]....
        /*2b4c*/ 	.word	0x000208b0
        /*2b50*/ 	.word	0x0000000c
        /*2b54*/ 	.word	0x00000058
        /*2b58*/ 	.short	0x010a
        /*2b5a*/ 	.byte	0x3f
	.zero		1


	//   ....[46]....
        /*2b5c*/ 	.word	0x00020980
        /*2b60*/ 	.word	0x00000003
        /*2b64*/ 	.word	0x00000000
        /*2b68*/ 	.short	0x010a
        /*2b6a*/ 	.byte	0x3f
	.zero		1


	//   ....[47]....
        /*2b6c*/ 	.word	0x000209d0
        /*2b70*/ 	.word	0x00000003
        /*2b74*/ 	.word	0x00000000
        /*2b78*/ 	.short	0x010a
        /*2b7a*/ 	.byte	0x3f
	.zero		1


	//   ....[48]....
        /*2b7c*/ 	.word	0x00020a20
        /*2b80*/ 	.word	0x00000003
        /*2b84*/ 	.word	0x00000000
        /*2b88*/ 	.short	0x010a
        /*2b8a*/ 	.byte	0x3f
	.zero		1


	//   ....[49]....
        /*2b8c*/ 	.word	0x00020a70
        /*2b90*/ 	.word	0x00000003
        /*2b94*/ 	.word	0x00000000
        /*2b98*/ 	.short	0x010a
        /*2b9a*/ 	.byte	0x3f
	.zero		1


	//   ....[50]....
        /*2b9c*/ 	.word	0x00020ac0
        /*2ba0*/ 	.word	0x00000003
        /*2ba4*/ 	.word	0x00000000
        /*2ba8*/ 	.short	0x010a
        /*2baa*/ 	.byte	0x3f
	.zero		1


	//   ....[51]....
        /*2bac*/ 	.word	0x00020b10
        /*2bb0*/ 	.word	0x00000003
        /*2bb4*/ 	.word	0x00000000
        /*2bb8*/ 	.short	0x010a
        /*2bba*/ 	.byte	0x3f
	.zero		1


	//   ....[52]....
        /*2bbc*/ 	.word	0x00020b60
        /*2bc0*/ 	.word	0x00000003
        /*2bc4*/ 	.word	0x00000000
        /*2bc8*/ 	.short	0x010a
        /*2bca*/ 	.byte	0x3f
	.zero		1


	//   ....[53]....
        /*2bcc*/ 	.word	0x00020bb0
        /*2bd0*/ 	.word	0x00000003
        /*2bd4*/ 	.word	0x00000000
        /*2bd8*/ 	.short	0x010a
        /*2bda*/ 	.byte	0x3f
	.zero		1


	//   ....[54]....
        /*2bdc*/ 	.word	0x00020c00
        /*2be0*/ 	.word	0x00000003
        /*2be4*/ 	.word	0x00000000
        /*2be8*/ 	.short	0x010a
        /*2bea*/ 	.byte	0x3f
	.zero		1


	//   ....[55]....
        /*2bec*/ 	.word	0x00020c50
        /*2bf0*/ 	.word	0x00000003
        /*2bf4*/ 	.word	0x00000000
        /*2bf8*/ 	.short	0x010a
        /*2bfa*/ 	.byte	0x3f
	.zero		1


	//----- nvinfo : EIATTR_NUM_MBARRIERS
	.align		4
.L_37:
        /*2bfc*/ 	.byte	0x03, 0x38
        /*2bfe*/ 	.short	0x0018


	//----- nvinfo : EIATTR_EXIT_INSTR_OFFSETS
	.align		4
        /*2c00*/ 	.byte	0x04, 0x1c
        /*2c02*/ 	.short	(.L_39 - .L_38)


	//   ....[0]....
.L_38:
        /*2c04*/ 	.word	0x00000b40


	//   ....[1]....
        /*2c08*/ 	.word	0x00001400


	//   ....[2]....
        /*2c0c*/ 	.word	0x0001ece0


	//   ....[3]....
        /*2c10*/ 	.word	0x0001f290


	//   ....[4]....
        /*2c14*/ 	.word	0x00020770


	//----- nvinfo : EIATTR_MAX_THREADS
	.align		4
.L_39:
        /*2c18*/ 	.byte	0x04, 0x05
        /*2c1a*/ 	.short	(.L_41 - .L_40)
.L_40:
        /*2c1c*/ 	.word	0x00000180
        /*2c20*/ 	.word	0x00000001
        /*2c24*/ 	.word	0x00000001


	//----- nvinfo : EIATTR_CRS_STACK_SIZE
	.align		4
.L_41:
        /*2c28*/ 	.byte	0x04, 0x1e
        /*2c2a*/ 	.short	(.L_43 - .L_42)
.L_42:
        /*2c2c*/ 	.word	0x00000000


	//----- nvinfo : EIATTR_CBANK_PARAM_SIZE
	.align		4
.L_43:
        /*2c30*/ 	.byte	0x03, 0x19
        /*2c32*/ 	.short	0x0470


	//----- nvinfo : EIATTR_PARAM_CBANK
	.align		4
        /*2c34*/ 	.byte	0x04, 0x0a
        /*2c36*/ 	.short	(.L_45 - .L_44)
	.align		4
.L_44:
        /*2c38*/ 	.word	index@(.nv.constant0._ZN7cutlass13device_kernelINS_4gemm6kernel13GemmUniversalIN4cute5tupleIJiiiiEEENS1_10collective13CollectiveMmaINS1_34MainloopSm90TmaGmmaWarpSpecializedILi11ENS5_IJNS4_1CILi2EEENSA_ILi1EEESC_EEENS1_35KernelTmaWarpSpecializedCooperativeEEENS5_IJNSA_ILi384EEENSA_ILi240EEENSA_ILi16EEEEEENS_6half_tENS5_IJlSC_lEEESK_SL_NS4_8TiledMMAINS4_8MMA_AtomIJNS4_4SM904GMMA25MMA_64x16x16_F32F16F16_SSILNSP_5MajorE0ELSR_0ELNSP_7ScaleInE1ELSS_1EEEEEENS4_6LayoutISD_NS5_IJSC_NSA_ILi0EEESW_EEEEENS5_IJNS4_10UnderscoreESZ_SZ_EEEEENS4_13SM90_TMA_LOADENS4_14ComposedLayoutINS4_7SwizzleILi1ELi4ELi3EEENS4_18smem_ptr_flag_bitsILi16EEENSV_INS5_IJNSA_ILi8EEESI_EEENS5_IJSI_SC_EEEEEEEvNS4_8identityENS4_23SM90_TMA_LOAD_MULTICASTES1C_vS1D_EENS_8epilogue10collective6detail29Sm90TmaWarpSpecializedAdapterINS1H_15DefaultEpilogueISK_SL_SL_NS1G_6thread17LinearCombinationISK_Li1EffLNS1L_9ScaleType4KindE0ELNS_15FloatRoundStyleE2ESK_EENS1_15EpilogueDefaultEEEEEvvEEEEvNT_6ParamsE)
        /*2c3c*/ 	.short	0x0210
        /*2c3e*/ 	.short	0x0470


	//----- nvinfo : EIATTR_SW_WAR
	.align		4
.L_45:
        /*2c40*/ 	.byte	0x04, 0x36
        /*2c42*/ 	.short	(.L_47 - .L_46)
.L_46:
        /*2c44*/ 	.word	0x00000008
.L_47:


//--------------------- .nv.callgraph             --------------------------
	.section	.nv.callgraph,"",@"SHT_CUDA_CALLGRAPH"
	.align	4
	.sectionentsize	8
	.align		4
        /*0000*/ 	.word	0x00000000
	.align		4
        /*0004*/ 	.word	0xffffffff
	.align		4
        /*0008*/ 	.word	index@(_ZN7cutlass13device_kernelINS_4gemm6kernel13GemmUniversalIN4cute5tupleIJiiiiEEENS1_10collective13CollectiveMmaINS1_34MainloopSm90TmaGmmaWarpSpecializedILi11ENS5_IJNS4_1CILi2EEENSA_ILi1EEESC_EEENS1_35KernelTmaWarpSpecializedCooperativeEEENS5_IJNSA_ILi384EEENSA_ILi240EEENSA_ILi16EEEEEENS_6half_tENS5_IJlSC_lEEESK_SL_NS4_8TiledMMAINS4_8MMA_AtomIJNS4_4SM904GMMA25MMA_64x16x16_F32F16F16_SSILNSP_5MajorE0ELSR_0ELNSP_7ScaleInE1ELSS_1EEEEEENS4_6LayoutISD_NS5_IJSC_NSA_ILi0EEESW_EEEEENS5_IJNS4_10UnderscoreESZ_SZ_EEEEENS4_13SM90_TMA_LOADENS4_14ComposedLayoutINS4_7SwizzleILi1ELi4ELi3EEENS4_18smem_ptr_flag_bitsILi16EEENSV_INS5_IJNSA_ILi8EEESI_EEENS5_IJSI_SC_EEEEEEEvNS4_8identityENS4_23SM90_TMA_LOAD_MULTICASTES1C_vS1D_EENS_8epilogue10collective6detail29Sm90TmaWarpSpecializedAdapterINS1H_15DefaultEpilogueISK_SL_SL_NS1G_6thread17LinearCombinationISK_Li1EffLNS1L_9ScaleType4KindE0ELNS_15FloatRoundStyleE2ESK_EENS1_15EpilogueDefaultEEEEEvvEEEEvNT_6ParamsE)
	.align		4
        /*000c*/ 	.word	index@(__assertfail)
	.align		4
        /*0010*/ 	.word	0x00000000
	.align		4
        /*0014*/ 	.word	0xfffffffe
	.align		4
        /*0018*/ 	.word	0x00000000
	.align		4
        /*001c*/ 	.word	0xfffffffd
	.align		4
        /*0020*/ 	.word	0x00000000
	.align		4
        /*0024*/ 	.word	0xfffffffc


//--------------------- .nv.constant4             --------------------------
	.section	.nv.constant4,"a",@progbits
	.align	8
	.align		8
.nv.constant4:
        /*0000*/ 	.dword	__assertfail
	.align		8
        /*0008*/ 	.dword	__unnamed_1
	.align		8
        /*0010*/ 	.dword	_ZN39_INTERNAL_64453b7d_4_k_cu_7f321205_39834cuda3std3__45__cpo5beginE
	.align		8
        /*0018*/ 	.dword	_ZN39_INTERNAL_64453b7d_4_k_cu_7f321205_39834cuda3std3__45__cpo3endE
	.align		8
        /*0020*/ 	.dword	_ZN39_INTERNAL_64453b7d_4_k_cu_7f321205_39834cuda3std3__45__cpo6cbeginE
	.align		8
        /*0028*/ 	.dword	_ZN39_INTERNAL_64453b7d_4_k_cu_7f321205_39834cuda3std3__45__cpo4cendE
	.align		8
        /*0030*/ 	.dword	_ZN39_INTERNAL_64453b7d_4_k_cu_7f321205_39834cuda3std3__441_GLOBAL__N__64453b7d_4_k_cu_7f321205_39836ignoreE
	.align		8
        /*0038*/ 	.dword	_ZN39_INTERNAL_64453b7d_4_k_cu_7f321205_39834cuda3std3__419piecewise_constructE
	.align		8
        /*0040*/ 	.dword	_ZN39_INTERNAL_64453b7d_4_k_cu_7f321205_39834cuda3std3__48in_placeE
	.align		8
        /*0048*/ 	.dword	_ZN39_INTERNAL_64453b7d_4_k_cu_7f321205_39834cuda3std6ranges3__45__cpo4swapE
	.align		8
        /*0050*/ 	.dword	_ZN39_INTERNAL_64453b7d_4_k_cu_7f321205_39834cuda3std6ranges3__45__cpo9iter_moveE
	.align		8
        /*0058*/ 	.dword	_ZN39_INTERNAL_64453b7d_4_k_cu_7f321205_39834cute7productE
	.align		8
        /*0060*/ 	.dword	_ZN39_INTERNAL_64453b7d_4_k_cu_7f321205_39834cute1_E
	.align		8
        /*0068*/ 	.dword	$str$22
	.align		8
        /*0070*/ 	.dword	$str$23


//--------------------- .text._ZN7cutlass13device_kernelINS_4gemm6kernel13GemmUniversalIN4cute5tupleIJiiiiEEENS1_10collective13CollectiveMmaINS1_34MainloopSm90TmaGmmaWarpSpecializedILi11ENS5_IJNS4_1CILi2EEENSA_ILi1EEESC_EEENS1_35KernelTmaWarpSpecializedCooperativeEEENS5_IJNSA_ILi384EEENSA_ILi240EEENSA_ILi16EEEEEENS_6half_tENS5_IJlSC_lEEESK_SL_NS4_8TiledMMAINS4_8MMA_AtomIJNS4_4SM904GMMA25MMA_64x16x16_F32F16F16_SSILNSP_5MajorE0ELSR_0ELNSP_7ScaleInE1ELSS_1EEEEEENS4_6LayoutISD_NS5_IJSC_NSA_ILi0EEESW_EEEEENS5_IJNS4_10UnderscoreESZ_SZ_EEEEENS4_13SM90_TMA_LOADENS4_14ComposedLayoutINS4_7SwizzleILi1ELi4ELi3EEENS4_18smem_ptr_flag_bitsILi16EEENSV_INS5_IJNSA_ILi8EEESI_EEENS5_IJSI_SC_EEEEEEEvNS4_8identityENS4_23SM90_TMA_LOAD_MULTICASTES1C_vS1D_EENS_8epilogue10collective6detail29Sm90TmaWarpSpecializedAdapterINS1H_15DefaultEpilogueISK_SL_SL_NS1G_6thread17LinearCombinationISK_Li1EffLNS1L_9ScaleType4KindE0ELNS_15FloatRoundStyleE2ESK_EENS1_15EpilogueDefaultEEEEEvvEEEEvNT_6ParamsE --------------------------
	.section	.text._ZN7cutlass13device_kernelINS_4gemm6kernel13GemmUniversalIN4cute5tupleIJiiiiEEENS1_10collective13CollectiveMmaINS1_34MainloopSm90TmaGmmaWarpSpecializedILi11ENS5_IJNS4_1CILi2EEENSA_ILi1EEESC_EEENS1_35KernelTmaWarpSpecializedCooperativeEEENS5_IJNSA_ILi384EEENSA_ILi240EEENSA_ILi16EEEEEENS_6half_tENS5_IJlSC_lEEESK_SL_NS4_8TiledMMAINS4_8MMA_AtomIJNS4_4SM904GMMA25MMA_64x16x16_F32F16F16_SSILNSP_5MajorE0ELSR_0ELNSP_7ScaleInE1ELSS_1EEEEEENS4_6LayoutISD_NS5_IJSC_NSA_ILi0EEESW_EEEEENS5_IJNS4_10UnderscoreESZ_SZ_EEEEENS4_13SM90_TMA_LOADENS4_14ComposedLayoutINS4_7SwizzleILi1ELi4ELi3EEENS4_18smem_ptr_flag_bitsILi16EEENSV_INS5_IJNSA_ILi8EEESI_EEENS5_IJSI_SC_EEEEEEEvNS4_8identityENS4_23SM90_TMA_LOAD_MULTICASTES1C_vS1D_EENS_8epilogue10collective6detail29Sm90TmaWarpSpecializedAdapterINS1H_15DefaultEpilogueISK_SL_SL_NS1G_6thread17LinearCombinationISK_Li1EffLNS1L_9ScaleType4KindE0ELNS_15FloatRoundStyleE2ESK_EENS1_15EpilogueDefaultEEEEEvvEEEEvNT_6ParamsE,"ax",@progbits
	.align	128
.text._ZN7cutlass13device_kernelINS_4gemm6kernel13GemmUniversalIN4cute5tupleIJiiiiEEENS1_10collective13CollectiveMmaINS1_34MainloopSm90TmaGmmaWarpSpecializedILi11ENS5_IJNS4_1CILi2EEENSA_ILi1EEESC_EEENS1_35KernelTmaWarpSpecializedCooperativeEEENS5_IJNSA_ILi384EEENSA_ILi240EEENSA_ILi16EEEEEENS_6half_tENS5_IJlSC_lEEESK_SL_NS4_8TiledMMAINS4_8MMA_AtomIJNS4_4SM904GMMA25MMA_64x16x16_F32F16F16_SSILNSP_5MajorE0ELSR_0ELNSP_7ScaleInE1ELSS_1EEEEEENS4_6LayoutISD_NS5_IJSC_NSA_ILi0EEESW_EEEEENS5_IJNS4_10UnderscoreESZ_SZ_EEEEENS4_13SM90_TMA_LOADENS4_14ComposedLayoutINS4_7SwizzleILi1ELi4ELi3EEENS4_18smem_ptr_flag_bitsILi16EEENSV_INS5_IJNSA_ILi8EEESI_EEENS5_IJSI_SC_EEEEEEEvNS4_8identityENS4_23SM90_TMA_LOAD_MULTICASTES1C_vS1D_EENS_8epilogue10collective6detail29Sm90TmaWarpSpecializedAdapterINS1H_15DefaultEpilogueISK_SL_SL_NS1G_6thread17LinearCombinationISK_Li1EffLNS1L_9ScaleType4KindE0ELNS_15FloatRoundStyleE2ESK_EENS1_15EpilogueDefaultEEEEEvvEEEEvNT_6ParamsE:
        .type           _ZN7cutlass13device_kernelINS_4gemm6kernel13GemmUniversalIN4cute5tupleIJiiiiEEENS1_10collective13CollectiveMmaINS1_34MainloopSm90TmaGmmaWarpSpecializedILi11ENS5_IJNS4_1CILi2EEENSA_ILi1EEESC_EEENS1_35KernelTmaWarpSpecializedCooperativeEEENS5_IJNSA_ILi384EEENSA_ILi240EEENSA_ILi16EEEEEENS_6half_tENS5_IJlSC_lEEESK_SL_NS4_8TiledMMAINS4_8MMA_AtomIJNS4_4SM904GMMA25MMA_64x16x16_F32F16F16_SSILNSP_5MajorE0ELSR_0ELNSP_7ScaleInE1ELSS_1EEEEEENS4_6LayoutISD_NS5_IJSC_NSA_ILi0EEESW_EEEEENS5_IJNS4_10UnderscoreESZ_SZ_EEEEENS4_13SM90_TMA_LOADENS4_14ComposedLayoutINS4_7SwizzleILi1ELi4ELi3EEENS4_18smem_ptr_flag_bitsILi16EEENSV_INS5_IJNSA_ILi8EEESI_EEENS5_IJSI_SC_EEEEEEEvNS4_8identityENS4_23SM90_TMA_LOAD_MULTICASTES1C_vS1D_EENS_8epilogue10collective6detail29Sm90TmaWarpSpecializedAdapterINS1H_15DefaultEpilogueISK_SL_SL_NS1G_6thread17LinearCombinationISK_Li1EffLNS1L_9ScaleType4KindE0ELNS_15FloatRoundStyleE2ESK_EENS1_15EpilogueDefaultEEEEEvvEEEEvNT_6ParamsE,@function
        .size           _ZN7cutlass13device_kernelINS_4gemm6kernel13GemmUniversalIN4cute5tupleIJiiiiEEENS1_10collective13CollectiveMmaINS1_34MainloopSm90TmaGmmaWarpSpecializedILi11ENS5_IJNS4_1CILi2EEENSA_ILi1EEESC_EEENS1_35KernelTmaWarpSpecializedCooperativeEEENS5_IJNSA_ILi384EEENSA_ILi240EEENSA_ILi16EEEEEENS_6half_tENS5_IJlSC_lEEESK_SL_NS4_8TiledMMAINS4_8MMA_AtomIJNS4_4SM904GMMA25MMA_64x16x16_F32F16F16_SSILNSP_5MajorE0ELSR_0ELNSP_7ScaleInE1ELSS_1EEEEEENS4_6LayoutISD_NS5_IJSC_NSA_ILi0EEESW_EEEEENS5_IJNS4_10UnderscoreESZ_SZ_EEEEENS4_13SM90_TMA_LOADENS4_14ComposedLayoutINS4_7SwizzleILi1ELi4ELi3EEENS4_18smem_ptr_flag_bitsILi16EEENSV_INS5_IJNSA_ILi8EEESI_EEENS5_IJSI_SC_EEEEEEEvNS4_8identityENS4_23SM90_TMA_LOAD_MULTICASTES1C_vS1D_EENS_8epilogue10collective6detail29Sm90TmaWarpSpecializedAdapterINS1H_15DefaultEpilogueISK_SL_SL_NS1G_6thread17LinearCombinationISK_Li1EffLNS1L_9ScaleType4KindE0ELNS_15FloatRoundStyleE2ESK_EENS1_15EpilogueDefaultEEEEEvvEEEEvNT_6ParamsE,(.L_x_798 - _ZN7cutlass13device_kernelINS_4gemm6kernel13GemmUniversalIN4cute5tupleIJiiiiEEENS1_10collective13CollectiveMmaINS1_34MainloopSm90TmaGmmaWarpSpecializedILi11ENS5_IJNS4_1CILi2EEENSA_ILi1EEESC_EEENS1_35KernelTmaWarpSpecializedCooperativeEEENS5_IJNSA_ILi384EEENSA_ILi240EEENSA_ILi16EEEEEENS_6half_tENS5_IJlSC_lEEESK_SL_NS4_8TiledMMAINS4_8MMA_AtomIJNS4_4SM904GMMA25MMA_64x16x16_F32F16F16_SSILNSP_5MajorE0ELSR_0ELNSP_7ScaleInE1ELSS_1EEEEEENS4_6LayoutISD_NS5_IJSC_NSA_ILi0EEESW_EEEEENS5_IJNS4_10UnderscoreESZ_SZ_EEEEENS4_13SM90_TMA_LOADENS4_14ComposedLayoutINS4_7SwizzleILi1ELi4ELi3EEENS4_18smem_ptr_flag_bitsILi16EEENSV_INS5_IJNSA_ILi8EEESI_EEENS5_IJSI_SC_EEEEEEEvNS4_8identityENS4_23SM90_TMA_LOAD_MULTICASTES1C_vS1D_EENS_8epilogue10collective6detail29Sm90TmaWarpSpecializedAdapterINS1H_15DefaultEpilogueISK_SL_SL_NS1G_6thread17LinearCombinationISK_Li1EffLNS1L_9ScaleType4KindE0ELNS_15FloatRoundStyleE2ESK_EENS1_15EpilogueDefaultEEEEEvvEEEEvNT_6ParamsE)
        .other          _ZN7cutlass13device_kernelINS_4gemm6kernel13GemmUniversalIN4cute5tupleIJiiiiEEENS1_10collective13CollectiveMmaINS1_34MainloopSm90TmaGmmaWarpSpecializedILi11ENS5_IJNS4_1CILi2EEENSA_ILi1EEESC_EEENS1_35KernelTmaWarpSpecializedCooperativeEEENS5_IJNSA_ILi384EEENSA_ILi240EEENSA_ILi16EEEEEENS_6half_tENS5_IJlSC_lEEESK_SL_NS4_8TiledMMAINS4_8MMA_AtomIJNS4_4SM904GMMA25MMA_64x16x16_F32F16F16_SSILNSP_5MajorE0ELSR_0ELNSP_7ScaleInE1ELSS_1EEEEEENS4_6LayoutISD_NS5_IJSC_NSA_ILi0EEESW_EEEEENS5_IJNS4_10UnderscoreESZ_SZ_EEEEENS4_13SM90_TMA_LOADENS4_14ComposedLayoutINS4_7SwizzleILi1ELi4ELi3EEENS4_18smem_ptr_flag_bitsILi16EEENSV_INS5_IJNSA_ILi8EEESI_EEENS5_IJSI_SC_EEEEEEEvNS4_8identityENS4_23SM90_TMA_LOAD_MULTICASTES1C_vS1D_EENS_8epilogue10collective6detail29Sm90TmaWarpSpecializedAdapterINS1H_15DefaultEpilogueISK_SL_SL_NS1G_6thread17LinearCombinationISK_Li1EffLNS1L_9ScaleType4KindE0ELNS_15FloatRoundStyleE2ESK_EENS1_15EpilogueDefaultEEEEEvvEEEEvNT_6ParamsE,@"STO_CUDA_ENTRY STV_DEFAULT"
_ZN7cutlass13device_kernelINS_4gemm6kernel13GemmUniversalIN4cute5tupleIJiiiiEEENS1_10collective13CollectiveMmaINS1_34MainloopSm90TmaGmmaWarpSpecializedILi11ENS5_IJNS4_1CILi2EEENSA_ILi1EEESC_EEENS1_35KernelTmaWarpSpecializedCooperativeEEENS5_IJNSA_ILi384EEENSA_ILi240EEENSA_ILi16EEEEEENS_6half_tENS5_IJlSC_lEEESK_SL_NS4_8TiledMMAINS4_8MMA_AtomIJNS4_4SM904GMMA25MMA_64x16x16_F32F16F16_SSILNSP_5MajorE0ELSR_0ELNSP_7ScaleInE1ELSS_1EEEEEENS4_6LayoutISD_NS5_IJSC_NSA_ILi0EEESW_EEEEENS5_IJNS4_10UnderscoreESZ_SZ_EEEEENS4_13SM90_TMA_LOADENS4_14ComposedLayoutINS4_7SwizzleILi1ELi4ELi3EEENS4_18smem_ptr_flag_bitsILi16EEENSV_INS5_IJNSA_ILi8EEESI_EEENS5_IJSI_SC_EEEEEEEvNS4_8identityENS4_23SM90_TMA_LOAD_MULTICASTES1C_vS1D_EENS_8epilogue10collective6detail29Sm90TmaWarpSpecializedAdapterINS1H_15DefaultEpilogueISK_SL_SL_NS1G_6thread17LinearCombinationISK_Li1EffLNS1L_9ScaleType4KindE0ELNS_15FloatRoundStyleE2ESK_EENS1_15EpilogueDefaultEEEEEvvEEEEvNT_6ParamsE:
[----:B------:R-:W0:Y:S02]  /*0000*/  LDC R1, c[0x0][0x28] ;  /* 0x00000a00ff017b82 */ /* 0x000e240000000800 */
[----:B0-----:R-:W-:Y:S01]  /*0010*/  VIADD R1, R1, 0xfffffc78 ;  /* 0xfffffc7801017836 */ /* 0x001fe20000000000 */
[----:B------:R-:W0:Y:S01]  /*0020*/  S2R R4, SR_TID.X ;  /* 0x0000000000047919 */ /* 0x000e220000002100 */
[----:B------:R-:W-:Y:S01]  /*0030*/  ELECT P0, URZ, PT ;  /* 0x00000000003f782f */ /* 0x000fe20003800000 */
[----:B------:R-:W-:Y:S01]  /*0040*/  BSSY B0, `(.L_x_0) ;  /* 0x0000015000007945 */ /* 0x000fe20003800000 */
[--C-:B0-----:R-:W-:Y:S02]  /*0050*/  SHF.R.U32.HI R0, RZ, 0x5, R4.reuse ;  /* 0x00000005ff007819 */ /* 0x101fe40000011604 */
[----:B------:R-:W-:-:S03]  /*0060*/  SHF.R.U32.HI R2, RZ, 0x7, R4 ;  /* 0x00000007ff027819 */ /* 0x000fc60000011604 */
[----:B------:R-:W0:Y:S04]  /*0070*/  SHFL.IDX PT, R3, R0, RZ, 0x1f ;  /* 0x00001fff00037589 */ /* 0x000e2800000e0000 */
[----:B------:R-:W1:Y:S01]  /*0080*/  SHFL.IDX PT, R2, R2, RZ, 0x1f ;  /* 0x00001fff02027589 */ /* 0x000e6200000e0000 */
[----:B0-----:R-:W-:Y:S02]  /*0090*/  R2UR UR4, R3 ;  /* 0x00000000030472ca */ /* 0x001fe400000e0000 */
[----:B-1----:R-:W-:-:S11]  /*00a0*/  R2UR UR6, R2 ;  /* 0x00000000020672ca */ /* 0x002fd600000e0000 */
[----:B------:R-:W-:Y:S02]  /*00b0*/  USHF.R.S32.HI UR5, URZ, 0x1f, UR4 ;  /* 0x0000001f3f057899 */ /* 0x000fe40008011404 */
[----:B------:R-:W-:Y:S02]  /*00c0*/  ISETP.NE.OR P0, PT, RZ, UR4, !P0 ;  /* 0x00000004ff007c0c */ /* 0x000fe4000c705670 */
[----:B------:R-:W-:-:S04]  /*00d0*/  ULEA.HI UR5, UR5, UR4, URZ, 0x2 ;  /* 0x0000000405057291 */ /* 0x000fc8000f8f103f */
[----:B------:R-:W-:-:S04]  /*00e0*/  ULOP3.LUT UR5, UR5, 0xfffffffc, URZ, 0xc0, !UPT ;  /* 0xfffffffc05057892 */ /* 0x000fc8000f8ec03f */
[----:B------:R-:W-:-:S03]  /*00f0*/  UIADD3 UR8, UR4, -UR5, URZ ;  /* 0x8000000504087290 */ /* 0x000fc6000fffe03f */
[----:B------:R-:W-:Y:S09]  /*0100*/  @P0 BRA `(.L_x_1) ;  /* 0x0000000000200947 */ /* 0x000ff20003800000 */
[----:B------:R-:W-:Y:S02]  /*0110*/  ULDC.64 UR4, c[0x0][0x198] ;  /* 0x0000660000047ab9 */ /* 0x000fe40000000a00 */
[----:B------:R-:W-:Y:S02]  /*0120*/  UIADD3 UR10, UP0, UR4, 0xf0, URZ ;  /* 0x000000f0040a7890 */ /* 0x000fe4000ff1e03f */
[----:B------:R-:W-:Y:S02]  /*0130*/  UIADD3 UR4, UP1, UR4, 0x1f0, URZ ;  /* 0x000001f004047890 */ /* 0x000fe4000ff3e03f */
[----:B------:R-:W-:Y:S02]  /*0140*/  UIADD3.X UR11, URZ, UR5, URZ, UP0, !UPT ;  /* 0x000000053f0b7290 */ /* 0x000fe400087fe43f */
[----:B------:R-:W-:-:S07]  /*0150*/  UIADD3.X UR5, URZ, UR5, URZ, UP1, !UPT ;  /* 0x000000053f057290 */ /* 0x000fce0008ffe43f */
[----:B------:R0:W-:Y:S02]  /*0160*/  UTMACCTL.PF [UR10] ;  /* 0x000000000a0079b9 */ /* 0x0001e40008040000 */
[----:B------:R0:W-:Y:S02]  /*0170*/  UTMACCTL.PF [UR4] ;  /* 0x00000000040079b9 */ /* 0x0001e40008040000 */
[----:B0-----:R-:W-:Y:S01]  /*0180*/  NOP ;  /* 0x0000000000007918 */ /* 0x001fe20000000000 */
.L_x_1:
[----:B------:R-:W-:Y:S05]  /*0190*/  BSYNC B0 ;  /* 0x0000000000007941 */ /* 0x000fea0003800000 */
.L_x_0:
[----:B------:R-:W-:Y:S01]  /*01a0*/  UISETP.NE.AND UP0, UPT, UR8, 0x3, UPT ;  /* 0x000000030800788c */ /* 0x000fe2000bf05270 */
[----:B------:R-:W0:Y:S01]  /*01b0*/  SHFL.IDX PT, R3, R0, RZ, 0x1f ;  /* 0x00001fff00037589 */ /* 0x000e2200000e0000 */
[----:B------:R-:W-:Y:S02]  /*01c0*/  UIADD3 UR10, UR6, -0x1, URZ ;  /* 0xffffffff060a7890 */ /* 0x000fe4000fffe03f */
[----:B------:R-:W-:Y:S01]  /*01d0*/  ISETP.NE.AND P1, PT, RZ, UR6, PT ;  /* 0x00000006ff007c0c */ /* 0x000fe2000bf25270 */
[----:B------:R-:W-:Y:S02]  /*01e0*/  UISETP.EQ.OR UP0, UPT, UR8, URZ, !UP0 ;  /* 0x0000003f0800728c */ /* 0x000fe4000c702670 */
[----:B------:R-:W-:Y:S02]  /*01f0*/  UISETP.GE.U32.AND UP1, UPT, UR10, 0x2, UPT ;  /* 0x000000020a00788c */ /* 0x000fe4000bf26070 */
[----:B------:R-:W-:-:S04]  /*0200*/  UISETP.EQ.AND UP0, UPT, UR6, URZ, UP0 ;  /* 0x0000003f0600728c */ /* 0x000fc80008702270 */
[----:B------:R-:W-:-:S04]  /*0210*/  USEL UR4, URZ, 0x1, !UP0 ;  /* 0x000000013f047887 */ /* 0x000fc8000c000000 */
[----:B------:R-:W-:-:S06]  /*0220*/  USEL UR4, UR4, 0x2, UP1 ;  /* 0x0000000204047887 */ /* 0x000fcc0008800000 */
[----:B------:R-:W-:Y:S01]  /*0230*/  IMAD.U32 R2, RZ, RZ, UR4 ;  /* 0x00000004ff027e24 */ /* 0x000fe2000f8e00ff */
[----:B0-----:R-:W-:-:S04]  /*0240*/  ISETP.NE.AND P0, PT, R3, RZ, PT ;  /* 0x000000ff0300720c */ /* 0x001fc80003f05270 */
[----:B------:R0:W-:Y:S09]  /*0250*/  STL [R1+0x28c], R2 ;  /* 0x00028c0201007387 */ /* 0x0001f20000100800 */
[----:B0-----:R-:W-:Y:S05]  /*0260*/  @P0 BRA `(.L_x_2) ;  /* 0x00000000009c0947 */ /* 0x001fea0003800000 */
[----:B------:R-:W-:Y:S01]  /*0270*/  ELECT P0, URZ, PT ;  /* 0x00000000003f782f */ /* 0x000fe20003800000 */
[----:B------:R-:W-:-:S12]  /*0280*/  BSSY B0, `(.L_x_2) ;  /* 0x0000025000007945 */ /* 0x000fd80003800000 */
[----:B------:R-:W-:Y:S05]  /*0290*/  @!P0 BRA `(.L_x_3) ;  /* 0x00000000008c8947 */ /* 0x000fea0003800000 */
[----:B------:R-:W0:Y:S01]  /*02a0*/  S2UR UR9, SR_CgaCtaId ;  /* 0x00000000000979c3 */ /* 0x000e220000008800 */
[----:B------:R-:W-:Y:S01]  /*02b0*/  UMOV UR4, 0x400 ;  /* 0x0000040000047882 */ /* 0x000fe20000000000 */
[----:B------:R-:W-:Y:S01]  /*02c0*/  UMOV UR5, 0x1 ;  /* 0x0000000100057882 */ /* 0x000fe20000000000 */
[----:B------:R-:W-:Y:S02]  /*02d0*/  UMOV UR6, 0x4 ;  /* 0x0000000400067882 */ /* 0x000fe40000000000 */
[----:B------:R-:W-:-:S04]  /*02e0*/  UIADD3 UR6, -UR6, 0x100000, URZ ;  /* 0x0010000006067890 */ /* 0x000fc8000fffe13f */
[----:B------:R-:W-:Y:S02]  /*02f0*/  USHF.L.U32 UR7, UR6, 0xb, URZ ;  /* 0x0000000b06077899 */ /* 0x000fe4000800063f */
[----:B------:R-:W-:Y:S02]  /*0300*/  USHF.L.U32 UR6, UR6, 0x1, URZ ;  /* 0x0000000106067899 */ /* 0x000fe4000800063f */
[----:B0-----:R-:W-:Y:S02]  /*0310*/  ULEA UR9, UR9, UR4, 0x18 ;  /* 0x0000000409097291 */ /* 0x001fe4000f8ec03f */
[----:B------:R-:W-:-:S04]  /*0320*/  UIADD3 UR4, -UR5, 0x100000, URZ ;  /* 0x0010000005047890 */ /* 0x000fc8000fffe13f */
[----:B------:R-:W-:Y:S02]  /*0330*/  USHF.L.U32 UR5, UR4, 0xb, URZ ;  /* 0x0000000b04057899 */ /* 0x000fe4000800063f */
[----:B------:R-:W-:Y:S01]  /*0340*/  USHF.L.U32 UR4, UR4, 0x1, URZ ;  /* 0x0000000104047899 */ /* 0x000fe2000800063f */
[----:B------:R-:W0:Y:S11]  /*0350*/  FENCE.VIEW.ASYNC.S ;  /* 0x00000000000073c6 */ /* 0x000e360000000000 */
[----:B0-----:R0:W1:Y:S01]  /*0360*/  SYNCS.EXCH.64 URZ, [UR9], UR4 ;  /* 0x00000004093f75b2 */ /* 0x0010620008000100 */
[----:B------:R0:W2:Y:S01]  /*0370*/  SYNCS.EXCH.64 URZ, [UR9+0x58], UR6 ;  /* 0x00005806093f75b2 */ /* 0x0000a20008000100 */
[----:B------:R0:W3:Y:S01]  /*0380*/  SYNCS.EXCH.64 URZ, [UR9+0x8], UR4 ;  /* 0x00000804093f75b2 */ /* 0x0000e20008000100 */
[----:B------:R0:W4:Y:S01]  /*0390*/  SYNCS.EXCH.64 URZ, [UR9+0x60], UR6 ;  /* 0x00006006093f75b2 */ /* 0x0001220008000100 */
[----:B------:R0:W0:Y:S01]  /*03a0*/  SYNCS.EXCH.64 URZ, [UR9+0x10], UR4 ;  /* 0x00001004093f75b2 */ /* 0x0000220008000100 */
        /* <DEDUP_REMOVED lines=17> */
[----:B------:R-:W-:Y:S01]  /*04c0*/  NOP ;  /* 0x0000000000007918 */ /* 0x000fe20000000000 */
.L_x_3:
[----:B0-----:R-:W-:Y:S05]  /*04d0*/  BSYNC B0 ;  /* 0x0000000000007941 */ /* 0x001fea0003800000 */
.L_x_2:
[----:B------:R-:W-:Y:S01]  /*04e0*/  SHF.R.S32.HI R2, RZ, 0x1f, R4 ;  /* 0x0000001fff027819 */ /* 0x000fe20000011404 */
[----:B------:R-:W0:Y:S01]  /*04f0*/  SHFL.IDX PT, R0, R0, RZ, 0x1f ;  /* 0x00001fff00007589 */ /* 0x000e2200000e0000 */
[----:B------:R-:W5:Y:S01]  /*0500*/  S2UR UR9, SR_CTAID.X ;  /* 0x00000000000979c3 */ /* 0x000f620000002500 */
[----:B------:R-:W-:Y:S02]  /*0510*/  ELECT P0, URZ, PT ;  /* 0x00000000003f782f */ /* 0x000fe40003800000 */
[----:B------:R-:W-:Y:S01]  /*0520*/  LEA.HI R2, R2, R4, RZ, 0x7 ;  /* 0x0000000402027211 */ /* 0x000fe200078f38ff */
[----:B------:R-:W-:Y:S01]  /*0530*/  ULDC UR4, c[0x0][0x150] ;  /* 0x0000540000047ab9 */ /* 0x000fe20000000800 */
[----:B------:R-:W-:Y:S01]  /*0540*/  SHF.R.S32.HI R6, RZ, 0x1f, R3 ;  /* 0x0000001fff067819 */ /* 0x000fe20000011403 */
[----:B------:R-:W-:Y:S01]  /*0550*/  NOP ;  /* 0x0000000000007918 */ /* 0x000fe20000000000 */
[----:B------:R-:W-:Y:S01]  /*0560*/  LOP3.LUT R2, R2, 0xffffff80, RZ, 0xc0, !PT ;  /* 0xffffff8002027812 */ /* 0x000fe200078ec0ff */
[----:B------:R-:W-:Y:S01]  /*0570*/  NOP ;  /* 0x0000000000007918 */ /* 0x000fe20000000000 */
[----:B------:R-:W-:Y:S01]  /*0580*/  LEA.HI R6, R6, R3, RZ, 0x2 ;  /* 0x0000000306067211 */ /* 0x000fe200078f10ff */
[----:B------:R-:W1:Y:S02]  /*0590*/  LDC R8, c[0x0][0x144] ;  /* 0x00005100ff087b82 */ /* 0x000e640000000800 */
[----:B------:R-:W-:Y:S01]  /*05a0*/  IMAD.IADD R4, R4, 0x1, -R2 ;  /* 0x0000000104047824 */ /* 0x000fe200078e0a02 */
[----:B------:R-:W-:Y:S01]  /*05b0*/  LOP3.LUT R6, R6, 0x3ffffffc, RZ, 0xc0, !PT ;  /* 0x3ffffffc06067812 */ /* 0x000fe200078ec0ff */
[----:B------:R-:W2:Y:S03]  /*05c0*/  S2R R2, SR_CTAID.Y ;  /* 0x0000000000027919 */ /* 0x000ea60000002600 */
[----:B------:R-:W-:Y:S01]  /*05d0*/  SHF.R.S32.HI R5, RZ, 0x1f, R4 ;  /* 0x0000001fff057819 */ /* 0x000fe20000011404 */
[----:B------:R-:W-:Y:S01]  /*05e0*/  IMAD.IADD R6, R3, 0x1, -R6 ;  /* 0x0000000103067824 */ /* 0x000fe200078e0a06 */
[----:B------:R-:W3:Y:S02]  /*05f0*/  LDC R11, c[0x0][0x148] ;  /* 0x00005200ff0b7b82 */ /* 0x000ee40000000800 */
[----:B------:R-:W-:-:S02]  /*0600*/  LEA.HI R5, R5, R4, RZ, 0x3 ;  /* 0x0000000405057211 */ /* 0x000fc400078f18ff */
[----:B0-----:R-:W-:Y:S02]  /*0610*/  ISETP.NE.OR P0, PT, R0, RZ, !P0 ;  /* 0x000000ff0000720c */ /* 0x001fe40004705670 */
[--C-:B------:R-:W-:Y:S02]  /*0620*/  SHF.R.S32.HI R0, RZ, 0x3, R5.reuse ;  /* 0x00000003ff007819 */ /* 0x100fe40000011405 */
[----:B------:R-:W-:Y:S02]  /*0630*/  SHF.R.S32.HI R5, RZ, 0x1f, R5 ;  /* 0x0000001fff057819 */ /* 0x000fe40000011405 */
[----:B-----5:R-:W-:Y:S02]  /*0640*/  I2FP.F32.U32 R7, UR9 ;  /* 0x0000000900077c45 */ /* 0x020fe40008201000 */
[----:B------:R-:W-:-:S03]  /*0650*/  LEA.HI R5, R5, R0, RZ, 0x2 ;  /* 0x0000000005057211 */ /* 0x000fc600078f10ff */
[----:B------:R-:W-:Y:S01]  /*0660*/  FMUL R7, R7, UR4 ;  /* 0x0000000407077c20 */ /* 0x000fe20008400000 */
[----:B------:R-:W-:Y:S01]  /*0670*/  LOP3.LUT R5, R5, 0xfffffffc, RZ, 0xc0, !PT ;  /* 0xfffffffc05057812 */ /* 0x000fe200078ec0ff */
[----:B------:R-:W-:Y:S01]  /*0680*/  VOTEU.ALL UP0, P0 ;  /* 0x00000000003f7886 */ /* 0x000fe20000000000 */
[----:B------:R-:W-:Y:S01]  /*0690*/  ULDC UR4, c[0x0][0x154] ;  /* 0x0000550000047ab9 */ /* 0x000fe20000000800 */
[----:B------:R-:W-:Y:S02]  /*06a0*/  VOTEU.ALL UP1, P0 ;  /* 0x00000000003f7886 */ /* 0x000fe40000020000 */
[----:B------:R-:W0:Y:S01]  /*06b0*/  F2I.U32.TRUNC.NTZ R7, R7 ;  /* 0x0000000700077305 */ /* 0x000e22000020f000 */
[----:B------:R-:W-:Y:S01]  /*06c0*/  IMAD.IADD R5, R0, 0x1, -R5 ;  /* 0x0000000100057824 */ /* 0x000fe200078e0a05 */
[----:B------:R-:W5:Y:S01]  /*06d0*/  @!UP0 S2UR UR7, SR_CgaCtaId ;  /* 0x00000000000789c3 */ /* 0x000f620000008800 */
[----:B------:R-:W-:Y:S02]  /*06e0*/  @!UP0 UMOV UR6, 0x400 ;  /* 0x0000040000068882 */ /* 0x000fe40000000000 */
[----:B------:R-:W-:Y:S01]  /*06f0*/  IMAD R5, R6, 0x4, R5 ;  /* 0x0000000406057824 */ /* 0x000fe200078e0205 */
[----:B--2---:R-:W-:-:S04]  /*0700*/  I2FP.F32.U32 R9, R2 ;  /* 0x0000000200097245 */ /* 0x004fc80000201000 */
[----:B------:R-:W-:Y:S01]  /*0710*/  LEA.HI R0, R5, R5, RZ, 0x1 ;  /* 0x0000000505007211 */ /* 0x000fe200078f08ff */
[----:B------:R-:W-:Y:S01]  /*0720*/  FMUL R9, R9, UR4 ;  /* 0x0000000409097c20 */ /* 0x000fe20008400000 */
[----:B------:R-:W-:Y:S02]  /*0730*/  UMOV UR4, 0x20 ;  /* 0x0000002000047882 */ /* 0x000fe40000000000 */
[----:B------:R-:W-:Y:S01]  /*0740*/  LOP3.LUT R6, R0, 0xfffffffe, RZ, 0xc0, !PT ;  /* 0xfffffffe00067812 */ /* 0x000fe200078ec0ff */
[----:B0-----:R-:W-:Y:S01]  /*0750*/  IMAD.MOV R13, RZ, RZ, -R7 ;  /* 0x000000ffff0d7224 */ /* 0x001fe200078e0a07 */
[----:B------:R-:W-:-:S04]  /*0760*/  @!UP0 UIADD3 UR4, -UR4, 0x100000, URZ ;  /* 0x0010000004048890 */ /* 0x000fc8000fffe13f */
[----:B------:R-:W-:Y:S02]  /*0770*/  @!UP0 USHF.L.U32 UR5, UR4, 0xb, URZ ;  /* 0x0000000b04058899 */ /* 0x000fe4000800063f */
[----:B------:R-:W-:Y:S01]  /*0780*/  @!UP0 USHF.L.U32 UR4, UR4, 0x1, URZ ;  /* 0x0000000104048899 */ /* 0x000fe2000800063f */
[----:B------:R-:W0:Y:S01]  /*0790*/  F2I.U32.TRUNC.NTZ R9, R9 ;  /* 0x0000000900097305 */ /* 0x000e22000020f000 */
[----:B-1----:R-:W-:Y:S02]  /*07a0*/  IMAD R0, R8, R13, UR9 ;  /* 0x0000000908007e24 */ /* 0x002fe4000f8e020d */
[C---:B------:R-:W-:Y:S02]  /*07b0*/  IMAD.IADD R7, R5.reuse, 0x1, -R6 ;  /* 0x0000000105077824 */ /* 0x040fe400078e0a06 */
[----:B------:R-:W-:-:S03]  /*07c0*/  IMAD.SHL.U32 R6, R5, 0x4, RZ ;  /* 0x0000000405067824 */ /* 0x000fc600078e00ff */
[----:B------:R-:W-:Y:S01]  /*07d0*/  ISETP.NE.AND P2, PT, R7, R0, PT ;  /* 0x000000000700720c */ /* 0x000fe20003f45270 */
[----:B-----5:R-:W-:Y:S01]  /*07e0*/  @!UP0 ULEA UR6, UR7, UR6, 0x18 ;  /* 0x0000000607068291 */ /* 0x020fe2000f8ec03f */
[----:B------:R-:W-:Y:S01]  /*07f0*/  LOP3.LUT R10, R5, 0xc, R6, 0x78, !PT ;  /* 0x0000000c050a7812 */ /* 0x000fe200078e7806 */
[----:B------:R-:W1:Y:S01]  /*0800*/  LDC R7, c[0x0][0x140] ;  /* 0x00005000ff077b82 */ /* 0x000e620000000800 */
[----:B------:R-:W-:Y:S01]  /*0810*/  VOTEU.ALL UP0, P0 ;  /* 0x00000000003f7886 */ /* 0x000fe20000000000 */
[----:B------:R-:W-:Y:S01]  /*0820*/  LOP3.LUT P0, RZ, R4, 0x7, RZ, 0xc0, !PT ;  /* 0x0000000704ff7812 */ /* 0x000fe2000780c0ff */
[----:B0-----:R-:W-:Y:S01]  /*0830*/  IMAD.MOV R12, RZ, RZ, -R9 ;  /* 0x000000ffff0c7224 */ /* 0x001fe200078e0a09 */
[----:B------:R0:W-:Y:S01]  /*0840*/  STL [R1+0x284], R10 ;  /* 0x0002840a01007387 */ /* 0x0001e20000100800 */
[----:B------:R-:W-:Y:S01]  /*0850*/  IMAD.MOV.U32 R4, RZ, RZ, 0x1 ;  /* 0x00000001ff047424 */ /* 0x000fe200078e00ff */
[----:B------:R-:W-:Y:S01]  /*0860*/  ISETP.LT.U32.AND P0, PT, R10, 0x2, !P0 ;  /* 0x000000020a00780c */ /* 0x000fe20004701070 */
[----:B---3--:R-:W-:-:S03]  /*0870*/  IMAD R6, R11, R12, R2 ;  /* 0x0000000c0b067224 */ /* 0x008fc600078e0202 */
[----:B------:R-:W-:Y:S01]  /*0880*/  @P2 LEA.HI R5, R10, R10, RZ, 0x1 ;  /* 0x0000000a0a052211 */ /* 0x000fe200078f08ff */
[----:B------:R-:W2:Y:S02]  /*0890*/  FENCE.VIEW.ASYNC.S ;  /* 0x00000000000073c6 */ /* 0x000ea40000000000 */
[----:B--2---:R0:W2:Y:S01]  /*08a0*/  @!UP0 SYNCS.EXCH.64 URZ, [UR6+0xc0], UR4 ;  /* 0x0000c004063f85b2 */ /* 0x0040a20008000100 */
[----:B------:R-:W-:-:S04]  /*08b0*/  @P2 SHF.R.S32.HI R5, RZ, 0x1, R5 ;  /* 0x00000001ff052819 */ /* 0x000fc80000011405 */
[----:B------:R-:W-:Y:S02]  /*08c0*/  @P2 ISETP.NE.AND P3, PT, R5, R6, PT ;  /* 0x000000060500220c */ /* 0x000fe40003f65270 */
[----:B------:R-:W-:Y:S02]  /*08d0*/  SEL R5, RZ, 0x1, !P0 ;  /* 0x00000001ff057807 */ /* 0x000fe40004000000 */
[----:B------:R-:W-:Y:S02]  /*08e0*/  @P2 SEL R4, RZ, 0x1, P3 ;  /* 0x00000001ff042807 */ /* 0x000fe40001800000 */
[----:B-1----:R-:W-:Y:S02]  /*08f0*/  ISETP.EQ.U32.AND P4, PT, R7, 0x1, PT ;  /* 0x000000010700780c */ /* 0x002fe40003f82070 */
[----:B------:R-:W-:Y:S01]  /*0900*/  LOP3.LUT R4, R4, R5, RZ, 0xc0, !PT ;  /* 0x0000000504047212 */ /* 0x000fe200078ec0ff */
[----:B------:R0:W1:Y:S01]  /*0910*/  @!UP1 SYNCS.EXCH.64 URZ, [UR6+0xc8], UR4 ;  /* 0x0000c804063f95b2 */ /* 0x0000620008000100 */
[----:B------:R-:W-:-:S03]  /*0920*/  NOP ;  /* 0x0000000000007918 */ /* 0x000fc60000000000 */
[----:B------:R0:W-:Y:S06]  /*0930*/  STL [R1+0x280], R4 ;  /* 0x0002800401007387 */ /* 0x0001ec0000100800 */
[----:B--2---:R-:W-:Y:S05]  /*0940*/  @!P4 BRA `(.L_x_4) ;  /* 0x000000000008c947 */ /* 0x004fea0003800000 */
[----:B-1--4-:R-:W-:Y:S01]  /*0950*/  UCGABAR_ARV ;  /* 0x00000000000079c7 */ /* 0x012fe20008000000 */
[----:B------:R-:W-:Y:S05]  /*0960*/  BRA `(.L_x_5) ;  /* 0x0000000000047947 */ /* 0x000fea0003800000 */
.L_x_4:
[----:B-1--4-:R-:W-:Y:S01]  /*0970*/  NOP ;  /* 0x0000000000007918 */ /* 0x012fe20000000000 */
.L_x_5:
[----:B0-----:R-:W2:Y:S01]  /*0980*/  LDL.LU R4, [R1+0x288] ;  /* 0x0002880001047983 */ /* 0x001ea20000300800 */
[----:B------:R-:W0:Y:S01]  /*0990*/  LDC R6, c[0x0][0x65c] ;  /* 0x00019700ff067b82 */ /* 0x000e220000000800 */
[----:B------:R-:W-:Y:S01]  /*09a0*/  IMAD.MOV.U32 R5, RZ, RZ, RZ ;  /* 0x000000ffff057224 */ /* 0x000fe200078e00ff */
[----:B0-----:R-:W-:-:S13]  /*09b0*/  ISETP.NE.AND P2, PT, R6, 0x1, PT ;  /* 0x000000010600780c */ /* 0x001fda0003f45270 */
[----:B------:R-:W0:Y:S01]  /*09c0*/  @P2 LDC R7, c[0x0][0x10] ;  /* 0x00000400ff072b82 */ /* 0x000e220000000800 */
[----:B------:R-:W-:Y:S02]  /*09d0*/  @P2 IMAD.MOV.U32 R3, RZ, RZ, RZ ;  /* 0x000000ffff032224 */ /* 0x000fe400078e00ff */
[----:B------:R-:W-:-:S05]  /*09e0*/  @P2 IMAD.MOV.U32 R13, RZ, RZ, RZ ;  /* 0x000000ffff0d2224 */ /* 0x000fca00078e00ff */
[----:B------:R-:W1:Y:S01]  /*09f0*/  @!P2 LDC R9, c[0x0][0xc] ;  /* 0x00000300ff09ab82 */ /* 0x000e620000000800 */
[----:B0-----:R-:W-:-:S04]  /*0a00*/  @P2 IMAD.WIDE.U32 R6, R7, UR9, R2 ;  /* 0x0000000907062c25 */ /* 0x001fc8000f8e0002 */
[----:B------:R-:W-:Y:S02]  /*0a10*/  @P2 IMAD.MOV.U32 R23, RZ, RZ, R6 ;  /* 0x000000ffff172224 */ /* 0x000fe400078e0006 */
[----:B------:R-:W-:Y:S01]  /*0a20*/  @P2 IMAD.IADD R24, R7, 0x1, R13 ;  /* 0x0000000107182824 */ /* 0x000fe200078e020d */
[----:B--2---:R-:W-:-:S04]  /*0a30*/  LOP3.LUT R4, R4, 0xfffffff7, RZ, 0xc0, !PT ;  /* 0xfffffff704047812 */ /* 0x004fc800078ec0ff */
[----:B------:R-:W-:-:S05]  /*0a40*/  @P2 LOP3.LUT R4, R4, 0x8, RZ, 0xfc, !PT ;  /* 0x0000000804042812 */ /* 0x000fca00078efcff */
[----:B------:R0:W-:Y:S02]  /*0a50*/  STL [R1+0x288], R4 ;  /* 0x0002880401007387 */ /* 0x0001e40000100800 */
[----:B0-----:R-:W-:-:S04]  /*0a60*/  IMAD.U32 R4, RZ, RZ, UR9 ;  /* 0x00000009ff047e24 */ /* 0x001fc8000f8e00ff */
[----:B-1----:R-:W-:-:S04]  /*0a70*/  @!P2 IMAD.WIDE.U32 R4, R2, R9, R4 ;  /* 0x000000090204a225 */ /* 0x002fc800078e0004 */
[----:B------:R-:W-:Y:S02]  /*0a80*/  @!P2 IMAD.MOV.U32 R23, RZ, RZ, R4 ;  /* 0x000000ffff17a224 */ /* 0x000fe400078e0004 */
[----:B------:R-:W-:-:S03]  /*0a90*/  @!P2 IMAD.MOV.U32 R24, RZ, RZ, R5 ;  /* 0x000000ffff18a224 */ /* 0x000fc600078e0005 */
[----:B------:R0:W-:Y:S04]  /*0aa0*/  STL [R1+0x2b0], R23 ;  /* 0x0002b01701007387 */ /* 0x0001e80000100800 */
[----:B------:R0:W-:Y:S01]  /*0ab0*/  STL [R1+0x29c], R24 ;  /* 0x00029c1801007387 */ /* 0x0001e20000100800 */
[----:B------:R-:W-:Y:S05]  /*0ac0*/  @!P4 BRA `(.L_x_6) ;  /* 0x00000000000cc947 */ /* 0x000fea0003800000 */
[----:B------:R-:W-:Y:S01]  /*0ad0*/  UCGABAR_WAIT ;  /* 0x0000000000007dc7 */ /* 0x000fe20008000000 */
[----:B------:R-:W-:Y:S01]  /*0ae0*/  CCTL.IVALL ;  /* 0x00000000ff00798f */ /* 0x000fe20002000000 */
[----:B------:R-:W-:Y:S05]  /*0af0*/  BRA `(.L_x_7) ;  /* 0x0000000000047947 */ /* 0x000fea0003800000 */
.L_x_6:
[----:B------:R-:W-:Y:S06]  /*0b00*/  BAR.SYNC.DEFER_BLOCKING 0x0 ;  /* 0x0000000000007b1d */ /* 0x000fec0000010000 */
.L_x_7:
[----:B------:R-:W-:Y:S05]  /*0b10*/  @!P1 BRA `(.L_x_8) ;  /* 0x000001e000749947 */ /* 0x000fea0003800000 */
[----:B------:R-:W-:-:S06]  /*0b20*/  UISETP.GT.U32.AND UP0, UPT, UR10, 0x1, UPT ;  /* 0x000000010a00788c */ /* 0x000fcc000bf04070 */
[----:B------:R-:W-:-:S13]  /*0b30*/  PLOP3.LUT P0, PT, PT, PT, UP0, 0x80, 0x0 ;  /* 0x000000000000781c */ /* 0x000fda0003f0f008 */
[----:B------:R-:W-:Y:S05]  /*0b40*/  @P0 EXIT ;  /* 0x000000000000094d */ /* 0x000fea0003800000 */
[----:B------:R-:W-:Y:S01]  /*0b50*/  ULDC.64 UR4, c[0x0][0x650] ;  /* 0x0001940000047ab9 */ /* 0x000fe20000000a00 */
[----:B------:R-:W-:Y:S02]  /*0b60*/  PRMT R6, RZ, 0x7610, R6 ;  /* 0x00007610ff067816 */ /* 0x000fe40000000006 */
[----:B------:R-:W-:Y:S01]  /*0b70*/  ISETP.GE.U32.AND P0, PT, R23, UR4, PT ;  /* 0x0000000417007c0c */ /* 0x000fe2000bf06070 */
[----:B------:R-:W-:Y:S02]  /*0b80*/  UMOV UR4, 0xffffffff ;  /* 0xffffffff00047882 */ /* 0x000fe40000000000 */
[----:B------:R-:W-:Y:S01]  /*0b90*/  IMAD.U32 R4, RZ, RZ, UR4 ;  /* 0x00000004ff047e24 */ /* 0x000fe2000f8e00ff */
[----:B------:R-:W-:Y:S01]  /*0ba0*/  ISETP.GE.U32.AND.EX P0, PT, R24, UR5, PT, P0 ;  /* 0x0000000518007c0c */ /* 0x000fe2000bf06100 */
[----:B------:R-:W-:Y:S01]  /*0bb0*/  UMOV UR5, 0xffffffff ;  /* 0xffffffff00057882 */ /* 0x000fe20000000000 */
[----:B------:R-:W-:Y:S02]  /*0bc0*/  IMAD.U32 R19, RZ, RZ, UR4 ;  /* 0x00000004ff137e24 */ /* 0x000fe4000f8e00ff */
[----:B------:R1:W-:Y:S01]  /*0bd0*/  STL [R1+0x290], R4 ;  /* 0x0002900401007387 */ /* 0x0003e20000100800 */
[----:B------:R-:W-:-:S08]  /*0be0*/  IMAD.U32 R18, RZ, RZ, UR5 ;  /* 0x00000005ff127e24 */ /* 0x000fd0000f8e00ff */
[----:B------:R-:W-:Y:S05]  /*0bf0*/  @P0 BRA `(.L_x_9) ;  /* 0x0000000400480947 */ /* 0x000fea0003800000 */
[----:B------:R-:W2:Y:S01]  /*0c00*/  LDC.64 R14, c[0x0][0x628] ;  /* 0x00018a00ff0e7b82 */ /* 0x000ea20000000a00 */
[----:B-1----:R-:W-:Y:S02]  /*0c10*/  IMAD.MOV.U32 R4, RZ, RZ, R23 ;  /* 0x000000ffff047224 */ /* 0x002fe400078e0017 */
[----:B------:R-:W-:-:S05]  /*0c20*/  IMAD.MOV.U32 R5, RZ, RZ, R24 ;  /* 0x000000ffff057224 */ /* 0x000fca00078e0018 */
[----:B------:R-:W1:Y:S08]  /*0c30*/  LDC R10, c[0x0][0x630] ;  /* 0x00018c00ff0a7b82 */ /* 0x000e700000000800 */
[----:B------:R-:W3:Y:S01]  /*0c40*/  LDC.64 R16, c[0x0][0x620] ;  /* 0x00018800ff107b82 */ /* 0x000ee20000000a00 */
[----:B--2---:R-:W-:-:S04]  /*0c50*/  ISETP.NE.U32.AND P0, PT, R14, RZ, PT ;  /* 0x000000ff0e00720c */ /* 0x004fc80003f05070 */
[----:B------:R-:W-:-:S13]  /*0c60*/  ISETP.NE.AND.EX P0, PT, R15, RZ, PT, P0 ;  /* 0x000000ff0f00720c */ /* 0x000fda0003f05300 */
[----:B-1-3--:R-:W-:Y:S05]  /*0c70*/  @!P0 BRA `(.L_x_10) ;  /* 0x0000000000288947 */ /* 0x00afea0003800000 */
[----:B------:R-:W1:Y:S02]  /*0c80*/  LDC R9, c[0x0][0x634] ;  /* 0x00018d00ff097b82 */ /* 0x000e640000000800 */
[----:B-1----:R-:W-:-:S05]  /*0c90*/  IADD3 R9, P0, R23, R9, RZ ;  /* 0x0000000917097210 */ /* 0x002fca0007f1e0ff */
[----:B------:R-:W-:-:S04]  /*0ca0*/  IMAD.X R13, RZ, RZ, R24, P0 ;  /* 0x000000ffff0d7224 */ /* 0x000fc800000e0618 */
[----:B------:R-:W-:-:S04]  /*0cb0*/  IMAD.WIDE.U32 R4, R13, R14, RZ ;  /* 0x0000000e0d047225 */ /* 0x000fc800078e00ff */
[----:B------:R-:W-:-:S04]  /*0cc0*/  IMAD.WIDE.U32 R6, P0, R9, R15, R4 ;  /* 0x0000000f09067225 */ /* 0x000fc80007800004 */
[----:B------:R-:W-:-:S04]  /*0cd0*/  IMAD.WIDE.U32 R4, R9, R14, RZ ;  /* 0x0000000e09047225 */ /* 0x000fc800078e00ff */
[----:B------:R-:W-:Y:S01]  /*0ce0*/  IMAD.X R9, RZ, RZ, RZ, P0 ;  /* 0x000000ffff097224 */ /* 0x000fe200000e06ff */
[----:B------:R-:W-:Y:S01]  /*0cf0*/  IADD3 RZ, P0, R5, R6, RZ ;  /* 0x0000000605ff7210 */ /* 0x000fe20007f1e0ff */
[----:B------:R-:W-:-:S04]  /*0d00*/  IMAD.MOV.U32 R8, RZ, RZ, R7 ;  /* 0x000000ffff087224 */ /* 0x000fc800078e0007 */
[----:B------:R-:W-:-:S08]  /*0d10*/  IMAD.WIDE.U32.X R4, R13, R15, R8, P0 ;  /* 0x0000000f0d047225 */ /* 0x000fd000000e0408 */
.L_x_10:
[----:B------:R-:W1:Y:S01]  /*0d20*/  LDC.64 R20, c[0x0][0x640] ;  /* 0x00019000ff147b82 */ /* 0x000e620000000a00 */
[-C--:B------:R-:W-:Y:S01]  /*0d30*/  SHF.R.U64 R22, R4, R10.reuse, R5 ;  /* 0x0000000a04167219 */ /* 0x080fe20000001205 */
[----:B------:R-:W-:Y:S01]  /*0d40*/  IMAD.MOV.U32 R4, RZ, RZ, R23 ;  /* 0x000000ffff047224 */ /* 0x000fe200078e0017 */
[----:B------:R-:W-:Y:S01]  /*0d50*/  SHF.R.U32.HI R3, RZ, R10, R5 ;  /* 0x0000000aff037219 */ /* 0x000fe20000011605 */
[----:B------:R-:W-:Y:S01]  /*0d60*/  IMAD.MOV.U32 R5, RZ, RZ, R24 ;  /* 0x000000ffff057224 */ /* 0x000fe200078e0018 */
[----:B------:R-:W-:Y:S01]  /*0d70*/  IADD3 R7, P0, RZ, -R22, RZ ;  /* 0x80000016ff077210 */ /* 0x000fe20007f1e0ff */
[----:B0-----:R-:W-:Y:S02]  /*0d80*/  IMAD R23, R11, R12, R2 ;  /* 0x0000000c0b177224 */ /* 0x001fe400078e0202 */
[----:B------:R-:W0:Y:S01]  /*0d90*/  LDC R8, c[0x0][0x618] ;  /* 0x00018600ff087b82 */ /* 0x000e220000000800 */
[----:B------:R-:W-:Y:S02]  /*0da0*/  IMAD.MOV.U32 R11, RZ, RZ, 0x1 ;  /* 0x00000001ff0b7424 */ /* 0x000fe400078e00ff */
[----:B------:R-:W-:-:S02]  /*0db0*/  IMAD.X R3, RZ, RZ, ~R3, P0 ;  /* 0x000000ffff037224 */ /* 0x000fc400000e0e03 */
[----:B------:R-:W-:-:S03]  /*0dc0*/  IMAD.WIDE.U32 R4, R7, R16, R4 ;  /* 0x0000001007047225 */ /* 0x000fc600078e0004 */
[----:B------:R-:W2:Y:S01]  /*0dd0*/  LDC R14, c[0x0][0x608] ;  /* 0x00018200ff0e7b82 */ /* 0x000ea20000000800 */
[----:B------:R-:W-:-:S04]  /*0de0*/  IMAD R6, R3, R16, RZ ;  /* 0x0000001003067224 */ /* 0x000fc800078e02ff */
[----:B------:R-:W-:-:S03]  /*0df0*/  IMAD R3, R7, R17, R6 ;  /* 0x0000001107037224 */ /* 0x000fc600078e0206 */
[----:B------:R-:W3:Y:S01]  /*0e00*/  LDC R18, c[0x0][0x658] ;  /* 0x00019600ff127b82 */ /* 0x000ee20000000800 */
[----:B------:R-:W-:Y:S01]  /*0e10*/  IMAD.IADD R3, R5, 0x1, R3 ;  /* 0x0000000105037824 */ /* 0x000fe200078e0203 */
[----:B-1----:R-:W-:Y:S01]  /*0e20*/  ISETP.NE.U32.AND P0, PT, R20, RZ, PT ;  /* 0x000000ff1400720c */ /* 0x002fe20003f05070 */
[----:B------:R-:W-:-:S03]  /*0e30*/  IMAD.MOV.U32 R5, RZ, RZ, -0x1 ;  /* 0xffffffffff057424 */ /* 0x000fc600078e00ff */
[----:B------:R-:W-:Y:S02]  /*0e40*/  ISETP.NE.AND.EX P0, PT, R21, RZ, PT, P0 ;  /* 0x000000ff1500720c */ /* 0x000fe40003f05300 */
[----:B------:R-:W1:Y:S01]  /*0e50*/  LDC R13, c[0x0][0x600] ;  /* 0x00018000ff0d7b82 */ /* 0x000e620000000800 */
[-CC-:B0-----:R-:W-:Y:S02]  /*0e60*/  SHF.R.U64 R10, R4, R8.reuse, R3.reuse ;  /* 0x00000008040a7219 */ /* 0x181fe40000001203 */
[----:B------:R-:W-:-:S05]  /*0e70*/  SHF.R.U32.HI R3, RZ, R8, R3 ;  /* 0x00000008ff037219 */ /* 0x000fca0000011603 */
[----:B------:R-:W0:Y:S01]  /*0e80*/  LDC R15, c[0x0][0x648] ;  /* 0x00019200ff0f7b82 */ /* 0x000e220000000800 */
[-CC-:B--2---:R-:W-:Y:S02]  /*0e90*/  SHF.R.U64 R19, R10, R14.reuse, R3.reuse ;  /* 0x0000000e0a137219 */ /* 0x184fe40000001203 */
[----:B------:R-:W-:-:S05]  /*0ea0*/  SHF.R.U32.HI R3, RZ, R14, R3 ;  /* 0x0000000eff037219 */ /* 0x000fca0000011603 */
[----:B------:R-:W2:Y:S01]  /*0eb0*/  LDC R17, c[0x0][0x638] ;  /* 0x00018e00ff117b82 */ /* 0x000ea20000000800 */
[-C--:B---3--:R-:W-:Y:S02]  /*0ec0*/  SHF.L.U32 R2, R5, R18.reuse, RZ ;  /* 0x0000001205027219 */ /* 0x088fe400000006ff */
[--C-:B------:R-:W-:Y:S02]  /*0ed0*/  SHF.R.U64 R12, R19, R18, R3.reuse ;  /* 0x00000012130c7219 */ /* 0x100fe40000001203 */
[----:B------:R-:W-:Y:S02]  /*0ee0*/  LOP3.LUT R8, RZ, R2, RZ, 0x33, !PT ;  /* 0x00000002ff087212 */ /* 0x000fe400078e33ff */
[----:B------:R-:W-:Y:S01]  /*0ef0*/  SHF.R.U32.HI R3, RZ, R18, R3 ;  /* 0x00000012ff037219 */ /* 0x000fe20000011603 */
[----:B------:R-:W3:Y:S01]  /*0f00*/  LDC R16, c[0x0][0x610] ;  /* 0x00018400ff107b82 */ /* 0x000ee20000000800 */
[----:B------:R-:W-:Y:S01]  /*0f10*/  IMAD.MOV.U32 R2, RZ, RZ, R12 ;  /* 0x000000ffff027224 */ /* 0x000fe200078e000c */
[----:B------:R-:W-:Y:S06]  /*0f20*/  @!P0 BRA `(.L_x_11) ;  /* 0x0000000000288947 */ /* 0x000fec0003800000 */
[----:B------:R-:W4:Y:S02]  /*0f30*/  LDC R7, c[0x0][0x64c] ;  /* 0x00019300ff077b82 */ /* 0x000f240000000800 */
[----:B----4-:R-:W-:-:S05]  /*0f40*/  IADD3 R7, P0, R12, R7, RZ ;  /* 0x000000070c077210 */ /* 0x010fca0007f1e0ff */
        /* <DEDUP_REMOVED lines=8> */
.L_x_11:
[----:B0-----:R-:W-:Y:S01]  /*0fd0*/  SHF.R.U64 R4, R2, R15, R3 ;  /* 0x0000000f02047219 */ /* 0x001fe20000001203 */
[----:B-1----:R-:W-:Y:S01]  /*0fe0*/  VIADD R5, R13, 0xffffffff ;  /* 0xffffffff0d057836 */ /* 0x002fe20000000000 */
[----:B------:R-:W-:Y:S02]  /*0ff0*/  SHF.L.U32 R2, R11, R18, RZ ;  /* 0x000000120b027219 */ /* 0x000fe400000006ff */
[----:B------:R-:W-:Y:S01]  /*1000*/  LOP3.LUT R3, R19, R8, RZ, 0xc0, !PT ;  /* 0x0000000813037212 */ /* 0x000fe200078ec0ff */
[----:B------:R-:W-:Y:S01]  /*1010*/  IMAD.MOV R6, RZ, RZ, -R4 ;  /* 0x000000ffff067224 */ /* 0x000fe200078e0a04 */
[----:B------:R-:W-:Y:S02]  /*1020*/  SEL R0, R0, R23, !P2 ;  /* 0x0000001700007207 */ /* 0x000fe40005000000 */
[----:B------:R-:W-:Y:S01]  /*1030*/  LOP3.LUT R5, R10, R5, RZ, 0xc0, !PT ;  /* 0x000000050a057212 */ /* 0x000fe200078ec0ff */
[----:B------:R-:W-:Y:S01]  /*1040*/  IMAD R3, R2, R4, R3 ;  /* 0x0000000402037224 */ /* 0x000fe200078e0203 */
[----:B------:R-:W-:Y:S01]  /*1050*/  R2UR UR6, R22 ;  /* 0x00000000160672ca */ /* 0x000fe200000e0000 */
[----:B--2---:R-:W-:-:S02]  /*1060*/  IMAD R2, R6, R17, R12 ;  /* 0x0000001106027224 */ /* 0x004fc400078e020c */
[----:B---3--:R-:W-:Y:S02]  /*1070*/  IMAD R0, R3, R16, R0 ;  /* 0x0000001003007224 */ /* 0x008fe400078e0200 */
[----:B------:R-:W-:Y:S02]  /*1080*/  IMAD R3, R2, R13, R5 ;  /* 0x0000000d02037224 */ /* 0x000fe400078e0205 */
[----:B------:R-:W-:-:S03]  /*1090*/  IMAD.MOV.U32 R6, RZ, RZ, 0x1 ;  /* 0x00000001ff067424 */ /* 0x000fc600078e00ff */
[----:B------:R-:W-:Y:S02]  /*10a0*/  SEL R2, R3, R0, !P2 ;  /* 0x0000000003027207 */ /* 0x000fe40005000000 */
[----:B------:R-:W-:Y:S02]  /*10b0*/  SEL R0, R0, R3, !P2 ;  /* 0x0000000300007207 */ /* 0x000fe40005000000 */
[----:B------:R-:W-:Y:S02]  /*10c0*/  R2UR UR5, R2 ;  /* 0x00000000020572ca */ /* 0x000fe400000e0000 */
[----:B------:R-:W-:Y:S01]  /*10d0*/  R2UR UR4, R0 ;  /* 0x00000000000472ca */ /* 0x000fe200000e0000 */
[----:B------:R-:W-:-:S05]  /*10e0*/  IMAD.U32 R0, RZ, RZ, UR6 ;  /* 0x00000006ff007e24 */ /* 0x000fca000f8e00ff */
[----:B------:R2:W-:Y:S05]  /*10f0*/  STL [R1+0x290], R0 ;  /* 0x0002900001007387 */ /* 0x0005ea0000100800 */
[----:B------:R-:W-:Y:S02]  /*1100*/  IMAD.U32 R18, RZ, RZ, UR5 ;  /* 0x00000005ff127e24 */ /* 0x000fe4000f8e00ff */
[----:B------:R-:W-:-:S07]  /*1110*/  IMAD.U32 R19, RZ, RZ, UR4 ;  /* 0x00000004ff137e24 */ /* 0x000fce000f8e00ff */
.L_x_9:
[----:B------:R-:W-:-:S08]  /*1120*/  NOP ;  /* 0x0000000000007918 */ /* 0x000fd00000000000 */
[----:B------:R-:W3:Y:S02]  /*1130*/  USETMAXREG.TRY_ALLOC.CTAPOOL UP0, 0xf0 ;  /* 0x000000f0000079c8 */ /* 0x000ee40008000600 */
[----:B---3--:R-:W-:-:S13]  /*1140*/  PLOP3.LUT P0, PT, PT, PT, UP0, 0x80, 0x0 ;  /* 0x000000000000781c */ /* 0x008fda0003f0f008 */
[----:B------:R-:W-:Y:S05]  /*1150*/  @!P0 BRA `(.L_x_9) ;  /* 0xfffffffc00f08947 */ /* 0x000fea000383ffff */
[----:B------:R-:W-:Y:S01]  /*1160*/  ULDC.64 UR4, c[0x0][0x598] ;  /* 0x0001660000047ab9 */ /* 0x000fe20000000a00 */
[----:B------:R-:W-:Y:S01]  /*1170*/  ULDC.64 UR60, c[0x0][0x208] ;  /* 0x00008200003c7ab9 */ /* 0x000fe20000000a00 */
[----:B------:R-:W-:-:S04]  /*1180*/  ISETP.NE.U32.AND P0, PT, RZ, UR4, PT ;  /* 0x00000004ff007c0c */ /* 0x000fc8000bf05070 */
[----:B------:R-:W-:-:S13]  /*1190*/  ISETP.NE.AND.EX P0, PT, RZ, UR5, PT, P0 ;  /* 0x00000005ff007c0c */ /* 0x000fda000bf05300 */
[----:B------:R-:W-:Y:S05]  /*11a0*/  @!P0 BRA `(.L_x_12) ;  /* 0x00000000001c8947 */ /* 0x000fea0003800000 */
[----:B------:R-:W3:Y:S02]  /*11b0*/  LDC.64 R2, c[0x0][0x598] ;  /* 0x00016600ff027b82 */ /* 0x000ee40000000a00 */
[----:B---3--:R-:W3:Y:S02]  /*11c0*/  LDG.E.64 R2, desc[UR60][R2.64] ;  /* 0x0000003c02027981 */ /* 0x008ee4000c1e1b00 */
[----:B---3--:R-:W-:-:S04]  /*11d0*/  ISETP.NE.U32.AND P0, PT, R2, RZ, PT ;  /* 0x000000ff0200720c */ /* 0x008fc80003f05070 */
[----:B------:R-:W-:-:S13]  /*11e0*/  ISETP.NE.AND.EX P0, PT, R3, RZ, PT, P0 ;  /* 0x000000ff0300720c */ /* 0x000fda0003f05300 */
[----:B------:R-:W-:Y:S05]  /*11f0*/  @!P0 BRA `(.L_x_12) ;  /* 0x0000000000088947 */ /* 0x000fea0003800000 */
[----:B------:R3:W5:Y:S01]  /*1200*/  LD.E R2, desc[UR60][R2.64] ;  /* 0x0000003c02027980 */ /* 0x000762000c101900 */
[----:B------:R-:W-:Y:S05]  /*1210*/  BRA `(.L_x_13) ;  /* 0x0000000000247947 */ /* 0x000fea0003800000 */
.L_x_12:
[----:B------:R-:W-:Y:S02]  /*1220*/  ULDC.64 UR4, c[0x0][0x588] ;  /* 0x0001620000047ab9 */ /* 0x000fe40000000a00 */
[----:B------:R-:W-:-:S04]  /*1230*/  ISETP.NE.U32.AND P0, PT, RZ, UR4, PT ;  /* 0x00000004ff007c0c */ /* 0x000fc8000bf05070 */
[----:B------:R-:W-:-:S13]  /*1240*/  ISETP.NE.AND.EX P0, PT, RZ, UR5, PT, P0 ;  /* 0x00000005ff007c0c */ /* 0x000fda000bf05300 */
[----:B------:R-:W-:Y:S05]  /*1250*/  @!P0 BRA `(.L_x_14) ;  /* 0x00000000000c8947 */ /* 0x000fea0003800000 */
[----:B------:R-:W3:Y:S02]  /*1260*/  LDC.64 R2, c[0x0][0x588] ;  /* 0x00016200ff027b82 */ /* 0x000ee40000000a00 */
[----:B---3--:R4:W5:Y:S01]  /*1270*/  LDG.E R2, desc[UR60][R2.64] ;  /* 0x0000003c02027981 */ /* 0x008962000c1e1900 */
[----:B------:R-:W-:Y:S05]  /*1280*/  BRA `(.L_x_13) ;  /* 0x0000000000087947 */ /* 0x000fea0003800000 */
.L_x_14:
[----:B------:R-:W-:Y:S02]  /*1290*/  ULDC UR4, c[0x0][0x580] ;  /* 0x0001600000047ab9 */ /* 0x000fe40000000800 */
[----:B------:R-:W-:-:S07]  /*12a0*/  IMAD.U32 R2, RZ, RZ, UR4 ;  /* 0x00000004ff027e24 */ /* 0x000fce000f8e00ff */
.L_x_13:
[----:B------:R-:W-:Y:S02]  /*12b0*/  ULDC.64 UR4, c[0x0][0x5a0] ;  /* 0x0001680000047ab9 */ /* 0x000fe40000000a00 */
[----:B------:R-:W-:-:S04]  /*12c0*/  ISETP.NE.U32.AND P0, PT, RZ, UR4, PT ;  /* 0x00000004ff007c0c */ /* 0x000fc8000bf05070 */
[----:B------:R-:W-:-:S13]  /*12d0*/  ISETP.NE.AND.EX P0, PT, RZ, UR5, PT, P0 ;  /* 0x00000005ff007c0c */ /* 0x000fda000bf05300 */
[----:B------:R-:W-:Y:S05]  /*12e0*/  @!P0 BRA `(.L_x_15) ;  /* 0x00000000001c8947 */ /* 0x000fea0003800000 */
[----:B-1----:R-:W1:Y:S02]  /*12f0*/  LDC.64 R4, c[0x0][0x5a0] ;  /* 0x00016800ff047b82 */ /* 0x002e640000000a00 */
[----:B-1----:R-:W2:Y:S02]  /*1300*/  LDG.E.64 R4, desc[UR60][R4.64] ;  /* 0x0000003c04047981 */ /* 0x002ea4000c1e1b00 */
[----:B--2---:R-:W-:-:S04]  /*1310*/  ISETP.NE.U32.AND P0, PT, R4, RZ, PT ;  /* 0x000000ff0400720c */ /* 0x004fc80003f05070 */
[----:B------:R-:W-:-:S13]  /*1320*/  ISETP.NE.AND.EX P0, PT, R5, RZ, PT, P0 ;  /* 0x000000ff0500720c */ /* 0x000fda0003f05300 */
[----:B------:R-:W-:Y:S05]  /*1330*/  @!P0 BRA `(.L_x_15) ;  /* 0x0000000000088947 */ /* 0x000fea0003800000 */
[----:B------:R1:W5:Y:S01]  /*1340*/  LD.E R16, desc[UR60][R4.64] ;  /* 0x0000003c04107980 */ /* 0x000362000c101900 */
[----:B------:R-:W-:Y:S05]  /*1350*/  BRA `(.L_x_16) ;  /* 0x0000000000247947 */ /* 0x000fea0003800000 */
.L_x_15:
[----:B------:R-:W-:Y:S02]  /*1360*/  ULDC.64 UR4, c[0x0][0x590] ;  /* 0x0001640000047ab9 */ /* 0x000fe40000000a00 */
[----:B------:R-:W-:-:S04]  /*1370*/  ISETP.NE.U32.AND P0, PT, RZ, UR4, PT ;  /* 0x00000004ff007c0c */ /* 0x000fc8000bf05070 */
[----:B------:R-:W-:-:S13]  /*1380*/  ISETP.NE.AND.EX P0, PT, RZ, UR5, PT, P0 ;  /* 0x00000005ff007c0c */ /* 0x000fda000bf05300 */
[----:B------:R-:W-:Y:S05]  /*1390*/  @!P0 BRA `(.L_x_17) ;  /* 0x00000000000c8947 */ /* 0x000fea0003800000 */
[----:B------:R-:W0:Y:S02]  /*13a0*/  LDC.64 R16, c[0x0][0x590] ;  /* 0x00016400ff107b82 */ /* 0x000e240000000a00 */
[----:B0-----:R0:W5:Y:S01]  /*13b0*/  LDG.E R16, desc[UR60][R16.64] ;  /* 0x0000003c10107981 */ /* 0x001162000c1e1900 */
[----:B------:R-:W-:Y:S05]  /*13c0*/  BRA `(.L_x_16) ;  /* 0x0000000000087947 */ /* 0x000fea0003800000 */
.L_x_17:
[----:B------:R-:W-:Y:S02]  /*13d0*/  ULDC UR4, c[0x0][0x584] ;  /* 0x0001610000047ab9 */ /* 0x000fe40000000800 */
[----:B------:R-:W-:-:S07]  /*13e0*/  IMAD.U32 R16, RZ, RZ, UR4 ;  /* 0x00000004ff107e24 */ /* 0x000fce000f8e00ff */
.L_x_16:
[----:B------:R-:W-:-:S13]  /*13f0*/  LOP3.LUT P0, RZ, R6, 0xff, RZ, 0xc0, !PT ;  /* 0x000000ff06ff7812 */ /* 0x000fda000780c0ff */
[----:B------:R-:W-:Y:S05]  /*1400*/  @!P0 EXIT ;  /* 0x000000000000894d */ /* 0x000fea0003800000 */
[----:B------:R-:W-:Y:S02]  /*1410*/  ULDC UR4, c[0x0][0x28c] ;  /* 0x0000a30000047ab9 */ /* 0x000fe40000000800 */
[----:B------:R-:W-:-:S04]  /*1420*/  UIADD3 UR4, UR4, 0xf, URZ ;  /* 0x0000000f04047890 */ /* 0x000fc8000fffe03f */
[----:B------:R-:W-:-:S04]  /*1430*/  USHF.R.S32.HI UR5, URZ, 0x1f, UR4 ;  /* 0x0000001f3f057899 */ /* 0x000fc80008011404 */
[----:B------:R-:W-:-:S03]  /*1440*/  ULEA.HI UR5, UR5, UR4, URZ, 0x4 ;  /* 0x0000000405057291 */ /* 0x000fc6000f8f203f */
[----:B------:R-:W-:Y:S01]  /*1450*/  UMOV UR4, URZ ;  /* 0x0000003f00047c82 */ /* 0x000fe20008000000 */
[----:B------:R-:W-:Y:S01]  /*1460*/  USHF.R.S32.HI UR6, URZ, 0x4, UR5 ;  /* 0x000000043f067899 */ /* 0x000fe20008011405 */
[----:B---34-:R-:W-:Y:S02]  /*1470*/  IMAD.U32 R3, RZ, RZ, UR4 ;  /* 0x00000004ff037e24 */ /* 0x018fe4000f8e00ff */
[----:B------:R-:W-:Y:S02]  /*1480*/  UMOV UR5, URZ ;  /* 0x0000003f00057c82 */ /* 0x000fe40008000000 */
[----:B--2---:R-:W-:Y:S02]  /*1490*/  IMAD.U32 R0, RZ, RZ, UR5 ;  /* 0x00000005ff007e24 */ /* 0x004fe4000f8e00ff */
[----:B-1----:R-:W-:-:S05]  /*14a0*/  IMAD.U32 R4, RZ, RZ, UR6 ;  /* 0x00000006ff047e24 */ /* 0x002fca000f8e00ff */
[----:B------:R1:W-:Y:S04]  /*14b0*/  STL [R1+0x2c0], R4 ;  /* 0x0002c00401007387 */ /* 0x0003e80000100800 */
[----:B------:R1:W-:Y:S04]  /*14c0*/  STL [R1+0x2bc], R0 ;  /* 0x0002bc0001007387 */ /* 0x0003e80000100800 */
[----:B------:R1:W-:Y:S02]  /*14d0*/  STL [R1+0x2b8], R3 ;  /* 0x0002b80301007387 */ /* 0x0003e40000100800 */
.L_x_749:
[----:B-1----:R-:W1:Y:S01]  /*14e0*/  S2R R0, SR_TID.X ;  /* 0x0000000000007919 */ /* 0x002e620000002100 */
[----:B------:R-:W2:Y:S01]  /*14f0*/  S2UR UR7, SR_CgaCtaId ;  /* 0x00000000000779c3 */ /* 0x000ea20000008800 */
[----:B------:R-:W-:Y:S02]  /*1500*/  UMOV UR6, 0x400 ;  /* 0x0000040000067882 */ /* 0x000fe40000000000 */
[----:B--2---:R-:W-:-:S06]  /*1510*/  ULEA UR8, UR7, UR6, 0x18 ;  /* 0x0000000607087291 */ /* 0x004fcc000f8ec03f */
[----:B0----5:R-:W-:Y:S01]  /*1520*/  IMAD.U32 R17, RZ, RZ, UR8 ;  /* 0x00000008ff117e24 */ /* 0x021fe2000f8e00ff */
[----:B-1----:R-:W-:-:S04]  /*1530*/  LOP3.LUT R0, R0, 0x80, RZ, 0xc0, !PT ;  /* 0x0000008000007812 */ /* 0x002fc800078ec0ff */
[----:B------:R-:W-:-:S06]  /*1540*/  SHF.R.U32.HI R0, RZ, 0x7, R0 ;  /* 0x00000007ff007819 */ /* 0x000fcc0000011600 */
[----:B------:R-:W0:Y:S02]  /*1550*/  SHFL.IDX PT, R0, R0, RZ, 0x1f ;  /* 0x00001fff00007589 */ /* 0x000e2400000e0000 */
[----:B0-----:R-:W-:-:S13]  /*1560*/  R2UR UR4, R0 ;  /* 0x00000000000472ca */ /* 0x001fda00000e0000 */
[----:B------:R-:W-:-:S04]  /*1570*/  ULEA.HI UR5, UR4, UR4, URZ, 0x1 ;  /* 0x0000000404057291 */ /* 0x000fc8000f8f083f */
[----:B------:R-:W-:-:S04]  /*1580*/  ULOP3.LUT UR5, UR5, 0x1ffffe, URZ, 0xc0, !UPT ;  /* 0x001ffffe05057892 */ /* 0x000fc8000f8ec03f */
[----:B------:R-:W-:-:S03]  /*1590*/  UIADD3 UR5, UR4, -UR5, URZ ;  /* 0x8000000504057290 */ /* 0x000fc6000fffe03f */
[----:B------:R-:W-:Y:S01]  /*15a0*/  ULDC UR4, c[0x0][0x28c] ;  /* 0x0000a30000047ab9 */ /* 0x000fe20000000800 */
[----:B------:R-:W-:Y:S01]  /*15b0*/  ULEA UR5, UR5, UR8, 0xb ;  /* 0x0000000805057291 */ /* 0x000fe2000f8e583f */
[----:B------:R-:W-:-:S03]  /*15c0*/  ISETP.LT.AND P0, PT, RZ, UR4, PT ;  /* 0x00000004ff007c0c */ /* 0x000fc6000bf01270 */
[----:B------:R-:W-:-:S04]  /*15d0*/  UIADD3 UR5, UR5, 0x180, URZ ;  /* 0x0000018005057890 */ /* 0x000fc8000fffe03f */
[----:B------:R-:W-:-:S04]  /*15e0*/  USHF.R.U32.HI UR5, URZ, 0x4, UR5 ;  /* 0x000000043f057899 */ /* 0x000fc80008011605 */
[----:B------:R-:W-:Y:S02]  /*15f0*/  ULOP3.LUT UR36, UR5, 0x3fff, URZ, 0xc0, !UPT ;  /* 0x00003fff05247892 */ /* 0x000fe4000f8ec03f */
[----:B---3--:R-:W-:Y:S10]  /*1600*/  @P0 BRA `(.L_x_18) ;  /* 0x0000000000400947 */ /* 0x008ff40003800000 */
[----:B------:R-:W-:Y:S01]  /*1610*/  MOV R0, 0x0 ;  /* 0x0000000000007802 */ /* 0x000fe20000000f00 */
[----:B------:R-:W-:Y:S01]  /*1620*/  ULDC.64 UR4, c[0x4][0x68] ;  /* 0x01001a0000047ab9 */ /* 0x000fe20000000a00 */
[----:B------:R-:W-:Y:S01]  /*1630*/  ULDC.64 UR6, c[0x4][0x8] ;  /* 0x0100020000067ab9 */ /* 0x000fe20000000a00 */
[----:B------:R-:W-:Y:S01]  /*1640*/  IMAD.U32 R4, RZ, RZ, UR4 ;  /* 0x00000004ff047e24 */ /* 0x000fe2000f8e00ff */
[----:B------:R0:W1:Y:S01]  /*1650*/  LDC.64 R14, c[0x4][R0] ;  /* 0x01000000000e7b82 */ /* 0x0000620000000a00 */
[----:B------:R-:W-:Y:S01]  /*1660*/  IMAD.U32 R5, RZ, RZ, UR5 ;  /* 0x00000005ff057e24 */ /* 0x000fe2000f8e00ff */
[----:B------:R-:W-:Y:S01]  /*1670*/  ULDC.64 UR4, c[0x4][0x70] ;  /* 0x01001c0000047ab9 */ /* 0x000fe20000000a00 */
[----:B------:R-:W-:Y:S02]  /*1680*/  IMAD.U32 R10, RZ, RZ, UR6 ;  /* 0x00000006ff0a7e24 */ /* 0x000fe4000f8e00ff */
[----:B------:R-:W-:Y:S02]  /*1690*/  IMAD.U32 R6, RZ, RZ, UR4 ;  /* 0x00000004ff067e24 */ /* 0x000fe4000f8e00ff */
[----:B------:R-:W-:-:S02]  /*16a0*/  IMAD.U32 R7, RZ, RZ, UR5 ;  /* 0x00000005ff077e24 */ /* 0x000fc4000f8e00ff */
[----:B------:R-:W-:Y:S02]  /*16b0*/  IMAD.U32 R11, RZ, RZ, UR7 ;  /* 0x00000007ff0b7e24 */ /* 0x000fe4000f8e00ff */
[----:B------:R-:W-:Y:S02]  /*16c0*/  IMAD.MOV.U32 R8, RZ, RZ, 0x1e1 ;  /* 0x000001e1ff087424 */ /* 0x000fe400078e00ff */
[----:B------:R-:W-:Y:S02]  /*16d0*/  IMAD.MOV.U32 R12, RZ, RZ, 0x1 ;  /* 0x00000001ff0c7424 */ /* 0x000fe400078e00ff */
[----:B0-----:R-:W-:-:S07]  /*16e0*/  IMAD.MOV.U32 R13, RZ, RZ, RZ ;  /* 0x000000ffff0d7224 */ /* 0x001fce00078e00ff */
[----:B------:R-:W-:-:S07]  /*16f0*/  LEPC R20, `(.L_x_18) ;  /* 0x000000001014794e */ /* 0x000fce0000000000 */
[----:B-1---5:R-:W-:Y:S05]  /*1700*/  CALL.ABS.NOINC R14 ;  /* 0x000000000e007343 */ /* 0x022fea0003c00000 */
.L_x_18:
[----:B------:R-:W2:Y:S02]  /*1710*/  LDL R20, [R1+0x28c] ;  /* 0x00028c0001147983 */ /* 0x000ea40000100800 */
[----:B--2---:R-:W-:-:S13]  /*1720*/  R2UR UR4, R20 ;  /* 0x00000000140472ca */ /* 0x004fda00000e0000 */
[----:B------:R-:W-:-:S06]  /*1730*/  ULOP3.LUT UR4, UR4, 0x1, URZ, 0xfc, !UPT ;  /* 0x0000000104047892 */ /* 0x000fcc000f8efc3f */
[----:B------:R-:W-:-:S05]  /*1740*/  IMAD.U32 R0, RZ, RZ, UR4 ;  /* 0x00000004ff007e24 */ /* 0x000fca000f8e00ff */
[----:B------:R-:W-:-:S13]  /*1750*/  ISETP.NE.AND P0, PT, R0, 0x3, PT ;  /* 0x000000030000780c */ /* 0x000fda0003f05270 */
[----:B------:R-:W-:Y:S05]  /*1760*/  @!P0 BRA `(.L_x_19) ;  /* 0x0000000000048947 */ /* 0x000fea0003800000 */
[----:B------:R-:W-:Y:S01]  /*1770*/  BPT.TRAP 0x1 ;  /* 0x000000040000795c */ /* 0x000fe20000300000 */
.L_x_19:
[----:B------:R-:W2:Y:S04]  /*1780*/  LDL R3, [R1+0x2b8] ;  /* 0x0002b80001037983 */ /* 0x000ea80000100800 */
[----:B------:R-:W3:Y:S01]  /*1790*/  LDL R0, [R1+0x2bc] ;  /* 0x0002bc0001007983 */ /* 0x000ee20000100800 */
[----:B------:R-:W-:Y:S02]  /*17a0*/  R2UR UR4, R17 ;  /* 0x00000000110472ca */ /* 0x000fe400000e0000 */
[----:B--2---:R-:W-:Y:S02]  /*17b0*/  R2UR UR6, R3 ;  /* 0x00000000030672ca */ /* 0x004fe400000e0000 */
[----:B---3--:R-:W-:-:S11]  /*17c0*/  R2UR UR5, R0 ;  /* 0x00000000000572ca */ /* 0x008fd600000e0000 */
[----:B------:R-:W-:Y:S02]  /*17d0*/  IMAD.U32 R3, RZ, RZ, UR6 ;  /* 0x00000006ff037e24 */ /* 0x000fe4000f8e00ff */
[----:B------:R-:W-:-:S03]  /*17e0*/  IMAD.U32 R0, RZ, RZ, UR5 ;  /* 0x00000005ff007e24 */ /* 0x000fc6000f8e00ff */
[----:B------:R-:W-:Y:S02]  /*17f0*/  LEA R3, R3, UR4, 0x3 ;  /* 0x0000000403037c11 */ /* 0x000fe4000f8e18ff */
[----:B------:R-:W-:-:S04]  /*1800*/  SHF.L.U32 R0, R0, 0x1f, RZ ;  /* 0x0000001f00007819 */ /* 0x000fc800000006ff */
[----:B------:R0:W1:Y:S01]  /*1810*/  SYNCS.PHASECHK.TRANS64.TRYWAIT P1, [R3+URZ], R0 ;  /* 0x00000000030075a7 */ /* 0x000062000802017f */
[----:B------:R-:W-:Y:S05]  /*1820*/  @!P0 BRA `(.L_x_20) ;  /* 0x0000000000048947 */ /* 0x000fea0003800000 */
[----:B------:R-:W-:Y:S01]  /*1830*/  BPT.TRAP 0x1 ;  /* 0x000000040000795c */ /* 0x000fe20000300000 */
.L_x_20:
[----:B-1----:R-:W-:Y:S05]  /*1840*/  @P1 BRA `(.L_x_21) ;  /* 0x0000000000081947 */ /* 0x002fea0003800000 */
[----:B------:R-:W1:Y:S02]  /*1850*/  SYNCS.PHASECHK.TRANS64.TRYWAIT P1, [R3+URZ], R0 ;  /* 0x00000000030075a7 */ /* 0x000e64000802017f */
[----:B-1----:R-:W-:Y:S05]  /*1860*/  @!P1 BRA `(.L_x_22) ;  /* 0x000001ec00c49947 */ /* 0x002fea0003800000 */
.L_x_21:
[----:B------:R-:W2:Y:S02]  /*1870*/  LDL R4, [R1+0x2c0] ;  /* 0x0002c00001047983 */ /* 0x000ea40000100800 */
[----:B--2---:R-:W-:-:S13]  /*1880*/  R2UR UR5, R4 ;  /* 0x00000000040572ca */ /* 0x004fda00000e0000 */
[----:B------:R-:W-:-:S04]  /*1890*/  UISETP.LT.AND UP0, UPT, UR5, 0x1, UPT ;  /* 0x000000010500788c */ /* 0x000fc8000bf01270 */
[----:B------:R-:W-:-:S06]  /*18a0*/  USEL UR4, UR5, 0x1, UP0 ;  /* 0x0000000105047887 */ /* 0x000fcc0008000000 */
[----:B------:R-:W-:-:S05]  /*18b0*/  IMAD.U32 R10, RZ, RZ, UR4 ;  /* 0x00000004ff0a7e24 */ /* 0x000fca000f8e00ff */
[----:B------:R-:W-:Y:S01]  /*18c0*/  IADD3 R10, -R10, UR5, RZ ;  /* 0x000000050a0a7c10 */ /* 0x000fe2000fffe1ff */
[----:B------:R-:W-:Y:S05]  /*18d0*/  WARPSYNC.ALL ;  /* 0x0000000000007948 */ /* 0x000fea0003800000 */
[----:B------:R-:W-:Y:S01]  /*18e0*/  ISETP.GE.AND P1, PT, R10, 0x1, PT ;  /* 0x000000010a00780c */ /* 0x000fe20003f26270 */
[----:B------:R-:W2:Y:S01]  /*18f0*/  LDL R4, [R1+0x2b8] ;  /* 0x0002b80001047983 */ /* 0x000ea20000100800 */
[----:B------:R-:W-:Y:S01]  /*1900*/  R2UR UR4, R17 ;  /* 0x00000000110472ca */ /* 0x000fe200000e0000 */
[----:B------:R-:W-:Y:S01]  /*1910*/  ULOP3.LUT UR6, UR36, 0x10000, URZ, 0xfc, !UPT ;  /* 0x0001000024067892 */ /* 0x000fe2000f8efc3f */
[----:B------:R-:W-:Y:S01]  /*1920*/  WARPGROUP.ARRIVE ;  /* 0x00000000000079c5 */ /* 0x000fe20000000000 */
[----:B------:R-:W-:Y:S01]  /*1930*/  UMOV UR53, 0xc0000010 ;  /* 0xc000001000357882 */ /* 0x000fe20000000000 */
[----:B------:R-:W-:Y:S01]  /*1940*/  UMOV UR55, 0xc0000010 ;  /* 0xc000001000377882 */ /* 0x000fe20000000000 */
[----:B------:R-:W-:Y:S01]  /*1950*/  UMOV UR21, UR53 ;  /* 0x0000003500157c82 */ /* 0x000fe20008000000 */
[----:B------:R-:W-:Y:S01]  /*1960*/  UMOV UR23, 0xc0000010 ;  /* 0xc000001000177882 */ /* 0x000fe20000000000 */
[----:B------:R-:W-:Y:S01]  /*1970*/  IMAD.U32 R8, RZ, RZ, UR6 ;  /* 0x00000006ff087e24 */ /* 0x000fe2000f8e00ff */
[----:B------:R-:W-:Y:S01]  /*1980*/  UMOV UR13, UR53 ;  /* 0x00000035000d7c82 */ /* 0x000fe20008000000 */
[----:B------:R-:W-:Y:S01]  /*1990*/  UMOV UR15, 0xc0000010 ;  /* 0xc0000010000f7882 */ /* 0x000fe20000000000 */
[----:B------:R-:W-:Y:S01]  /*19a0*/  UMOV UR49, UR53 ;  /* 0x0000003500317c82 */ /* 0x000fe20008000000 */
[----:B------:R-:W-:Y:S01]  /*19b0*/  UMOV UR51, 0xc0000010 ;  /* 0xc000001000337882 */ /* 0x000fe20000000000 */
[----:B------:R-:W-:Y:S01]  /*19c0*/  UMOV UR45, UR53 ;  /* 0x00000035002d7c82 */ /* 0x000fe20008000000 */
[----:B------:R-:W-:Y:S01]  /*19d0*/  UIADD3 UR4, UR4, 0x21180, URZ ;  /* 0x0002118004047890 */ /* 0x000fe2000fffe03f */
[----:B------:R-:W-:Y:S01]  /*19e0*/  UMOV UR47, 0xc0000010 ;  /* 0xc0000010002f7882 */ /* 0x000fe20000000000 */
[----:B------:R-:W-:-:S02]  /*19f0*/  UMOV UR41, UR53 ;  /* 0x0000003500297c82 */ /* 0x000fc40008000000 */
[----:B------:R-:W-:Y:S01]  /*1a00*/  USHF.R.U32.HI UR4, URZ, 0x4, UR4 ;  /* 0x000000043f047899 */ /* 0x000fe20008011604 */
[----:B------:R-:W-:Y:S01]  /*1a10*/  UMOV UR43, 0xc0000010 ;  /* 0xc0000010002b7882 */ /* 0x000fe20000000000 */
[----:B------:R-:W-:Y:S02]  /*1a20*/  UMOV UR37, UR53 ;  /* 0x0000003500257c82 */ /* 0x000fe40008000000 */
[----:B------:R-:W-:Y:S01]  /*1a30*/  ULOP3.LUT UR4, UR4, 0x3fff, URZ, 0xc0, !UPT ;  /* 0x00003fff04047892 */ /* 0x000fe2000f8ec03f */
[----:B------:R-:W-:Y:S01]  /*1a40*/  UMOV UR39, 0xc0000010 ;  /* 0xc000001000277882 */ /* 0x000fe20000000000 */
[----:B------:R-:W-:Y:S01]  /*1a50*/  UMOV UR33, UR53 ;  /* 0x0000003500217c82 */ /* 0x000fe20008000000 */
        /* <DEDUP_REMOVED lines=10> */
[----:B------:R-:W-:Y:S01]  /*1b00*/  UMOV UR57, UR23 ;  /* 0x0000001700397c82 */ /* 0x000fe20008000000 */
[----:B--2---:R-:W-:-:S13]  /*1b10*/  R2UR UR5, R4 ;  /* 0x00000000040572ca */ /* 0x004fda00000e0000 */
[----:B------:R-:W-:Y:S02]  /*1b20*/  UIMAD UR52, UR5, 0x300, UR6 ;  /* 0x00000300053478a4 */ /* 0x000fe4000f8e0206 */
[----:B------:R-:W-:-:S05]  /*1b30*/  ULOP3.LUT UR6, UR4, 0x10000, URZ, 0xfc, !UPT ;  /* 0x0001000004067892 */ /* 0x000fca000f8efc3f */
[----:B------:R-:W-:Y:S01]  /*1b40*/  UMOV UR20, UR52 ;  /* 0x0000003400147c82 */ /* 0x000fe20008000000 */
[----:B------:R-:W-:Y:S01]  /*1b50*/  IMAD.U32 R9, RZ, RZ, UR6 ;  /* 0x00000006ff097e24 */ /* 0x000fe2000f8e00ff */
[----:B------:R-:W-:Y:S01]  /*1b60*/  UIMAD UR6, UR5, 0x1e0, UR6 ;  /* 0x000001e0050678a4 */ /* 0x000fe2000f8e0206 */
[----:B------:R-:W-:Y:S01]  /*1b70*/  UMOV UR12, UR52 ;  /* 0x00000034000c7c82 */ /* 0x000fe20008000000 */
[----:B------:R-:W-:Y:S02]  /*1b80*/  UMOV UR48, UR52 ;  /* 0x0000003400307c82 */ /* 0x000fe40008000000 */
[----:B------:R-:W-:Y:S02]  /*1b90*/  UIADD3 UR7, UR6, 0x20, URZ ;  /* 0x0000002006077890 */ /* 0x000fe4000fffe03f */
[----:B------:R-:W-:Y:S02]  /*1ba0*/  UIADD3 UR10, UR6, 0x40, URZ ;  /* 0x00000040060a7890 */ /* 0x000fe4000fffe03f */
[----:B------:R-:W-:Y:S01]  /*1bb0*/  UMOV UR54, UR6 ;  /* 0x0000000600367c82 */ /* 0x000fe20008000000 */
[----:B------:R-:W-:Y:S01]  /*1bc0*/  UIADD3 UR50, UR6, 0x60, URZ ;  /* 0x0000006006327890 */ /* 0x000fe2000fffe03f */
[----:B------:R-:W-:Y:S01]  /*1bd0*/  HGMMA.64x16x16.F32 R24, gdesc[UR52], RZ, !UPT, gsb0 ;  /* 0x00200000341879f0 */ /* 0x000fe2000c0008ff */
[----:B------:R-:W-:Y:S01]  /*1be0*/  UMOV UR22, UR7 ;  /* 0x0000000700167c82 */ /* 0x000fe20008000000 */
[----:B------:R-:W-:Y:S01]  /*1bf0*/  UIADD3 UR46, UR6, 0x80, URZ ;  /* 0x00000080062e7890 */ /* 0x000fe2000fffe03f */
[----:B------:R-:W-:Y:S01]  /*1c00*/  UMOV UR14, UR10 ;  /* 0x0000000a000e7c82 */ /* 0x000fe20008000000 */
[----:B------:R-:W-:Y:S01]  /*1c10*/  UMOV UR44, UR52 ;  /* 0x00000034002c7c82 */ /* 0x000fe20008000000 */
[----:B------:R-:W-:Y:S01]  /*1c20*/  UIADD3 UR42, UR6, 0xa0, URZ ;  /* 0x000000a0062a7890 */ /* 0x000fe2000fffe03f */
        /* <DEDUP_REMOVED lines=13> */
[----:B------:R-:W-:Y:S01]  /*1d00*/  UMOV UR56, UR22 ;  /* 0x0000001600387c82 */ /* 0x000fe20008000000 */
[----:B------:R-:W-:Y:S01]  /*1d10*/  UMOV UR58, UR14 ;  /* 0x0000000e003a7c82 */ /* 0x000fe20008000000 */
[----:B------:R-:W-:Y:S01]  /*1d20*/  UMOV UR4, UR52 ;  /* 0x0000003400047c82 */ /* 0x000fe20008000000 */
[----:B------:R-:W-:Y:S01]  /*1d30*/  UMOV UR5, UR53 ;  /* 0x0000003500057c82 */ /* 0x000fe20008000000 */
[----:B------:R-:W-:Y:S01]  /*1d40*/  UMOV UR7, 0xc0000010 ;  /* 0xc000001000077882 */ /* 0x000fe20000000000 */
[----:B------:R-:W-:-:S02]  /*1d50*/  WARPGROUP.DEPBAR.LE gsb0, 0x0 ;  /* 0x00008000000079c5 */ /* 0x000fc40000010000 */
[----:B------:R-:W-:Y:S04]  /*1d60*/  STL.64 [R1+0x240], R24 ;  /* 0x0002401801007387 */ /* 0x000fe80000100a00 */
[----:B------:R-:W-:Y:S04]  /*1d70*/  STL.64 [R1+0x248], R26 ;  /* 0x0002481a01007387 */ /* 0x000fe80000100a00 */
[----:B------:R-:W-:Y:S04]  /*1d80*/  STL.64 [R1+0x250], R28 ;  /* 0x0002501c01007387 */ /* 0x000fe80000100a00 */
[----:B------:R2:W-:Y:S02]  /*1d90*/  STL.64 [R1+0x258], R30 ;  /* 0x0002581e01007387 */ /* 0x0005e40000100a00 */
[----:B--2---:R-:W-:-:S06]  /*1da0*/  WARPGROUP.ARRIVE ;  /* 0x00000000000079c5 */ /* 0x004fcc0000000000 */
[----:B------:R-:W-:Y:S01]  /*1db0*/  HGMMA.64x16x16.F32 R24, gdesc[UR20], RZ, !UPT, gsb0 ;  /* 0x00200000141879f0 */ /* 0x000fe2000c0008ff */
[----:B------:R-:W-:Y:S01]  /*1dc0*/  UIADD3 UR22, UR6, 0x1c0, URZ ;  /* 0x000001c006167890 */ /* 0x000fe2000fffe03f */
[----:B------:R-:W-:Y:S01]  /*1dd0*/  UMOV UR20, UR52 ;  /* 0x0000003400147c82 */ /* 0x000fe20008000000 */
[----:B------:R-:W-:Y:S01]  /*1de0*/  UMOV UR21, UR53 ;  /* 0x0000003500157c82 */ /* 0x000fe20008000000 */
[----:B------:R-:W-:Y:S01]  /*1df0*/  UMOV UR23, 0xc0000010 ;  /* 0xc000001000177882 */ /* 0x000fe20000000000 */
[----:B------:R-:W-:Y:S02]  /*1e00*/  WARPGROUP.DEPBAR.LE gsb0, 0x0 ;  /* 0x00008000000079c5 */ /* 0x000fe40000010000 */
[----:B------:R-:W-:Y:S04]  /*1e10*/  STL.64 [R1+0x1e0], R24 ;  /* 0x0001e01801007387 */ /* 0x000fe80000100a00 */
[----:B------:R-:W-:Y:S04]  /*1e20*/  STL.64 [R1+0x1e8], R26 ;  /* 0x0001e81a01007387 */ /* 0x000fe80000100a00 */
[----:B------:R-:W-:Y:S04]  /*1e30*/  STL.64 [R1+0x1f0], R28 ;  /* 0x0001f01c01007387 */ /* 0x000fe80000100a00 */
[----:B------:R2:W-:Y:S02]  /*1e40*/  STL.64 [R1+0x1f8], R30 ;  /* 0x0001f81e01007387 */ /* 0x0005e40000100a00 */
[----:B--2---:R-:W-:-:S06]  /*1e50*/  WARPGROUP.ARRIVE ;  /* 0x00000000000079c5 */ /* 0x004fcc0000000000 */
[----:B------:R-:W-:Y:S01]  /*1e60*/  HGMMA.64x16x16.F32 R24, gdesc[UR12], RZ, !UPT, gsb0 ;  /* 0x002000000c1879f0 */ /* 0x000fe2000c0008ff */
[----:B------:R-:W-:Y:S02]  /*1e70*/  UIADD3 UR12, UR6, 0x180, URZ ;  /* 0x00000180060c7890 */ /* 0x000fe4000fffe03f */
[----:B------:R-:W-:Y:S01]  /*1e80*/  UIADD3 UR14, UR6, 0x1a0, URZ ;  /* 0x000001a0060e7890 */ /* 0x000fe2000fffe03f */
[----:B------:R-:W-:Y:S01]  /*1e90*/  UMOV UR13, UR53 ;  /* 0x00000035000d7c82 */ /* 0x000fe20008000000 */
[----:B------:R-:W-:-:S03]  /*1ea0*/  UMOV UR15, 0xc0000010 ;  /* 0xc0000010000f7882 */ /* 0x000fc60000000000 */
[----:B------:R-:W-:Y:S01]  /*1eb0*/  UMOV UR6, UR12 ;  /* 0x0000000c00067c82 */ /* 0x000fe20008000000 */
[----:B------:R-:W-:Y:S01]  /*1ec0*/  UMOV UR12, UR52 ;  /* 0x00000034000c7c82 */ /* 0x000fe20008000000 */
[----:B------:R-:W-:Y:S02]  /*1ed0*/  WARPGROUP.DEPBAR.LE gsb0, 0x0 ;  /* 0x00008000000079c5 */ /* 0x000fe40000010000 */
[----:B------:R-:W-:Y:S04]  /*1ee0*/  STL.64 [R1+0x180], R24 ;  /* 0x0001801801007387 */ /* 0x000fe80000100a00 */
[----:B------:R-:W-:Y:S04]  /*1ef0*/  STL.64 [R1+0x188], R26 ;  /* 0x0001881a01007387 */ /* 0x000fe80000100a00 */
[----:B------:R-:W-:Y:S04]  /*1f00*/  STL.64 [R1+0x190], R28 ;  /* 0x0001901c01007387 */ /* 0x000fe80000100a00 */
[----:B------:R2:W-:Y:S02]  /*1f10*/  STL.64 [R1+0x198], R30 ;  /* 0x0001981e01007387 */ /* 0x0005e40000100a00 */
[----:B--2---:R-:W-:-:S06]  /*1f20*/  WARPGROUP.ARRIVE ;  /* 0x00000000000079c5 */ /* 0x004fcc0000000000 */
[----:B------:R-:W-:Y:S03]  /*1f30*/  HGMMA.64x16x16.F32 R24, gdesc[UR48], RZ, !UPT, gsb0 ;  /* 0x00200000301879f0 */ /* 0x000fe6000c0008ff */
        /* <DEDUP_REMOVED lines=22> */
[----:B------:R-:W-:Y:S01]  /*20a0*/  WARPGROUP.ARRIVE ;  /* 0x00000000000079c5 */ /* 0x000fe20000000000 */
[----:B------:R-:W-:Y:S04]  /*20b0*/  STL.64 [R1], R24 ;  /* 0x0000001801007387 */ /* 0x000fe80000100a00 */
[----:B------:R-:W-:Y:S01]  /*20c0*/  STL.64 [R1+0x8], R26 ;  /* 0x0000081a01007387 */ /* 0x000fe20000100a00 */
[----:B------:R-:W-:Y:S03]  /*20d0*/  HGMMA.64x16x16.F32 R208, gdesc[UR32], RZ, !UPT, gsb0 ;  /* 0x0020000020d079f0 */ /* 0x000fe6000c0008ff */
[----:B------:R-:W-:Y:S04]  /*20e0*/  STL.64 [R1+0x10], R28 ;  /* 0x0000101c01007387 */ /* 0x000fe80000100a00 */
[----:B------:R2:W-:Y:S01]  /*20f0*/  STL.64 [R1+0x18], R30 ;  /* 0x0000181e01007387 */ /* 0x0005e20000100a00 */
[----:B------:R-:W-:-:S02]  /*2100*/  WARPGROUP.DEPBAR.LE gsb0, 0x0 ;  /* 0x00008000000079c5 */ /* 0x000fc40000010000 */
[----:B------:R-:W-:-:S06]  /*2110*/  WARPGROUP.ARRIVE ;  /* 0x00000000000079c5 */ /* 0x000fcc0000000000 */
[----:B------:R-:W-:Y:S03]  /*2120*/  HGMMA.64x16x16.F32 R184, gdesc[UR28], RZ, !UPT, gsb0 ;  /* 0x002000001cb879f0 */ /* 0x000fe6000c0008ff */
[----:B------:R-:W-:Y:S02]  /*2130*/  WARPGROUP.DEPBAR.LE gsb0, 0x0 ;  /* 0x00008000000079c5 */ /* 0x000fe40000010000 */
        /* <DEDUP_REMOVED lines=10> */
[----:B------:R-:W-:Y:S01]  /*21e0*/  HGMMA.64x16x16.F32 R88, gdesc[UR4], RZ, !UPT, gsb0 ;  /* 0x00200000045879f0 */ /* 0x000fe2000c0008ff */
[----:B------:R-:W-:Y:S02]  /*21f0*/  UIADD3 UR4, UR52, 0x100, URZ ;  /* 0x0000010034047890 */ /* 0x000fe4000fffe03f */
[----:B------:R-:W-:Y:S02]  /*2200*/  WARPGROUP.DEPBAR.LE gsb0, 0x0 ;  /* 0x00008000000079c5 */ /* 0x000fe40000010000 */
[----:B------:R-:W-:-:S06]  /*2210*/  WARPGROUP.ARRIVE ;  /* 0x00000000000079c5 */ /* 0x000fcc0000000000 */
[----:B------:R-:W-:Y:S03]  /*2220*/  HGMMA.64x16x16.F32 R64, gdesc[UR12], RZ, !UPT, gsb0 ;  /* 0x002000000c4079f0 */ /* 0x000fe6000c0008ff */
[----:B------:R-:W-:Y:S02]  /*2230*/  WARPGROUP.DEPBAR.LE gsb0, 0x0 ;  /* 0x00008000000079c5 */ /* 0x000fe40000010000 */
[----:B------:R-:W-:-:S06]  /*2240*/  WARPGROUP.ARRIVE ;  /* 0x00000000000079c5 */ /* 0x000fcc0000000000 */
[----:B------:R-:W-:Y:S01]  /*2250*/  HGMMA.64x16x16.F32 R40, gdesc[UR20], RZ, !UPT, gsb0 ;  /* 0x00200000142879f0 */ /* 0x000fe2000c0008ff */
[----:B------:R-:W-:Y:S01]  /*2260*/  UMOV UR20, UR4 ;  /* 0x0000000400147c82 */ /* 0x000fe20008000000 */
[----:B------:R-:W-:Y:S01]  /*2270*/  UMOV UR21, 0xc0000010 ;  /* 0xc000001000157882 */ /* 0x000fe20000000000 */
[----:B------:R-:W-:Y:S01]  /*2280*/  UMOV UR12, UR20 ;  /* 0x00000014000c7c82 */ /* 0x000fe20008000000 */
        /* <DEDUP_REMOVED lines=22> */
[----:B------:R-:W-:-:S02]  /*23f0*/  WARPGROUP.DEPBAR.LE gsb0, 0x0 ;  /* 0x00008000000079c5 */ /* 0x000fc40000010000 */
[----:B------:R-:W-:-:S06]  /*2400*/  WARPGROUP.ARRIVE ;  /* 0x00000000000079c5 */ /* 0x000fcc0000000000 */
[----:B------:R-:W-:Y:S03]  /*2410*/  HGMMA.64x16x16.F32 R32, gdesc[UR20], RZ, !UPT, gsb0 ;  /* 0x00200000142079f0 */ /* 0x000fe6000c0008ff */
[----:B------:R-:W-:Y:S02]  /*2420*/  WARPGROUP.DEPBAR.LE gsb0, 0x0 ;  /* 0x00008000000079c5 */ /* 0x000fe40000010000 */
[----:B------:R-:W-:-:S06]  /*2430*/  WARPGROUP.ARRIVE ;  /* 0x00000000000079c5 */ /* 0x000fcc0000000000 */
[----:B------:R-:W-:Y:S01]  /*2440*/  HGMMA.64x16x16.F32 R56, gdesc[UR12], RZ, !UPT, gsb0 ;  /* 0x002000000c3879f0 */ /* 0x000fe2000c0008ff */
[----:B------:R-:W-:Y:S01]  /*2450*/  UMOV UR12, UR58 ;  /* 0x0000003a000c7c82 */ /* 0x000fe20008000000 */
[----:B------:R-:W-:Y:S01]  /*2460*/  UMOV UR13, UR59 ;  /* 0x0000003b000d7c82 */ /* 0x000fe20008000000 */
[----:B------:R-:W-:Y:S01]  /*2470*/  UMOV UR58, UR12 ;  /* 0x0000000c003a7c82 */ /* 0x000fe20008000000 */
[----:B------:R-:W-:Y:S01]  /*2480*/  UMOV UR59, UR13 ;  /* 0x0000000d003b7c82 */ /* 0x000fe20008000000 */
[----:B------:R-:W-:Y:S02]  /*2490*/  WARPGROUP.DEPBAR.LE gsb0, 0x0 ;  /* 0x00008000000079c5 */ /* 0x000fe40000010000 */
[----:B------:R-:W-:-:S06]  /*24a0*/  WARPGROUP.ARRIVE ;  /* 0x00000000000079c5 */ /* 0x000fcc0000000000 */
[----:B------:R-:W-:Y:S01]  /*24b0*/  HGMMA.64x16x16.F32 R80, gdesc[UR4], RZ, !UPT, gsb0 ;  /* 0x00200000045079f0 */ /* 0x000fe2000c0008ff */
[----:B------:R-:W-:-:S03]  /*24c0*/  UIADD3 UR4, UR52, 0x200, URZ ;  /* 0x0000020034047890 */ /* 0x000fc6000fffe03f */
[----:B------:R-:W-:Y:S01]  /*24d0*/  UMOV UR52, UR20 ;  /* 0x0000001400347c82 */ /* 0x000fe20008000000 */
        /* <DEDUP_REMOVED lines=45> */
[----:B------:R-:W-:Y:S01]  /*27b0*/  HGMMA.64x16x16.F32 R24, gdesc[UR56], RZ, !UPT, gsb0 ;  /* 0x00200000381879f0 */ /* 0x000fe2000c0008ff */
[----:B------:R-:W-:Y:S01]  /*27c0*/  UMOV UR56, UR20 ;  /* 0x0000001400387c82 */ /* 0x000fe20008000000 */
[----:B------:R-:W-:Y:S01]  /*27d0*/  UMOV UR57, UR21 ;  /* 0x0000001500397c82 */ /* 0x000fe20008000000 */
        /* <DEDUP_REMOVED lines=90> */
[----:B------:R-:W-:Y:S04]  /*2d80*/  STL.64 [R1+0x20], R24 ;  /* 0x0000201801007387 */ /* 0x000fe80000100a00 */
        /* <DEDUP_REMOVED lines=29> */
[----:B------:R-:W-:Y:S05]  /*2f60*/  @!P1 BRA `(.L_x_23) ;  /* 0x00000020003c9947 */ /* 0x000fea0003800000 */
[----:B01----:R-:W2:Y:S01]  /*2f70*/  LDL R0, [R1+0x2bc] ;  /* 0x0002bc0001007983 */ /* 0x003ea20000100800 */
[----:B------:R-:W-:Y:S01]  /*2f80*/  R2UR UR6, R4 ;  /* 0x00000000040672ca */ /* 0x000fe200000e0000 */
[----:B------:R-:W-:-:S12]  /*2f90*/  IMAD.MOV.U32 R4, RZ, RZ, R10 ;  /* 0x000000ffff047224 */ /* 0x000fd800078e000a */
[----:B------:R-:W-:Y:S02]  /*2fa0*/  UIADD3 UR4, UR6, 0x1, URZ ;  /* 0x0000000106047890 */ /* 0x000fe4000fffe03f */
[----:B------:R-:W-:Y:S02]  /*2fb0*/  IMAD.U32 R3, RZ, RZ, UR6 ;  /* 0x00000006ff037e24 */ /* 0x000fe4000f8e00ff */
[----:B------:R-:W-:-:S04]  /*2fc0*/  UISETP.NE.AND UP0, UPT, UR4, 0xb, UPT ;  /* 0x0000000b0400788c */ /* 0x000fc8000bf05270 */
[----:B------:R-:W-:Y:S02]  /*2fd0*/  USEL UR5, URZ, 0x1, UP0 ;  /* 0x000000013f057887 */ /* 0x000fe40008000000 */
[----:B------:R-:W-:Y:S01]  /*2fe0*/  USEL UR4, UR4, URZ, UP0 ;  /* 0x0000003f04047287 */ /* 0x000fe20008000000 */
[----:B--2---:R-:W-:-:S05]  /*2ff0*/  R2UR UR7, R0 ;  /* 0x00000000000772ca */ /* 0x004fca00000e0000 */
[----:B------:R-:W-:-:S08]  /*3000*/  IMAD.U32 R0, RZ, RZ, UR4 ;  /* 0x00000004ff007e24 */ /* 0x000fd0000f8e00ff */
[----:B------:R-:W-:-:S06]  /*3010*/  ULOP3.LUT UR5, UR7, UR5, URZ, 0x3c, !UPT ;  /* 0x0000000507057292 */ /* 0x000fcc000f8e3c3f */
[----:B------:R-:W-:-:S07]  /*3020*/  IMAD.U32 R5, RZ, RZ, UR5 ;  /* 0x00000005ff057e24 */ /* 0x000fce000f8e00ff */
.L_x_30:
[----:B------:R-:W-:Y:S05]  /*3030*/  @!P0 BRA `(.L_x_24) ;  /* 0x0000000000048947 */ /* 0x000fea0003800000 */
[----:B------:R-:W-:Y:S01]  /*3040*/  BPT.TRAP 0x1 ;  /* 0x000000040000795c */ /* 0x000fe20000300000 */
.L_x_24:
[----:B------:R-:W-:Y:S02]  /*3050*/  R2UR UR5, R17 ;  /* 0x00000000110572ca */ /* 0x000fe400000e0000 */
[----:B------:R-:W-:Y:S02]  /*3060*/  R2UR UR4, R0 ;  /* 0x00000000000472ca */ /* 0x000fe400000e0000 */
[----:B------:R-:W-:-:S11]  /*3070*/  SHF.L.U32 R6, R5, 0x1f, RZ ;  /* 0x0000001f05067819 */ /* 0x000fd600000006ff */
[----:B------:R-:W-:-:S09]  /*3080*/  ULEA UR4, UR4, UR5, 0x3 ;  /* 0x0000000504047291 */ /* 0x000fd2000f8e183f */
[----:B------:R0:W1:Y:S01]  /*3090*/  SYNCS.PHASECHK.TRANS64.TRYWAIT P1, [UR4], R6 ;  /* 0x00000006ff0075a7 */ /* 0x0000620008020144 */
[----:B------:R-:W-:Y:S05]  /*30a0*/  @!P0 BRA `(.L_x_25) ;  /* 0x0000000000048947 */ /* 0x000fea0003800000 */
[----:B------:R-:W-:Y:S01]  /*30b0*/  BPT.TRAP 0x1 ;  /* 0x000000040000795c */ /* 0x000fe20000300000 */
.L_x_25:
[----:B-1----:R-:W-:Y:S05]  /*30c0*/  @P1 BRA `(.L_x_26) ;  /* 0x0000000000081947 */ /* 0x002fea0003800000 */
[----:B------:R-:W1:Y:S02]  /*30d0*/  SYNCS.PHASECHK.TRANS64.TRYWAIT P1, [UR4], R6 ;  /* 0x00000006ff0075a7 */ /* 0x000e640008020144 */
[----:B-1----:R-:W-:Y:S05]  /*30e0*/  @!P1 BRA `(.L_x_27) ;  /* 0x000001d400b89947 */ /* 0x002fea0003800000 */
.L_x_26:
[----:B------:R-:W-:Y:S04]  /*30f0*/  STL.64 [R1+0x380], R150 ;  /* 0x0003809601007387 */ /* 0x000fe80000100a00 */
[----:B------:R-:W-:Y:S04]  /*3100*/  STL.64 [R1+0x378], R148 ;  /* 0x0003789401007387 */ /* 0x000fe80000100a00 */
[----:B------:R-:W-:Y:S04]  /*3110*/  STL.64 [R1+0x370], R146 ;  /* 0x0003709201007387 */ /* 0x000fe80000100a00 */
[----:B------:R2:W-:Y:S04]  /*3120*/  STL.64 [R1+0x368], R144 ;  /* 0x0003689001007387 */ /* 0x0005e80000100a00 */
[----:B--2---:R-:W2:Y:S04]  /*3130*/  LDL.LU.64 R144, [R1+0x240] ;  /* 0x0002400001907983 */ /* 0x004ea80000300a00 */
[----:B------:R-:W2:Y:S04]  /*3140*/  LDL.LU.64 R146, [R1+0x248] ;  /* 0x0002480001927983 */ /* 0x000ea80000300a00 */
[----:B------:R-:W2:Y:S04]  /*3150*/  LDL.LU.64 R148, [R1+0x250] ;  /* 0x0002500001947983 */ /* 0x000ea80000300a00 */
[----:B------:R-:W2:Y:S01]  /*3160*/  LDL.LU.64 R150, [R1+0x258] ;  /* 0x0002580001967983 */ /* 0x000ea20000300a00 */
[----:B------:R-:W-:Y:S01]  /*3170*/  R2UR UR6, R8 ;  /* 0x00000000080672ca */ /* 0x000fe200000e0000 */
[----:B------:R-:W-:Y:S01]  /*3180*/  UMOV UR57, 0xc0000010 ;  /* 0xc000001000397882 */ /* 0x000fe20000000000 */
[----:B------:R-:W-:Y:S01]  /*3190*/  R2UR UR4, R0 ;  /* 0x00000000000472ca */ /* 0x000fe200000e0000 */
[----:B------:R-:W-:Y:S01]  /*31a0*/  UMOV UR59, 0xc0000010 ;  /* 0xc0000010003b7882 */ /* 0x000fe20000000000 */
[----:B------:R-:W-:Y:S01]  /*31b0*/  R2UR UR5, R9 ;  /* 0x00000000090572ca */ /* 0x000fe200000e0000 */
[----:B------:R-:W-:Y:S04]  /*31c0*/  STL.64 [R1+0x360], R126 ;  /* 0x0003607e01007387 */ /* 0x000fe80000100a00 */
[----:B------:R-:W-:Y:S04]  /*31d0*/  STL.64 [R1+0x358], R124 ;  /* 0x0003587c01007387 */ /* 0x000fe80000100a00 */
[----:B------:R-:W-:Y:S02]  /*31e0*/  STL.64 [R1+0x350], R122 ;  /* 0x0003507a01007387 */ /* 0x000fe40000100a00 */
[----:B------:R-:W-:-:S02]  /*31f0*/  UIMAD UR56, UR4, 0x300, UR6 ;  /* 0x00000300043878a4 */ /* 0x000fc4000f8e0206 */
[----:B------:R-:W-:Y:S01]  /*3200*/  UIMAD UR4, UR4, 0x1e0, UR5 ;  /* 0x000001e0040478a4 */ /* 0x000fe2000f8e0205 */
[----:B------:R-:W-:Y:S03]  /*3210*/  STL.64 [R1+0x348], R120 ;  /* 0x0003487801007387 */ /* 0x000fe60000100a00 */
[----:B------:R-:W-:Y:S01]  /*3220*/  UIADD3 UR5, UR4, 0x20, URZ ;  /* 0x0000002004057890 */ /* 0x000fe2000fffe03f */
[----:B------:R-:W-:Y:S01]  /*3230*/  STL.64 [R1+0x340], R102 ;  /* 0x0003406601007387 */ /* 0x000fe20000100a00 */
[----:B--2---:R-:W-:Y:S01]  /*3240*/  WARPGROUP.ARRIVE ;  /* 0x00000000000079c5 */ /* 0x004fe20000000000 */
[----:B------:R-:W-:Y:S02]  /*3250*/  UMOV UR58, UR4 ;  /* 0x00000004003a7c82 */ /* 0x000fe40008000000 */
[----:B------:R-:W-:Y:S01]  /*3260*/  STL.64 [R1+0x338], R100 ;  /* 0x0003386401007387 */ /* 0x000fe20000100a00 */
[----:B------:R-:W-:Y:S01]  /*3270*/  UMOV UR8, UR56 ;  /* 0x0000003800087c82 */ /* 0x000fe20008000000 */
[----:B------:R-:W-:Y:S01]  /*3280*/  UMOV UR9, UR57 ;  /* 0x0000003900097c82 */ /* 0x000fe20008000000 */
[----:B------:R-:W-:Y:S01]  /*3290*/  UMOV UR11, 0xc0000010 ;  /* 0xc0000010000b7882 */ /* 0x000fe20000000000 */
[----:B------:R-:W-:Y:S01]  /*32a0*/  HGMMA.64x16x16.F32 R144, gdesc[UR56], R144, gsb0 ;  /* 0x00200000389079f0 */ /* 0x000fe20008000890 */
[----:B------:R-:W-:Y:S01]  /*32b0*/  STL.64 [R1+0x330], R98 ;  /* 0x0003306201007387 */ /* 0x000fe20000100a00 */
[----:B------:R-:W-:-:S03]  /*32c0*/  UIADD3 UR54, UR4, 0x40, URZ ;  /* 0x0000004004367890 */ /* 0x000fc6000fffe03f */
[----:B------:R-:W-:Y:S04]  /*32d0*/  STL.64 [R1+0x328], R96 ;  /* 0x0003286001007387 */ /* 0x000fe80000100a00 */
        /* <DEDUP_REMOVED lines=10> */
[----:B------:R-:W-:Y:S01]  /*3380*/  STL.64 [R1+0x2d0], R26 ;  /* 0x0002d01a01007387 */ /* 0x000fe20000100a00 */
[----:B------:R-:W-:-:S03]  /*3390*/  WARPGROUP.DEPBAR.LE gsb0, 0x0 ;  /* 0x00008000000079c5 */ /* 0x000fc60000010000 */
[----:B------:R-:W-:Y:S04]  /*33a0*/  STL.64 [R1+0x2c8], R24 ;  /* 0x0002c81801007387 */ /* 0x000fe80000100a00 */
[----:B------:R2:W-:Y:S04]  /*33b0*/  STL.64 [R1+0x240], R144 ;  /* 0x0002409001007387 */ /* 0x0005e80000100a00 */
[----:B------:R3:W-:Y:S04]  /*33c0*/  STL.64 [R1+0x248], R146 ;  /* 0x0002489201007387 */ /* 0x0007e80000100a00 */
[----:B------:R4:W-:Y:S04]  /*33d0*/  STL.64 [R1+0x250], R148 ;  /* 0x0002509401007387 */ /* 0x0009e80000100a00 */
[----:B------:R0:W-:Y:S04]  /*33e0*/  STL.64 [R1+0x258], R150 ;  /* 0x0002589601007387 */ /* 0x0001e80000100a00 */
[----:B--2---:R-:W2:Y:S04]  /*33f0*/  LDL.LU.64 R144, [R1+0x1e0] ;  /* 0x0001e00001907983 */ /* 0x004ea80000300a00 */
[----:B---3--:R-:W2:Y:S04]  /*3400*/  LDL.LU.64 R146, [R1+0x1e8] ;  /* 0x0001e80001927983 */ /* 0x008ea80000300a00 */
[----:B----4-:R-:W2:Y:S04]  /*3410*/  LDL.LU.64 R148, [R1+0x1f0] ;  /* 0x0001f00001947983 */ /* 0x010ea80000300a00 */
[----:B0-----:R-:W2:Y:S04]  /*3420*/  LDL.LU.64 R150, [R1+0x1f8] ;  /* 0x0001f80001967983 */ /* 0x001ea80000300a00 */
[----:B------:R-:W3:Y:S04]  /*3430*/  LDL.LU.64 R120, [R1+0x180] ;  /* 0x0001800001787983 */ /* 0x000ee80000300a00 */
[----:B------:R-:W3:Y:S04]  /*3440*/  LDL.LU.64 R122, [R1+0x188] ;  /* 0x00018800017a7983 */ /* 0x000ee80000300a00 */
[----:B------:R-:W3:Y:S04]  /*3450*/  LDL.LU.64 R124, [R1+0x190] ;  /* 0x00019000017c7983 */ /* 0x000ee80000300a00 */
[----:B------:R-:W3:Y:S04]  /*3460*/  LDL.LU.64 R126, [R1+0x198] ;  /* 0x00019800017e7983 */ /* 0x000ee80000300a00 */
[----:B------:R-:W4:Y:S04]  /*3470*/  LDL.LU.64 R96, [R1+0x120] ;  /* 0x0001200001607983 */ /* 0x000f280000300a00 */
        /* <DEDUP_REMOVED lines=11> */
[----:B------:R-:W4:Y:S04]  /*3530*/  LDL.LU.64 R24, [R1] ;  /* 0x0000000001187983 */ /* 0x000f280000300a00 */
[----:B------:R-:W4:Y:S04]  /*3540*/  LDL.LU.64 R26, [R1+0x8] ;  /* 0x00000800011a7983 */ /* 0x000f280000300a00 */
[----:B------:R-:W4:Y:S04]  /*3550*/  LDL.LU.64 R28, [R1+0x10] ;  /* 0x00001000011c7983 */ /* 0x000f280000300a00 */
[----:B------:R-:W4:Y:S01]  /*3560*/  LDL.LU.64 R30, [R1+0x18] ;  /* 0x00001800011e7983 */ /* 0x000f220000300a00 */
[----:B------:R-:W-:Y:S01]  /*3570*/  UMOV UR10, UR5 ;  /* 0x00000005000a7c82 */ /* 0x000fe20008000000 */
[----:B------:R-:W-:Y:S01]  /*3580*/  UMOV UR52, UR56 ;  /* 0x0000003800347c82 */ /* 0x000fe20008000000 */
[----:B------:R-:W-:Y:S01]  /*3590*/  UMOV UR53, UR57 ;  /* 0x0000003900357c82 */ /* 0x000fe20008000000 */
[----:B------:R-:W-:Y:S01]  /*35a0*/  UMOV UR55, 0xc0000010 ;  /* 0xc000001000377882 */ /* 0x000fe20000000000 */
[----:B------:R-:W-:Y:S01]  /*35b0*/  UIADD3 UR50, UR4, 0x60, URZ ;  /* 0x0000006004327890 */ /* 0x000fe2000fffe03f */
        /* <DEDUP_REMOVED lines=39> */
[----:B------:R-:W-:Y:S01]  /*3830*/  UMOV UR6, UR10 ;  /* 0x0000000a00067c82 */ /* 0x000fe20008000000 */
[----:B------:R-:W-:Y:S01]  /*3840*/  UMOV UR7, UR11 ;  /* 0x0000000b00077c82 */ /* 0x000fe20008000000 */
[----:B--2---:R-:W-:-:S06]  /*3850*/  WARPGROUP.ARRIVE ;  /* 0x00000000000079c5 */ /* 0x004fcc0000000000 */
[----:B------:R-:W-:Y:S03]  /*3860*/  HGMMA.64x16x16.F32 R144, gdesc[UR8], R144, gsb0 ;  /* 0x00200000089079f0 */ /* 0x000fe60008000890 */
[----:B------:R-:W-:Y:S02]  /*3870*/  WARPGROUP.DEPBAR.LE gsb0, 0x0 ;  /* 0x00008000000079c5 */ /* 0x000fe40000010000 */
[----:B---3--:R-:W-:Y:S01]  /*3880*/  WARPGROUP.ARRIVE ;  /* 0x00000000000079c5 */ /* 0x008fe20000000000 */
[----:B------:R-:W-:Y:S01]  /*3890*/  UIADD3 UR10, UR4, 0x1a0, URZ ;  /* 0x000001a0040a7890 */ /* 0x000fe2000fffe03f */
[----:B------:R0:W-:Y:S04]  /*38a0*/  STL.64 [R1+0x1e0], R144 ;  /* 0x0001e09001007387 */ /* 0x0001e80000100a00 */
[----:B------:R-:W-:Y:S01]  /*38b0*/  HGMMA.64x16x16.F32 R120, gdesc[UR52], R120, gsb0 ;  /* 0x00200000347879f0 */ /* 0x000fe20008000878 */
[----:B------:R-:W-:Y:S01]  /*38c0*/  UMOV UR8, UR56 ;  /* 0x0000003800087c82 */ /* 0x000fe20008000000 */
[----:B------:R-:W-:Y:S01]  /*38d0*/  UMOV UR9, UR57 ;  /* 0x0000003900097c82 */ /* 0x000fe20008000000 */
[----:B------:R-:W-:Y:S01]  /*38e0*/  UMOV UR11, 0xc0000010 ;  /* 0xc0000010000b7882 */ /* 0x000fe20000000000 */
[----:B------:R-:W-:Y:S01]  /*38f0*/  UMOV UR52, UR6 ;  /* 0x0000000600347c82 */ /* 0x000fe20008000000 */
[----:B------:R-:W-:Y:S01]  /*3900*/  UMOV UR53, UR7 ;  /* 0x0000000700357c82 */ /* 0x000fe20008000000 */
[----:B------:R-:W-:Y:S01]  /*3910*/  UMOV UR5, UR57 ;  /* 0x0000003900057c82 */ /* 0x000fe20008000000 */
[----:B------:R2:W-:Y:S01]  /*3920*/  STL.64 [R1+0x1e8], R146 ;  /* 0x0001e89201007387 */ /* 0x0005e20000100a00 */
[----:B------:R-:W-:-:S02]  /*3930*/  WARPGROUP.DEPBAR.LE gsb0, 0x0 ;  /* 0x00008000000079c5 */ /* 0x000fc40000010000 */
[----:B----4-:R-:W-:Y:S01]  /*3940*/  WARPGROUP.ARRIVE ;  /* 0x00000000000079c5 */ /* 0x010fe20000000000 */
[----:B------:R-:W-:Y:S01]  /*3950*/  UIADD3 UR6, UR4, 0x1c0, URZ ;  /* 0x000001c004067890 */ /* 0x000fe2000fffe03f */
[----:B------:R3:W-:Y:S04]  /*3960*/  STL.64 [R1+0x1f0], R148 ;  /* 0x0001f09401007387 */ /* 0x0007e80000100a00 */
[----:B------:R-:W-:Y:S01]  /*3970*/  HGMMA.64x16x16.F32 R96, gdesc[UR48], R96, gsb0 ;  /* 0x00200000306079f0 */ /* 0x000fe20008000860 */
[----:B------:R-:W-:Y:S01]  /*3980*/  UMOV UR4, UR56 ;  /* 0x0000003800047c82 */ /* 0x000fe20008000000 */
[----:B------:R-:W-:Y:S01]  /*3990*/  UMOV UR7, 0xc0000010 ;  /* 0xc000001000077882 */ /* 0x000fe20000000000 */
[----:B------:R4:W-:Y:S04]  /*39a0*/  STL.64 [R1+0x1f8], R150 ;  /* 0x0001f89601007387 */ /* 0x0009e80000100a00 */
[----:B------:R1:W-:Y:S04]  /*39b0*/  STL.64 [R1+0x180], R120 ;  /* 0x0001807801007387 */ /* 0x0003e80000100a00 */
[----:B------:R1:W-:Y:S04]  /*39c0*/  STL.64 [R1+0x188], R122 ;  /* 0x0001887a01007387 */ /* 0x0003e80000100a00 */
[----:B------:R1:W-:Y:S04]  /*39d0*/  STL.64 [R1+0x190], R124 ;  /* 0x0001907c01007387 */ /* 0x0003e80000100a00 */
[----:B------:R1:W-:Y:S01]  /*39e0*/  STL.64 [R1+0x198], R126 ;  /* 0x0001987e01007387 */ /* 0x0003e20000100a00 */
[----:B------:R-:W-:-:S02]  /*39f0*/  WARPGROUP.DEPBAR.LE gsb0, 0x0 ;  /* 0x00008000000079c5 */ /* 0x000fc40000010000 */
[----:B------:R-:W-:Y:S01]  /*3a00*/  WARPGROUP.ARRIVE ;  /* 0x00000000000079c5 */ /* 0x000fe20000000000 */
[----:B------:R1:W-:Y:S04]  /*3a10*/  STL.64 [R1+0x120], R96 ;  /* 0x0001206001007387 */ /* 0x0003e80000100a00 */
[----:B------:R1:W-:Y:S01]  /*3a20*/  STL.64 [R1+0x128], R98 ;  /* 0x0001286201007387 */ /* 0x0003e20000100a00 */
[----:B------:R-:W-:Y:S03]  /*3a30*/  HGMMA.64x16x16.F32 R72, gdesc[UR44], R72, gsb0 ;  /* 0x002000002c4879f0 */ /* 0x000fe60008000848 */
        /* <DEDUP_REMOVED lines=15> */
[----:B------:R1:W-:Y:S04]  /*3b30*/  STL.64 [R1+0x78], R54 ;  /* 0x0000783601007387 */ /* 0x0003e80000100a00 */
[----:B0-----:R-:W4:Y:S04]  /*3b40*/  LDL.LU.64 R144, [R1+0x40] ;  /* 0x0000400001907983 */ /* 0x001f280000300a00 */
[----:B--2---:R-:W2:Y:S04]  /*3b50*/  LDL.LU.64 R146, [R1+0x48] ;  /* 0x0000480001927983 */ /* 0x004ea80000300a00 */
[----:B---3--:R-:W2:Y:S01]  /*3b60*/  LDL.LU.64 R148, [R1+0x50] ;  /* 0x0000500001947983 */ /* 0x008ea20000300a00 */
[----:B------:R-:W-:-:S02]  /*3b70*/  WARPGROUP.DEPBAR.LE gsb0, 0x0 ;  /* 0x00008000000079c5 */ /* 0x000fc40000010000 */
[----:B------:R-:W-:-:S06]  /*3b80*/  WARPGROUP.ARRIVE ;  /* 0x00000000000079c5 */ /* 0x000fcc0000000000 */
[----:B------:R-:W-:Y:S03]  /*3b90*/  HGMMA.64x16x16.F32 R208, gdesc[UR32], R208, gsb0 ;  /* 0x0020000020d079f0 */ /* 0x000fe600080008d0 */
[----:B------:R-:W-:Y:S02]  /*3ba0*/  WARPGROUP.DEPBAR.LE gsb0, 0x0 ;  /* 0x00008000000079c5 */ /* 0x000fe40000010000 */
        /* <DEDUP_REMOVED lines=19> */
[----:B------:R-:W-:Y:S01]  /*3ce0*/  HGMMA.64x16x16.F32 R40, gdesc[UR4], R40, gsb0 ;  /* 0x00200000042879f0 */ /* 0x000fe20008000828 */
[----:B------:R-:W-:Y:S01]  /*3cf0*/  UIADD3 UR12, UR56, 0x100, URZ ;  /* 0x00000100380c7890 */ /* 0x000fe2000fffe03f */
[----:B------:R-:W-:-:S06]  /*3d00*/  UMOV UR5, 0xc0000010 ;  /* 0xc000001000057882 */ /* 0x000fcc0000000000 */
[----:B------:R-:W-:Y:S01]  /*3d10*/  UMOV UR4, UR12 ;  /* 0x0000000c00047c82 */ /* 0x000fe20008000000 */
[----:B------:R-:W-:Y:S02]  /*3d20*/  WARPGROUP.DEPBAR.LE gsb0, 0x0 ;  /* 0x00008000000079c5 */ /* 0x000fe40000010000 */
[----:B------:R-:W-:-:S06]  /*3d30*/  WARPGROUP.ARRIVE ;  /* 0x00000000000079c5 */ /* 0x000fcc0000000000 */
[----:B------:R-:W-:Y:S01]  /*3d40*/  HGMMA.64x16x16.F32 R32, gdesc[UR4], R32, gsb0 ;  /* 0x00200000042079f0 */ /* 0x000fe20008000820 */
[----:B------:R-:W-:Y:S01]  /*3d50*/  UMOV UR8, UR4 ;  /* 0x0000000400087c82 */ /* 0x000fe20008000000 */
        /* <DEDUP_REMOVED lines=14> */
[----:B------:R0:W-:Y:S04]  /*3e40*/  STL.64 [R1], R24 ;  /* 0x0000001801007387 */ /* 0x0001e80000100a00 */
[----:B------:R3:W-:Y:S04]  /*3e50*/  STL.64 [R1+0x8], R26 ;  /* 0x0000081a01007387 */ /* 0x0007e80000100a00 */
[----:B------:R3:W-:Y:S04]  /*3e60*/  STL.64 [R1+0x10], R28 ;  /* 0x0000101c01007387 */ /* 0x0007e80000100a00 */
[----:B------:R3:W-:Y:S04]  /*3e70*/  STL.64 [R1+0x18], R30 ;  /* 0x0000181e01007387 */ /* 0x0007e80000100a00 */
[----:B----4-:R-:W2:Y:S01]  /*3e80*/  LDL.LU.64 R150, [R1+0x58] ;  /* 0x0000580001967983 */ /* 0x010ea20000300a00 */
[----:B------:R-:W-:Y:S01]  /*3e90*/  UMOV UR20, UR4 ;  /* 0x0000000400147c82 */ /* 0x000fe20008000000 */
[----:B------:R-:W-:-:S02]  /*3ea0*/  UMOV UR21, UR5 ;  /* 0x0000000500157c82 */ /* 0x000fc40008000000 */
[----:B-1----:R-:W4:Y:S04]  /*3eb0*/  LDL.LU.64 R120, [R1+0xa0] ;  /* 0x0000a00001787983 */ /* 0x002f280000300a00 */
[----:B------:R-:W4:Y:S04]  /*3ec0*/  LDL.LU.64 R122, [R1+0xa8] ;  /* 0x0000a800017a7983 */ /* 0x000f280000300a00 */
[----:B------:R-:W4:Y:S04]  /*3ed0*/  LDL.LU.64 R124, [R1+0xb0] ;  /* 0x0000b000017c7983 */ /* 0x000f280000300a00 */
[----:B------:R-:W4:Y:S01]  /*3ee0*/  LDL.LU.64 R126, [R1+0xb8] ;  /* 0x0000b800017e7983 */ /* 0x000f220000300a00 */
[----:B------:R-:W-:Y:S01]  /*3ef0*/  UMOV UR24, UR4 ;  /* 0x0000000400187c82 */ /* 0x000fe20008000000 */
[----:B------:R-:W-:-:S02]  /*3f00*/  UMOV UR25, UR5 ;  /* 0x0000000500197c82 */ /* 0x000fc40008000000 */
[----:B------:R-:W4:Y:S04]  /*3f10*/  LDL.LU.64 R96, [R1+0x100] ;  /* 0x0001000001607983 */ /* 0x000f280000300a00 */
[----:B------:R-:W4:Y:S04]  /*3f20*/  LDL.LU.64 R98, [R1+0x108] ;  /* 0x0001080001627983 */ /* 0x000f280000300a00 */
[----:B------:R-:W4:Y:S04]  /*3f30*/  LDL.LU.64 R100, [R1+0x110] ;  /* 0x0001100001647983 */ /* 0x000f280000300a00 */
[----:B------:R-:W4:Y:S01]  /*3f40*/  LDL.LU.64 R102, [R1+0x118] ;  /* 0x0001180001667983 */ /* 0x000f220000300a00 */
[----:B------:R-:W-:-:S02]  /*3f50*/  WARPGROUP.DEPBAR.LE gsb0, 0x0 ;  /* 0x00008000000079c5 */ /* 0x000fc40000010000 */
[----:B------:R-:W-:Y:S01]  /*3f60*/  WARPGROUP.ARRIVE ;  /* 0x00000000000079c5 */ /* 0x000fe20000000000 */
[----:B------:R-:W-:Y:S01]  /*3f70*/  UMOV UR28, UR4 ;  /* 0x00000004001c7c82 */ /* 0x000fe20008000000 */
[----:B------:R-:W-:Y:S01]  /*3f80*/  UMOV UR29, UR5 ;  /* 0x00000005001d7c82 */ /* 0x000fe20008000000 */
[----:B------:R-:W4:Y:S03]  /*3f90*/  LDL.LU.64 R72, [R1+0x160] ;  /* 0x0001600001487983 */ /* 0x000f260000300a00 */
[----:B------:R-:W-:Y:S01]  /*3fa0*/  HGMMA.64x16x16.F32 R128, gdesc[UR20], R128, gsb0 ;  /* 0x00200000148079f0 */ /* 0x000fe20008000880 */
        /* <DEDUP_REMOVED lines=9> */
[----:B------:R-:W-:Y:S01]  /*4040*/  UMOV UR36, UR4 ;  /* 0x0000000400247c82 */ /* 0x000fe20008000000 */
[----:B------:R-:W-:-:S02]  /*4050*/  UMOV UR37, UR5 ;  /* 0x0000000500257c82 */ /* 0x000fc40008000000 */
[----:B0-----:R-:W4:Y:S04]  /*4060*/  LDL.LU.64 R24, [R1+0x220] ;  /* 0x0002200001187983 */ /* 0x001f280000300a00 */
[----:B---3--:R-:W3:Y:S04]  /*4070*/  LDL.LU.64 R26, [R1+0x228] ;  /* 0x00022800011a7983 */ /* 0x008ee80000300a00 */
[----:B------:R-:W3:Y:S04]  /*4080*/  LDL.LU.64 R28, [R1+0x230] ;  /* 0x00023000011c7983 */ /* 0x000ee80000300a00 */
[----:B------:R-:W3:Y:S01]  /*4090*/  LDL.LU.64 R30, [R1+0x238] ;  /* 0x00023800011e7983 */ /* 0x000ee20000300a00 */
        /* <DEDUP_REMOVED lines=12> */
[----:B------:R-:W-:Y:S01]  /*4160*/  UMOV UR40, UR4 ;  /* 0x0000000400287c82 */ /* 0x000fe20008000000 */
[----:B------:R-:W-:Y:S01]  /*4170*/  UMOV UR41, UR5 ;  /* 0x0000000500297c82 */ /* 0x000fe20008000000 */
[----:B------:R-:W-:Y:S02]  /*4180*/  WARPGROUP.DEPBAR.LE gsb0, 0x0 ;  /* 0x00008000000079c5 */ /* 0x000fe40000010000 */
[----:B--2---:R-:W-:-:S06]  /*4190*/  WARPGROUP.ARRIVE ;  /* 0x00000000000079c5 */ /* 0x004fcc0000000000 */
[----:B------:R-:W-:Y:S01]  /*41a0*/  HGMMA.64x16x16.F32 R144, gdesc[UR40], R144, gsb0 ;  /* 0x00200000289079f0 */ /* 0x000fe20008000890 */
[----:B------:R-:W-:Y:S01]  /*41b0*/  UMOV UR44, UR4 ;  /* 0x00000004002c7c82 */ /* 0x000fe20008000000 */
[----:B------:R-:W-:Y:S01]  /*41c0*/  UMOV UR45, UR5 ;  /* 0x00000005002d7c82 */ /* 0x000fe20008000000 */
[----:B------:R-:W-:Y:S02]  /*41d0*/  WARPGROUP.DEPBAR.LE gsb0, 0x0 ;  /* 0x00008000000079c5 */ /* 0x000fe40000010000 */
[----:B----4-:R-:W-:-:S06]  /*41e0*/  WARPGROUP.ARRIVE ;  /* 0x00000000000079c5 */ /* 0x010fcc0000000000 */
        /* <DEDUP_REMOVED lines=8> */
[----:B------:R-:W-:Y:S01]  /*4270*/  UMOV UR52, UR4 ;  /* 0x0000000400347c82 */ /* 0x000fe20008000000 */
[----:B------:R-:W-:Y:S01]  /*4280*/  UMOV UR53, UR5 ;  /* 0x0000000500357c82 */ /* 0x000fe20008000000 */
[----:B------:R-:W-:Y:S02]  /*4290*/  WARPGROUP.DEPBAR.LE gsb0, 0x0 ;  /* 0x00008000000079c5 */ /* 0x000fe40000010000 */
[----:B------:R-:W-:-:S06]  /*42a0*/  WARPGROUP.ARRIVE ;  /* 0x00000000000079c5 */ /* 0x000fcc0000000000 */
[----:B------:R-:W-:Y:S01]  /*42b0*/  HGMMA.64x16x16.F32 R72, gdesc[UR52], R72, gsb0 ;  /* 0x00200000344879f0 */ /* 0x000fe20008000848 */
[----:B------:R-:W-:Y:S01]  /*42c0*/  MOV R7, UR19 ;  /* 0x0000001300077c02 */ /* 0x000fe20008000f00 */
[----:B------:R-:W-:Y:S01]  /*42d0*/  UMOV UR16, UR4 ;  /* 0x0000000400107c82 */ /* 0x000fe20008000000 */
[----:B------:R-:W-:Y:S01]  /*42e0*/  MOV R6, UR18 ;  /* 0x0000001200067c02 */ /* 0x000fe20008000f00 */
[----:B------:R-:W-:Y:S01]  /*42f0*/  UMOV UR17, UR5 ;  /* 0x0000000500117c82 */ /* 0x000fe20008000000 */
[----:B------:R-:W-:Y:S01]  /*4300*/  UMOV UR18, UR12 ;  /* 0x0000000c00127c82 */ /* 0x000fe20008000000 */
[----:B------:R-:W-:Y:S01]  /*4310*/  UMOV UR19, UR13 ;  /* 0x0000000d00137c82 */ /* 0x000fe20008000000 */
[----:B------:R-:W-:Y:S02]  /*4320*/  WARPGROUP.DEPBAR.LE gsb0, 0x0 ;  /* 0x00008000000079c5 */ /* 0x000fe40000010000 */
[----:B------:R-:W-:-:S06]  /*4330*/  WARPGROUP.ARRIVE ;  /* 0x00000000000079c5 */ /* 0x000fcc0000000000 */
[----:B------:R-:W-:Y:S01]  /*4340*/  HGMMA.64x16x16.F32 R48, gdesc[UR16], R48, gsb0 ;  /* 0x00200000103079f0 */ /* 0x000fe20008000830 */
[----:B------:R-:W-:Y:S01]  /*4350*/  UIADD3 UR8, UR56, 0x200, URZ ;  /* 0x0000020038087890 */ /* 0x000fe2000fffe03f */
[----:B------:R-:W-:Y:S02]  /*4360*/  UMOV UR57, UR5 ;  /* 0x0000000500397c82 */ /* 0x000fe40008000000 */
[----:B------:R-:W-:Y:S01]  /*4370*/  UMOV UR56, UR4 ;  /* 0x0000000400387c82 */ /* 0x000fe20008000000 */
[----:B------:R0:W-:Y:S04]  /*4380*/  STL.64 [R1+0x40], R144 ;  /* 0x0000409001007387 */ /* 0x0001e80000100a00 */
[----:B------:R1:W-:Y:S04]  /*4390*/  STL.64 [R1+0x48], R146 ;  /* 0x0000489201007387 */ /* 0x0003e80000100a00 */
[----:B------:R2:W-:Y:S01]  /*43a0*/  STL.64 [R1+0x50], R148 ;  /* 0x0000509401007387 */ /* 0x0005e20000100a00 */
[----:B------:R-:W-:-:S02]  /*43b0*/  WARPGROUP.DEPBAR.LE gsb0, 0x0 ;  /* 0x00008000000079c5 */ /* 0x000fc40000010000 */
[----:B---3--:R-:W-:-:S06]  /*43c0*/  WARPGROUP.ARRIVE ;  /* 0x00000000000079c5 */ /* 0x008fcc0000000000 */
[----:B------:R-:W-:Y:S01]  /*43d0*/  HGMMA.64x16x16.F32 R24, gdesc[UR56], R24, gsb0 ;  /* 0x00200000381879f0 */ /* 0x000fe20008000818 */
[----:B------:R3:W-:Y:S04]  /*43e0*/  STL.64 [R1+0x58], R150 ;  /* 0x0000589601007387 */ /* 0x0007e80000100a00 */
        /* <DEDUP_REMOVED lines=15> */
[----:B------:R4:W-:Y:S01]  /*44e0*/  STL.64 [R1+0x1d8], R54 ;  /* 0x0001d83601007387 */ /* 0x0009e20000100a00 */
[----:B------:R-:W-:-:S03]  /*44f0*/  WARPGROUP.DEPBAR.LE gsb0, 0x0 ;  /* 0x00008000000079c5 */ /* 0x000fc60000010000 */
[----:B0-----:R-:W4:Y:S04]  /*4500*/  LDL.LU.64 R144, [R1+0x200] ;  /* 0x0002000001907983 */ /* 0x001f280000300a00 */
[----:B-1----:R-:W4:Y:S04]  /*4510*/  LDL.LU.64 R146, [R1+0x208] ;  /* 0x0002080001927983 */ /* 0x002f280000300a00 */
[----:B--2---:R-:W2:Y:S04]  /*4520*/  LDL.LU.64 R148, [R1+0x210] ;  /* 0x0002100001947983 */ /* 0x004ea80000300a00 */
[----:B------:R0:W-:Y:S04]  /*4530*/  STL.64 [R1+0x220], R24 ;  /* 0x0002201801007387 */ /* 0x0001e80000100a00 */
[----:B------:R1:W-:Y:S04]  /*4540*/  STL.64 [R1+0x228], R26 ;  /* 0x0002281a01007387 */ /* 0x0003e80000100a00 */
[----:B------:R1:W-:Y:S04]  /*4550*/  STL.64 [R1+0x230], R28 ;  /* 0x0002301c01007387 */ /* 0x0003e80000100a00 */
[----:B------:R1:W-:Y:S04]  /*4560*/  STL.64 [R1+0x238], R30 ;  /* 0x0002381e01007387 */ /* 0x0003e80000100a00 */
[----:B---3--:R-:W2:Y:S04]  /*4570*/  LDL.LU.64 R150, [R1+0x218] ;  /* 0x0002180001967983 */ /* 0x008ea80000300a00 */
[----:B----4-:R-:W3:Y:S04]  /*4580*/  LDL.LU.64 R120, [R1+0x1a0] ;  /* 0x0001a00001787983 */ /* 0x010ee80000300a00 */
        /* <DEDUP_REMOVED lines=15> */
[----:B0-----:R-:W4:Y:S04]  /*4680*/  LDL.LU.64 R24, [R1+0x20] ;  /* 0x0000200001187983 */ /* 0x001f280000300a00 */
[----:B-1----:R-:W4:Y:S04]  /*4690*/  LDL.LU.64 R26, [R1+0x28] ;  /* 0x00002800011a7983 */ /* 0x002f280000300a00 */
[----:B------:R-:W4:Y:S04]  /*46a0*/  LDL.LU.64 R28, [R1+0x30] ;  /* 0x00003000011c7983 */ /* 0x000f280000300a00 */
[----:B------:R-:W4:Y:S01]  /*46b0*/  LDL.LU.64 R30, [R1+0x38] ;  /* 0x00003800011e7983 */ /* 0x000f220000300a00 */
[----:B------:R-:W-:Y:S01]  /*46c0*/  UMOV UR56, UR8 ;  /* 0x0000000800387c82 */ /* 0x000fe20008000000 */
[----:B------:R-:W-:Y:S01]  /*46d0*/  UMOV UR57, 0xc0000010 ;  /* 0xc000001000397882 */ /* 0x000fe20000000000 */
[----:B------:R-:W-:Y:S01]  /*46e0*/  UMOV UR52, UR56 ;  /* 0x0000003800347c82 */ /* 0x000fe20008000000 */
[----:B------:R-:W-:Y:S01]  /*46f0*/  UMOV UR53, UR57 ;  /* 0x0000003900357c82 */ /* 0x000fe20008000000 */
[----:B------:R-:W-:Y:S01]  /*4700*/  UMOV UR48, UR56 ;  /* 0x0000003800307c82 */ /* 0x000fe20008000000 */
[----:B------:R-:W-:Y:S01]  /*4710*/  UMOV UR49, UR57 ;  /* 0x0000003900317c82 */ /* 0x000fe20008000000 */
[----:B--2---:R-:W-:-:S06]  /*4720*/  WARPGROUP.ARRIVE ;  /* 0x00000000000079c5 */ /* 0x004fcc0000000000 */
[----:B------:R-:W-:Y:S01]  /*4730*/  HGMMA.64x16x16.F32 R144, gdesc[UR56], R144, gsb0 ;  /* 0x00200000389079f0 */ /* 0x000fe20008000890 */
[----:B------:R-:W-:Y:S01]  /*4740*/  UMOV UR58, UR12 ;  /* 0x0000000c003a7c82 */ /* 0x000fe20008000000 */
[----:B------:R-:W-:Y:S01]  /*4750*/  UMOV UR59, UR13 ;  /* 0x0000000d003b7c82 */ /* 0x000fe20008000000 */
[----:B------:R-:W-:Y:S02]  /*4760*/  WARPGROUP.DEPBAR.LE gsb0, 0x0 ;  /* 0x00008000000079c5 */ /* 0x000fe40000010000 */
[----:B---3--:R-:W-:-:S06]  /*4770*/  WARPGROUP.ARRIVE ;  /* 0x00000000000079c5 */ /* 0x008fcc0000000000 */
[----:B------:R-:W-:Y:S03]  /*4780*/  HGMMA.64x16x16.F32 R120, gdesc[UR56], R120, gsb0 ;  /* 0x00200000387879f0 */ /* 0x000fe60008000878 */
[----:B------:R-:W-:Y:S02]  /*4790*/  WARPGROUP.DEPBAR.LE gsb0, 0x0 ;  /* 0x00008000000079c5 */ /* 0x000fe40000010000 */
[----:B----4-:R-:W-:-:S06]  /*47a0*/  WARPGROUP.ARRIVE ;  /* 0x00000000000079c5 */ /* 0x010fcc0000000000 */
[----:B------:R-:W-:Y:S01]  /*47b0*/  HGMMA.64x16x16.F32 R96, gdesc[UR52], R96, gsb0 ;  /* 0x00200000346079f0 */ /* 0x000fe20008000860 */
[----:B------:R-:W-:Y:S02]  /*47c0*/  STL.64 [R1+0x200], R144 ;  /* 0x0002009001007387 */ /* 0x000fe40000100a00 */
[----:B------:R-:W-:Y:S02]  /*47d0*/  WARPGROUP.DEPBAR.LE gsb0, 0x0 ;  /* 0x00008000000079c5 */ /* 0x000fe40000010000 */
[----:B------:R-:W-:-:S06]  /*47e0*/  WARPGROUP.ARRIVE ;  /* 0x00000000000079c5 */ /* 0x000fcc0000000000 */
[----:B------:R-:W-:Y:S01]  /*47f0*/  HGMMA.64x16x16.F32 R72, gdesc[UR48], R72, gsb0 ;  /* 0x00200000304879f0 */ /* 0x000fe20008000848 */
[----:B------:R-:W-:Y:S04]  /*4800*/  STL.64 [R1+0x208], R146 ;  /* 0x0002089201007387 */ /* 0x000fe80000100a00 */
[----:B------:R-:W-:Y:S04]  /*4810*/  STL.64 [R1+0x210], R148 ;  /* 0x0002109401007387 */ /* 0x000fe80000100a00 */
[----:B------:R0:W-:Y:S04]  /*4820*/  STL.64 [R1+0x218], R150 ;  /* 0x0002189601007387 */ /* 0x0001e80000100a00 */
[----:B0-----:R-:W2:Y:S04]  /*4830*/  LDL.LU.64 R150, [R1+0x380] ;  /* 0x0003800001967983 */ /* 0x001ea80000300a00 */
[----:B------:R-:W2:Y:S04]  /*4840*/  LDL.LU.64 R148, [R1+0x378] ;  /* 0x0003780001947983 */ /* 0x000ea80000300a00 */
[----:B------:R-:W2:Y:S04]  /*4850*/  LDL.LU.64 R146, [R1+0x370] ;  /* 0x0003700001927983 */ /* 0x000ea80000300a00 */
[----:B------:R-:W2:Y:S01]  /*4860*/  LDL.LU.64 R144, [R1+0x368] ;  /* 0x0003680001907983 */ /* 0x000ea20000300a00 */
[----:B------:R-:W-:Y:S01]  /*4870*/  UMOV UR44, UR56 ;  /* 0x00000038002c7c82 */ /* 0x000fe20008000000 */
[----:B------:R-:W-:Y:S01]  /*4880*/  UMOV UR45, UR57 ;  /* 0x00000039002d7c82 */ /* 0x000fe20008000000 */
[----:B------:R-:W-:-:S02]  /*4890*/  WARPGROUP.DEPBAR.LE gsb0, 0x0 ;  /* 0x00008000000079c5 */ /* 0x000fc40000010000 */
[----:B------:R-:W-:-:S06]  /*48a0*/  WARPGROUP.ARRIVE ;  /* 0x00000000000079c5 */ /* 0x000fcc0000000000 */
[----:B------:R-:W-:Y:S01]  /*48b0*/  HGMMA.64x16x16.F32 R48, gdesc[UR44], R48, gsb0 ;  /* 0x002000002c3079f0 */ /* 0x000fe20008000830 */
[----:B------:R-:W-:Y:S04]  /*48c0*/  STL.64 [R1+0x1a0], R120 ;  /* 0x0001a07801007387 */ /* 0x000fe80000100a00 */
[----:B------:R-:W-:Y:S04]  /*48d0*/  STL.64 [R1+0x1a8], R122 ;  /* 0x0001a87a01007387 */ /* 0x000fe80000100a00 */
[----:B------:R-:W-:Y:S04]  /*48e0*/  STL.64 [R1+0x1b0], R124 ;  /* 0x0001b07c01007387 */ /* 0x000fe80000100a00 */
[----:B------:R0:W-:Y:S04]  /*48f0*/  STL.64 [R1+0x1b8], R126 ;  /* 0x0001b87e01007387 */ /* 0x0001e80000100a00 */
[----:B0-----:R-:W3:Y:S04]  /*4900*/  LDL.LU.64 R126, [R1+0x360] ;  /* 0x00036000017e7983 */ /* 0x001ee80000300a00 */
[----:B------:R-:W3:Y:S04]  /*4910*/  LDL.LU.64 R124, [R1+0x358] ;  /* 0x00035800017c7983 */ /* 0x000ee80000300a00 */
[----:B------:R-:W3:Y:S04]  /*4920*/  LDL.LU.64 R122, [R1+0x350] ;  /* 0x00035000017a7983 */ /* 0x000ee80000300a00 */
[----:B------:R-:W3:Y:S01]  /*4930*/  LDL.LU.64 R120, [R1+0x348] ;  /* 0x0003480001787983 */ /* 0x000ee20000300a00 */
        /* <DEDUP_REMOVED lines=9> */
[----:B0-----:R-:W4:Y:S04]  /*49d0*/  LDL.LU.64 R102, [R1+0x340] ;  /* 0x0003400001667983 */ /* 0x001f280000300a00 */
[----:B------:R-:W4:Y:S04]  /*49e0*/  LDL.LU.64 R100, [R1+0x338] ;  /* 0x0003380001647983 */ /* 0x000f280000300a00 */
[----:B------:R-:W4:Y:S04]  /*49f0*/  LDL.LU.64 R98, [R1+0x330] ;  /* 0x0003300001627983 */ /* 0x000f280000300a00 */
[----:B------:R-:W4:Y:S01]  /*4a00*/  LDL.LU.64 R96, [R1+0x328] ;  /* 0x0003280001607983 */ /* 0x000f220000300a00 */
        /* <DEDUP_REMOVED lines=42> */
[----:B--2---:R-:W-:-:S06]  /*4cb0*/  WARPGROUP.ARRIVE ;  /* 0x00000000000079c5 */ /* 0x004fcc0000000000 */
[----:B------:R-:W-:Y:S01]  /*4cc0*/  HGMMA.64x16x16.F32 R144, gdesc[UR24], R144, gsb0 ;  /* 0x00200000189079f0 */ /* 0x000fe20008000890 */
[----:B------:R-:W-:Y:S01]  /*4cd0*/  UMOV UR20, UR56 ;  /* 0x0000003800147c82 */ /* 0x000fe20008000000 */
[----:B------:R-:W-:Y:S01]  /*4ce0*/  UMOV UR21, UR57 ;  /* 0x0000003900157c82 */ /* 0x000fe20008000000 */
[----:B------:R-:W-:Y:S02]  /*4cf0*/  WARPGROUP.DEPBAR.LE gsb0, 0x0 ;  /* 0x00008000000079c5 */ /* 0x000fe40000010000 */
[----:B---3--:R-:W-:-:S06]  /*4d00*/  WARPGROUP.ARRIVE ;  /* 0x00000000000079c5 */ /* 0x008fcc0000000000 */
[----:B------:R-:W-:Y:S01]  /*4d10*/  HGMMA.64x16x16.F32 R120, gdesc[UR20], R120, gsb0 ;  /* 0x00200000147879f0 */ /* 0x000fe20008000878 */
[----:B------:R-:W-:Y:S02]  /*4d20*/  R2UR UR19, R7 ;  /* 0x00000000071372ca */ /* 0x000fe400000e0000 */
[----:B------:R-:W-:Y:S01]  /*4d30*/  R2UR UR18, R6 ;  /* 0x00000000061272ca */ /* 0x000fe200000e0000 */
[----:B------:R-:W-:Y:S01]  /*4d40*/  UMOV UR16, UR56 ;  /* 0x0000003800107c82 */ /* 0x000fe20008000000 */
[----:B------:R-:W-:Y:S01]  /*4d50*/  UMOV UR17, UR57 ;  /* 0x0000003900117c82 */ /* 0x000fe20008000000 */
[----:B------:R-:W-:Y:S02]  /*4d60*/  WARPGROUP.DEPBAR.LE gsb0, 0x0 ;  /* 0x00008000000079c5 */ /* 0x000fe40000010000 */
[----:B----4-:R-:W-:-:S08]  /*4d70*/  WARPGROUP.ARRIVE ;  /* 0x00000000000079c5 */ /* 0x010fd00000000000 */
        /* <DEDUP_REMOVED lines=15> */
[----:B------:R-:W-:Y:S03]  /*4e70*/  HGMMA.64x16x16.F32 R24, gdesc[UR4], R24, gsb0 ;  /* 0x00200000041879f0 */ /* 0x000fe60008000818 */
[----:B------:R-:W-:Y:S02]  /*4e80*/  WARPGROUP.DEPBAR.LE gsb0, 0x0 ;  /* 0x00008000000079c5 */ /* 0x000fe40000010000 */
[----:B------:R-:W-:Y:S05]  /*4e90*/  @!P0 BRA `(.L_x_28) ;  /* 0x0000000000048947 */ /* 0x000fea0003800000 */
[----:B------:R-:W-:Y:S01]  /*4ea0*/  BPT.TRAP 0x1 ;  /* 0x000000040000795c */ /* 0x000fe20000300000 */
.L_x_28:
[----:B------:R-:W2:Y:S04]  /*4eb0*/  LDL R6, [R1+0x280] ;  /* 0x0002800001067983 */ /* 0x000ea80000100800 */
[----:B------:R-:W3:Y:S04]  /*4ec0*/  LDL R11, [R1+0x28c] ;  /* 0x00028c00010b7983 */ /* 0x000ee80000100800 */
[----:B------:R-:W4:Y:S01]  /*4ed0*/  LDL R7, [R1+0x284] ;  /* 0x0002840001077983 */ /* 0x000f220000100800 */
[----:B------:R-:W-:Y:S02]  /*4ee0*/  R2UR UR5, R17 ;  /* 0x00000000110572ca */ /* 0x000fe400000e0000 */
[----:B--2---:R-:W-:-:S02]  /*4ef0*/  ISETP.NE.AND P1, PT, R6, RZ, PT ;  /* 0x000000ff0600720c */ /* 0x004fc40003f25270 */
[----:B---3--:R-:W-:-:S11]  /*4f00*/  R2UR UR4, R11 ;  /* 0x000000000b0472ca */ /* 0x008fd600000e0000 */
[----:B------:R-:W-:-:S05]  /*4f10*/  @P1 LEA R6, R3, UR5, 0x3 ;  /* 0x0000000503061c11 */ /* 0x000fca000f8e18ff */
[----:B------:R-:W-:Y:S01]  /*4f20*/  @P1 VIADD R6, R6, 0x58 ;  /* 0x0000005806061836 */ /* 0x000fe20000000000 */
[----:B------:R-:W-:-:S04]  /*4f30*/  UISETP.GT.U32.AND UP0, UPT, UR4, 0x1, UPT ;  /* 0x000000010400788c */ /* 0x000fc8000bf04070 */
[----:B----4-:R-:W-:-:S04]  /*4f40*/  @P1 PRMT R6, R7, 0x654, R6 ;  /* 0x0000065407061816 */ /* 0x010fc80000000006 */
[----:B------:R0:W-:Y:S01]  /*4f50*/  @P1 SYNCS.ARRIVE.TRANS64.RED.A1T0 RZ, [R6+URZ], RZ ;  /* 0x000000ff06ff19a7 */ /* 0x0001e2000810043f */
[----:B------:R-:W-:-:S13]  /*4f60*/  PLOP3.LUT P1, PT, PT, PT, UP0, 0x80, 0x0 ;  /* 0x000000000000781c */ /* 0x000fda0003f2f008 */
[----:B0-----:R-:W-:Y:S05]  /*4f70*/  @P1 BRA `(.L_x_29) ;  /* 0x0000000000041947 */ /* 0x001fea0003800000 */
[----:B------:R-:W-:Y:S01]  /*4f80*/  BPT.TRAP 0x1 ;  /* 0x000000040000795c */ /* 0x000fe20000300000 */
.L_x_29:
[----:B------:R-:W-:Y:S01]  /*4f90*/  R2UR UR4, R0 ;  /* 0x00000000000472ca */ /* 0x000fe200000e0000 */
[----:B------:R-:W-:Y:S01]  /*4fa0*/  VIADD R3, R3, 0x1 ;  /* 0x0000000103037836 */ /* 0x000fe20000000000 */
[C---:B------:R-:W-:Y:S01]  /*4fb0*/  ISETP.GT.AND P2, PT, R4.reuse, 0x1, PT ;  /* 0x000000010400780c */ /* 0x040fe20003f44270 */
[----:B------:R-:W-:-:S03]  /*4fc0*/  VIADD R4, R4, 0xffffffff ;  /* 0xffffffff04047836 */ /* 0x000fc60000000000 */
[----:B------:R-:W-:-:S04]  /*4fd0*/  ISETP.NE.AND P1, PT, R3, 0xb, PT ;  /* 0x0000000b0300780c */ /* 0x000fc80003f25270 */
[----:B------:R-:W-:-:S03]  /*4fe0*/  SEL R3, R3, RZ, P1 ;  /* 0x000000ff03037207 */ /* 0x000fc60000800000 */
[----:B------:R-:W-:-:S04]  /*4ff0*/  UIADD3 UR4, UR4, 0x1, URZ ;  /* 0x0000000104047890 */ /* 0x000fc8000fffe03f */
[----:B------:R-:W-:-:S04]  /*5000*/  UISETP.NE.AND UP0, UPT, UR4, 0xb, UPT ;  /* 0x0000000b0400788c */ /* 0x000fc8000bf05270 */
[----:B------:R-:W-:Y:S02]  /*5010*/  USEL UR5, URZ, 0x1, UP0 ;  /* 0x000000013f057887 */ /* 0x000fe40008000000 */
[----:B------:R-:W-:-:S04]  /*5020*/  USEL UR4, UR4, URZ, UP0 ;  /* 0x0000003f04047287 */ /* 0x000fc80008000000 */
[----:B------:R-:W-:Y:S02]  /*5030*/  LOP3.LUT R5, R5, UR5, RZ, 0x3c, !PT ;  /* 0x0000000505057c12 */ /* 0x000fe4000f8e3cff */
[----:B------:R-:W-:Y:S01]  /*5040*/  IMAD.U32 R0, RZ, RZ, UR4 ;  /* 0x00000004ff007e24 */ /* 0x000fe2000f8e00ff */
[----:B------:R-:W-:Y:S06]  /*5050*/  @P2 BRA `(.L_x_30) ;  /* 0xffffffdc00f42947 */ /* 0x000fec000383ffff */
.L_x_23:
[----:B------:R2:W5:Y:S01]  /*5060*/  LDL R7, [R1+0x2b8] ;  /* 0x0002b80001077983 */ /* 0x0005620000100800 */
[----:B01----:R-:W0:Y:S02]  /*5070*/  LDC R0, c[0x0][0x28c] ;  /* 0x0000a300ff007b82 */ /* 0x003e240000000800 */
[----:B0-----:R-:W-:-:S13]  /*5080*/  ISETP.GE.AND P1, PT, R0, 0x1, PT ;  /* 0x000000010000780c */ /* 0x001fda0003f26270 */
[----:B--2---:R-:W-:Y:S05]  /*5090*/  @!P1 BRA `(.L_x_31) ;  /* 0x0000000000549947 */ /* 0x004fea0003800000 */
[----:B------:R-:W-:Y:S05]  /*50a0*/  @!P0 BRA `(.L_x_32) ;  /* 0x0000000000048947 */ /* 0x000fea0003800000 */
[----:B------:R-:W-:Y:S01]  /*50b0*/  BPT.TRAP 0x1 ;  /* 0x000000040000795c */ /* 0x000fe20000300000 */
.L_x_32:
[----:B------:R-:W2:Y:S04]  /*50c0*/  LDL R0, [R1+0x280] ;  /* 0x0002800001007983 */ /* 0x000ea80000100800 */
[----:B------:R-:W3:Y:S04]  /*50d0*/  LDL R4, [R1+0x28c] ;  /* 0x00028c0001047983 */ /* 0x000ee80000100800 */
[----:B------:R-:W4:Y:S01]  /*50e0*/  LDL R3, [R1+0x284] ;  /* 0x0002840001037983 */ /* 0x000f220000100800 */
[----:B-----5:R-:W-:Y:S02]  /*50f0*/  R2UR UR6, R7 ;  /* 0x00000000070672ca */ /* 0x020fe400000e0000 */
[----:B------:R-:W-:-:S02]  /*5100*/  R2UR UR5, R17 ;  /* 0x00000000110572ca */ /* 0x000fc400000e0000 */
[----:B--2---:R-:W-:Y:S02]  /*5110*/  ISETP.NE.AND P0, PT, R0, RZ, PT ;  /* 0x000000ff0000720c */ /* 0x004fe40003f05270 */
[----:B---3--:R-:W-:-:S11]  /*5120*/  R2UR UR4, R4 ;  /* 0x00000000040472ca */ /* 0x008fd600000e0000 */
[----:B------:R-:W-:-:S04]  /*5130*/  @P0 VIADD R10, R10, UR6 ;  /* 0x000000060a0a0c36 */ /* 0x000fc80008000000 */
[----:B------:R-:W-:-:S05]  /*5140*/  @P0 IMAD.WIDE.U32 R4, R10, -0x45d1745d, RZ ;  /* 0xba2e8ba30a040825 */ /* 0x000fca00078e00ff */
[----:B------:R-:W-:-:S05]  /*5150*/  @P0 SHF.R.U32.HI R0, RZ, 0x3, R5 ;  /* 0x00000003ff000819 */ /* 0x000fca0000011605 */
[----:B------:R-:W-:-:S05]  /*5160*/  @P0 IMAD R0, R0, -0xb, R10 ;  /* 0xfffffff500000824 */ /* 0x000fca00078e020a */
[----:B------:R-:W-:Y:S01]  /*5170*/  @P0 LEA R0, R0, UR5, 0x3 ;  /* 0x0000000500000c11 */ /* 0x000fe2000f8e18ff */
[----:B------:R-:W-:-:S04]  /*5180*/  UISETP.GT.U32.AND UP0, UPT, UR4, 0x1, UPT ;  /* 0x000000010400788c */ /* 0x000fc8000bf04070 */
[----:B------:R-:W-:-:S05]  /*5190*/  @P0 VIADD R0, R0, 0x58 ;  /* 0x0000005800000836 */ /* 0x000fca0000000000 */
[----:B----4-:R-:W-:-:S04]  /*51a0*/  @P0 PRMT R0, R3, 0x654, R0 ;  /* 0x0000065403000816 */ /* 0x010fc80000000000 */
[----:B------:R0:W-:Y:S01]  /*51b0*/  @P0 SYNCS.ARRIVE.TRANS64.RED.A1T0 RZ, [R0+URZ], RZ ;  /* 0x000000ff00ff09a7 */ /* 0x0001e2000810043f */
[----:B------:R-:W-:-:S13]  /*51c0*/  PLOP3.LUT P0, PT, PT, PT, UP0, 0x80, 0x0 ;  /* 0x000000000000781c */ /* 0x000fda0003f0f008 */
[----:B0-----:R-:W-:Y:S05]  /*51d0*/  @P0 BRA `(.L_x_31) ;  /* 0x0000000000040947 */ /* 0x001fea0003800000 */
[----:B------:R-:W-:Y:S01]  /*51e0*/  BPT.TRAP 0x1 ;  /* 0x000000040000795c */ /* 0x000fe20000300000 */
.L_x_31:
[----:B------:R-:W2:Y:S01]  /*51f0*/  LDL R0, [R1+0x2c0] ;  /* 0x0002c00001007983 */ /* 0x000ea20000100800 */
[----:B------:R-:W0:Y:S01]  /*5200*/  S2R R6, SR_TID.X ;  /* 0x0000000000067919 */ /* 0x000e220000002100 */
[----:B------:R-:W-:Y:S01]  /*5210*/  R2UR UR4, R18 ;  /* 0x00000000120472ca */ /* 0x000fe200000e0000 */
[----:B------:R-:W-:Y:S01]  /*5220*/  ULDC.64 UR8, c[0x0][0x5d0] ;  /* 0x0001740000087ab9 */ /* 0x000fe20000000a00 */
[----:B------:R-:W3:Y:S04]  /*5230*/  LDL.LU R5, [R1+0x2bc] ;  /* 0x0002bc0001057983 */ /* 0x000ee80000300800 */
[----:B------:R-:W4:Y:S01]  /*5240*/  LDL R22, [R1+0x290] ;  /* 0x0002900001167983 */ /* 0x000f220000100800 */
[----:B------:R-:W-:Y:S02]  /*5250*/  R2UR UR7, R19 ;  /* 0x00000000130772ca */ /* 0x000fe400000e0000 */
[----:B-----5:R-:W-:-:S04]  /*5260*/  R2UR UR14, R7 ;  /* 0x00000000070e72ca */ /* 0x020fc800000e0000 */
[----:B------:R-:W-:-:S06]  /*5270*/  UIMAD UR6, UR4, 0xf0, URZ ;  /* 0x000000f0040678a4 */ /* 0x000fcc000f8e023f */
[----:B------:R-:W-:Y:S01]  /*5280*/  IMAD.U32 R18, RZ, RZ, UR6 ;  /* 0x00000006ff127e24 */ /* 0x000fe2000f8e00ff */
[----:B------:R-:W-:Y:S02]  /*5290*/  UIMAD.WIDE UR10, UR7, 0x180, URZ ;  /* 0x00000180070a78a5 */ /* 0x000fe4000f8e023f */
[----:B------:R-:W-:Y:S01]  /*52a0*/  UIMAD UR7, UR7, 0x180, URZ ;  /* 0x00000180070778a4 */ /* 0x000fe2000f8e023f */
[----:B0-----:R-:W-:Y:S01]  /*52b0*/  SHF.R.U32.HI R3, RZ, 0x7, R6 ;  /* 0x00000007ff037819 */ /* 0x001fe20000011606 */
[C---:B------:R-:W-:Y:S01]  /*52c0*/  IMAD.SHL.U32 R19, R6.reuse, 0x2, RZ ;  /* 0x0000000206137824 */ /* 0x040fe200078e00ff */
[----:B------:R-:W-:Y:S02]  /*52d0*/  LOP3.LUT R4, R6, 0x60, RZ, 0xc0, !PT ;  /* 0x0000006006047812 */ /* 0x000fe400078ec0ff */
[----:B------:R-:W-:Y:S02]  /*52e0*/  LOP3.LUT R3, R3, 0x1, RZ, 0xc0, !PT ;  /* 0x0000000103037812 */ /* 0x000fe400078ec0ff */
[----:B------:R-:W-:-:S02]  /*52f0*/  SHF.R.U32.HI R4, RZ, 0x1, R4 ;  /* 0x00000001ff047819 */ /* 0x000fc40000011604 */
[----:B------:R-:W-:Y:S01]  /*5300*/  LOP3.LUT R18, R18, 0x6, R19, 0xf8, !PT ;  /* 0x0000000612127812 */ /* 0x000fe200078ef813 */
[----:B------:R-:W-:-:S03]  /*5310*/  IMAD.SHL.U32 R17, R3, 0x40, RZ ;  /* 0x0000004003117824 */ /* 0x000fc600078e00ff */
[----:B------:R-:W-:Y:S02]  /*5320*/  SHF.R.S32.HI R19, RZ, 0x1f, R18 ;  /* 0x0000001fff137819 */ /* 0x000fe40000011412 */
[----:B--2---:R-:W-:Y:S02]  /*5330*/  R2UR UR5, R0 ;  /* 0x00000000000572ca */ /* 0x004fe400000e0000 */
[----:B------:R-:W-:-:S04]  /*5340*/  SHF.R.U32.HI R0, RZ, 0x2, R6 ;  /* 0x00000002ff007819 */ /* 0x000fc80000011606 */
[----:B------:R-:W-:Y:S02]  /*5350*/  LOP3.LUT R0, R0, 0x7, RZ, 0xc0, !PT ;  /* 0x0000000700007812 */ /* 0x000fe400078ec0ff */
[----:B---3--:R-:W-:Y:S02]  /*5360*/  R2UR UR13, R5 ;  /* 0x00000000050d72ca */ /* 0x008fe400000e0000 */
[--C-:B------:R-:W-:Y:S02]  /*5370*/  LOP3.LUT R17, R17, 0x40, R0.reuse, 0xe2, !PT ;  /* 0x0000004011117812 */ /* 0x100fe400078ee200 */
[----:B----4-:R-:W-:Y:S01]  /*5380*/  R2UR UR15, R22 ;  /* 0x00000000160f72ca */ /* 0x010fe200000e0000 */
[----:B------:R-:W-:Y:S01]  /*5390*/  UISETP.GE.U32.AND UP2, UPT, UR5, 0xb, UPT ;  /* 0x0000000b0500788c */ /* 0x000fe2000bf46070 */
[----:B------:R-:W-:Y:S02]  /*53a0*/  IADD3 R0, RZ, -R4, -R0 ;  /* 0x80000004ff007210 */ /* 0x000fe40007ffe800 */
[----:B------:R-:W-:Y:S01]  /*53b0*/  LOP3.LUT R17, R17, UR10, R4, 0xfe, !PT ;  /* 0x0000000a11117c12 */ /* 0x000fe2000f8efe04 */
[----:B------:R-:W-:-:S02]  /*53c0*/  IMAD.U32 R4, RZ, RZ, UR8 ;  /* 0x00000008ff047e24 */ /* 0x000fc4000f8e00ff */
[----:B------:R-:W-:-:S06]  /*53d0*/  IMAD R0, R3, -0x40, R0 ;  /* 0xffffffc003007824 */ /* 0x000fcc00078e0200 */
[----:B------:R-:W-:Y:S02]  /*53e0*/  USHF.R.S32.HI UR12, URZ, 0x1f, UR15 ;  /* 0x0000001f3f0c7899 */ /* 0x000fe4000801140f */
[----:B------:R-:W-:Y:S02]  /*53f0*/  IMAD.WIDE.U32 R4, R4, UR15, R18 ;  /* 0x0000000f04047c25 */ /* 0x000fe4000f8e0012 */
[----:B------:R-:W-:Y:S02]  /*5400*/  UIMAD UR4, UR12, UR8, URZ ;  /* 0x000000080c0472a4 */ /* 0x000fe4000f8e023f */
[----:B------:R-:W-:Y:S02]  /*5410*/  UIADD3 UR8, UR5, UR14, URZ ;  /* 0x0000000e05087290 */ /* 0x000fe4000fffe03f */
[----:B------:R-:W-:Y:S02]  /*5420*/  UIMAD UR4, UR15, UR9, UR4 ;  /* 0x000000090f0472a4 */ /* 0x000fe4000f8e0204 */
[----:B------:R-:W-:Y:S01]  /*5430*/  UISETP.GT.U32.AND UP1, UPT, UR8, 0xa, UPT ;  /* 0x0000000a0800788c */ /* 0x000fe2000bf24070 */
[----:B------:R-:W-:-:S02]  /*5440*/  ULDC UR9, c[0x0][0x284] ;  /* 0x0000a10000097ab9 */ /* 0x000fc40000000800 */
[----:B------:R-:W-:Y:S01]  /*5450*/  MOV R3, UR9 ;  /* 0x0000000900037c02 */ /* 0x000fe20008000f00 */
[----:B------:R-:W-:Y:S01]  /*5460*/  VIADD R5, R5, UR4 ;  /* 0x0000000405057c36 */ /* 0x000fe20008000000 */
[----:B------:R-:W-:Y:S01]  /*5470*/  ULDC UR4, c[0x0][0x288] ;  /* 0x0000a20000047ab9 */ /* 0x000fe20000000800 */
[----:B------:R-:W-:Y:S01]  /*5480*/  UISETP.LT.U32.AND UP1, UPT, UR5, 0xb, UP1 ;  /* 0x0000000b0500788c */ /* 0x000fe20008f21070 */
[----:B------:R-:W-:Y:S01]  /*5490*/  IADD3 R3, R3, -UR7, R0 ;  /* 0x8000000703037c10 */ /* 0x000fe2000fffe000 */
[----:B------:R-:W-:Y:S01]  /*54a0*/  UISETP.GE.AND UP0, UPT, UR6, UR4, UPT ;  /* 0x000000040600728c */ /* 0x000fe2000bf06270 */
[----:B------:R-:W-:Y:S01]  /*54b0*/  LOP3.LUT R0, R6, 0x3, RZ, 0xc0, !PT ;  /* 0x0000000306007812 */ /* 0x000fe200078ec0ff */
[----:B------:R-:W-:Y:S02]  /*54c0*/  IMAD.MOV.U32 R6, RZ, RZ, -0x2 ;  /* 0xfffffffeff067424 */ /* 0x000fe400078e00ff */
[----:B------:R-:W-:Y:S02]  /*54d0*/  UISETP.GE.OR UP0, UPT, UR7, UR9, UP0 ;  /* 0x000000090700728c */ /* 0x000fe40008706670 */
[----:B------:R-:W-:Y:S01]  /*54e0*/  IMAD R0, R0, R6, UR4 ;  /* 0x0000000400007e24 */ /* 0x000fe2000f8e0206 */
[----:B------:R-:W-:-:S02]  /*54f0*/  UIMAD.WIDE.U32 UR4, UR8, -0x45d1745d, URZ ;  /* 0xba2e8ba3080478a5 */ /* 0x000fc4000f8e003f */
[----:B------:R-:W-:Y:S01]  /*5500*/  USEL UR7, URZ, 0x1, !UP1 ;  /* 0x000000013f077887 */ /* 0x000fe2000c800000 */
[----:B------:R-:W-:Y:S01]  /*5510*/  PLOP3.LUT P0, PT, PT, PT, UP0, 0x80, 0x0 ;  /* 0x000000000000781c */ /* 0x000fe20003f0f008 */
[----:B------:R-:W-:Y:S01]  /*5520*/  USHF.R.U32.HI UR4, URZ, 0x3, UR5 ;  /* 0x000000033f047899 */ /* 0x000fe20008011605 */
[----:B------:R-:W-:Y:S01]  /*5530*/  VIADD R0, R0, -UR6 ;  /* 0x8000000600007c36 */ /* 0x000fe20008000000 */
[----:B------:R-:W-:Y:S02]  /*5540*/  ULOP3.LUT UR13, UR13, UR7, URZ, 0x3c, !UPT ;  /* 0x000000070d0d7292 */ /* 0x000fe4000f8e3c3f */
[----:B------:R-:W-:Y:S02]  /*5550*/  UIMAD UR5, UR4, -0xb, UR8 ;  /* 0xfffffff5040578a4 */ /* 0x000fe4000f8e0208 */
[----:B------:R-:W-:Y:S01]  /*5560*/  @UP2 ULOP3.LUT UR13, UR13, 0x1, UR4, 0x78, !UPT ;  /* 0x000000010d0d2892 */ /* 0x000fe2000f8e7804 */
[----:B------:R-:W-:-:S03]  /*5570*/  UMOV UR6, 0xffffffff ;  /* 0xffffffff00067882 */ /* 0x000fc60000000000 */
[----:B------:R-:W-:-:S05]  /*5580*/  IMAD.U32 R7, RZ, RZ, UR5 ;  /* 0x00000005ff077e24 */ /* 0x000fca000f8e00ff */
[----:B------:R0:W-:Y:S02]  /*5590*/  STL [R1+0x2b8], R7 ;  /* 0x0002b80701007387 */ /* 0x0001e40000100800 */
[----:B0-----:R-:W-:-:S05]  /*55a0*/  IMAD.U32 R7, RZ, RZ, UR13 ;  /* 0x0000000dff077e24 */ /* 0x001fca000f8e00ff */
[----:B------:R0:W-:Y:S01]  /*55b0*/  STL [R1+0x2bc], R7 ;  /* 0x0002bc0701007387 */ /* 0x0001e20000100800 */
[----:B------:R-:W-:Y:S05]  /*55c0*/  @P0 BRA `(.L_x_33) ;  /* 0x0000018c00dc0947 */ /* 0x000fea0003800000 */
[----:B------:R-:W-:Y:S01]  /*55d0*/  FSETP.NEU.AND P2, PT, R16, RZ, PT ;  /* 0x000000ff1000720b */ /* 0x000fe20003f4d000 */
[----:B------:R-:W-:Y:S01]  /*55e0*/  ULDC.64 UR8, c[0x0][0x5c8] ;  /* 0x0001720000087ab9 */ /* 0x000fe20000000a00 */
[----:B------:R-:W-:Y:S01]  /*55f0*/  ISETP.GT.AND P0, PT, R3, RZ, PT ;  /* 0x000000ff0300720c */ /* 0x000fe20003f04270 */
[----:B------:R-:W-:Y:S01]  /*5600*/  UIMAD UR4, UR11, UR8, URZ ;  /* 0x000000080b0472a4 */ /* 0x000fe2000f8e023f */
[----:B------:R-:W-:Y:S01]  /*5610*/  IMAD.U32 R11, RZ, RZ, UR9 ;  /* 0x00000009ff0b7e24 */ /* 0x000fe2000f8e00ff */
[----:B------:R-:W-:Y:S01]  /*5620*/  BSSY B0, `(.L_x_33) ;  /* 0x00018f1000007945 */ /* 0x000fe20003800000 */
[----:B------:R-:W-:Y:S01]  /*5630*/  IMAD.WIDE.U32 R4, R17, UR8, R4 ;  /* 0x0000000811047c25 */ /* 0x000fe2000f8e0004 */
[----:B------:R-:W-:-:S03]  /*5640*/  ISETP.GT.AND P1, PT, R0, RZ, P0 ;  /* 0x000000ff0000720c */ /* 0x000fc60000724270 */
[----:B------:R-:W-:-:S04]  /*5650*/  IMAD R11, R17, R11, UR4 ;  /* 0x00000004110b7e24 */ /* 0x000fc8000f8e020b */
[----:B------:R-:W-:Y:S01]  /*5660*/  IMAD.IADD R11, R5, 0x1, R11 ;  /* 0x00000001050b7824 */ /* 0x000fe200078e020b */
[----:B------:R-:W-:Y:S06]  /*5670*/  @!P2 BRA `(.L_x_34) ;  /* 0x0000012400f4a947 */ /* 0x000fec0003800000 */
[----:B------:R-:W1:Y:S01]  /*5680*/  LDC.64 R8, c[0x0][0x5b0] ;  /* 0x00016c00ff087b82 */ /* 0x000e620000000a00 */
[----:B------:R-:W2:Y:S01]  /*5690*/  LDL.LU R20, [R1+0x240] ;  /* 0x0002400001147983 */ /* 0x000ea20000300800 */
[----:B------:R-:W-:-:S03]  /*56a0*/  R2UR UR7, R22 ;  /* 0x00000000160772ca */ /* 0x000fc600000e0000 */
[----:B------:R-:W-:Y:S03]  /*56b0*/  STL.64 [R1+0x2c8], R24 ;  /* 0x0002c81801007387 */ /* 0x000fe60000100a00 */
[----:B------:R-:W3:Y:S01]  /*56c0*/  LDC.64 R14, c[0x0][0x5a8] ;  /* 0x00016a00ff0e7b82 */ /* 0x000ee20000000a00 */
[----:B-1----:R-:W-:Y:S01]  /*56d0*/  IMAD.MOV.U32 R235, RZ, RZ, R9 ;  /* 0x000000ffffeb7224 */ /* 0x002fe200078e0009 */
[----:B------:R1:W-:Y:S01]  /*56e0*/  STL.64 [R1+0x268], R8 ;  /* 0x0002680801007387 */ /* 0x0003e20000100a00 */
[----:B------:R-:W-:-:S05]  /*56f0*/  IMAD.MOV.U32 R21, RZ, RZ, R8 ;  /* 0x000000ffff157224 */ /* 0x000fca00078e0008 */
[----:B------:R-:W-:Y:S01]  /*5700*/  R2UR UR4, R21 ;  /* 0x00000000150472ca */ /* 0x000fe200000e0000 */
[----:B-1----:R-:W1:-:S12]  /*5710*/  LDC.64 R8, c[0x0][0x5b8] ;  /* 0x00016e00ff087b82 */ /* 0x002e580000000a00 */
[----:B------:R-:W-:-:S06]  /*5720*/  UIMAD UR4, UR11, UR4, URZ ;  /* 0x000000040b0472a4 */ /* 0x000fcc000f8e023f */
[----:B------:R-:W-:Y:S01]  /*5730*/  IMAD R233, R17, R235, UR4 ;  /* 0x0000000411e97e24 */ /* 0x000fe2000f8e02eb */
[----:B------:R-:W-:Y:S01]  /*5740*/  ULDC.64 UR4, c[0x0][0x5c0] ;  /* 0x0001700000047ab9 */ /* 0x000fe20000000a00 */
[----:B-1----:R-:W-:Y:S01]  /*5750*/  IMAD.MOV.U32 R232, RZ, RZ, R8 ;  /* 0x000000ffffe87224 */ /* 0x002fe200078e0008 */
[----:B------:R-:W-:Y:S01]  /*5760*/  STL [R1+0x278], R8 ;  /* 0x0002780801007387 */ /* 0x000fe20000100800 */
[----:B0-----:R-:W-:Y:S02]  /*5770*/  IMAD.MOV.U32 R7, RZ, RZ, R9 ;  /* 0x000000ffff077224 */ /* 0x001fe400078e0009 */
[C---:B------:R-:W-:Y:S02]  /*5780*/  IMAD R5, R232.reuse, UR12, RZ ;  /* 0x0000000ce8057c24 */ /* 0x040fe4000f8e02ff */
[----:B------:R-:W-:-:S04]  /*5790*/  IMAD.WIDE.U32 R12, R232, UR7, R18 ;  /* 0x00000007e80c7c25 */ /* 0x000fc8000f8e0012 */
[----:B------:R-:W-:Y:S02]  /*57a0*/  IMAD R23, R7, UR7, R5 ;  /* 0x0000000707177c24 */ /* 0x000fe4000f8e0205 */
[----:B------:R-:W-:Y:S02]  /*57b0*/  IMAD.MOV.U32 R6, RZ, RZ, R12 ;  /* 0x000000ffff067224 */ /* 0x000fe400078e000c */
[----:B------:R-:W-:Y:S01]  /*57c0*/  IMAD.IADD R7, R13, 0x1, R23 ;  /* 0x000000010d077824 */ /* 0x000fe200078e0217 */
[----:B------:R-:W-:Y:S04]  /*57d0*/  STL [R1+0x294], R23 ;  /* 0x0002941701007387 */ /* 0x000fe80000100800 */
[----:B------:R0:W-:Y:S04]  /*57e0*/  STL.64 [R1+0x270], R6 ;  /* 0x0002700601007387 */ /* 0x0001e80000100a00 */
[----:B------:R-:W-:Y:S01]  /*57f0*/  STL [R1+0x298], R233 ;  /* 0x000298e901007387 */ /* 0x000fe20000100800 */
[----:B0-----:R-:W-:-:S04]  /*5800*/  IMAD.WIDE.U32 R6, R17, R21, R6 ;  /* 0x0000001511067225 */ /* 0x001fc800078e0006 */
[----:B------:R-:W-:Y:S01]  /*5810*/  IMAD.IADD R5, R7, 0x1, R233 ;  /* 0x0000000107057824 */ /* 0x000fe200078e02e9 */
[----:B---3--:R-:W-:-:S04]  /*5820*/  LEA R8, P2, R6, R14, 0x1 ;  /* 0x0000000e06087211 */ /* 0x008fc800078408ff */
[----:B------:R-:W-:-:S05]  /*5830*/  LEA.HI.X R9, R6, R15, R5, 0x1, P2 ;  /* 0x0000000f06097211 */ /* 0x000fca00010f0c05 */
[----:B------:R-:W3:Y:S01]  /*5840*/  @P1 LDG.E.LTC128B.U16 R6, desc[UR60][R8.64] ;  /* 0x0000003c08061981 */ /* 0x000ee2000c1e1520 */
[----:B------:R-:W-:-:S04]  /*5850*/  LEA R10, P2, R4, UR4, 0x1 ;  /* 0x00000004040a7c11 */ /* 0x000fc8000f8408ff */
[----:B------:R-:W-:Y:S01]  /*5860*/  LEA.HI.X R11, R4, UR5, R11, 0x1, P2 ;  /* 0x00000005040b7c11 */ /* 0x000fe200090f0c0b */
[----:B------:R-:W-:-:S04]  /*5870*/  IMAD.WIDE.U32 R4, R17, R21, R18 ;  /* 0x0000001511047225 */ /* 0x000fc800078e0012 */
[----:B------:R-:W-:Y:S02]  /*5880*/  IMAD.IADD R5, R233, 0x1, R5 ;  /* 0x00000001e9057824 */ /* 0x000fe400078e0205 */
[----:B------:R-:W-:-:S04]  /*5890*/  IMAD.WIDE.U32 R4, R232, UR7, R4 ;  /* 0x00000007e8047c25 */ /* 0x000fc8000f8e0004 */
[----:B------:R-:W-:Y:S01]  /*58a0*/  IMAD.IADD R5, R23, 0x1, R5 ;  /* 0x0000000117057824 */ /* 0x000fe200078e0205 */
[----:B------:R-:W-:-:S04]  /*58b0*/  LEA R24, P2, R4, R14, 0x1 ;  /* 0x0000000e04187211 */ /* 0x000fc800078408ff */
[----:B------:R-:W-:-:S05]  /*58c0*/  LEA.HI.X R25, R4, R15, R5, 0x1, P2 ;  /* 0x0000000f04197211 */ /* 0x000fca00010f0c05 */
[----:B------:R0:W-:Y:S04]  /*58d0*/  STL.64 [R1+0x260], R24 ;  /* 0x0002601801007387 */ /* 0x0001e80000100a00 */
[----:B0-----:R0:W5:Y:S01]  /*58e0*/  LDL.LU.64 R24, [R1+0x2c8] ;  /* 0x0002c80001187983 */ /* 0x0011620000300a00 */
[----:B------:R-:W-:Y:S01]  /*58f0*/  ISETP.GT.AND P2, PT, R0, 0x1, P0 ;  /* 0x000000010000780c */ /* 0x000fe20000744270 */
[----:B------:R-:W-:Y:S01]  /*5900*/  BSSY B1, `(.L_x_35) ;  /* 0x000000a000017945 */ /* 0x000fe20003800000 */
[----:B---3--:R-:W-:-:S05]  /*5910*/  HADD2.F32 R7, -RZ, R6.H0_H0 ;  /* 0x20000006ff077230 */ /* 0x008fca0000004100 */
[----:B------:R-:W-:-:S04]  /*5920*/  FMUL R7, R7, R16 ;  /* 0x0000001007077220 */ /* 0x000fc80000400000 */
[----:B--2---:R-:W-:-:S05]  /*5930*/  FFMA R7, R20, R2, R7 ;  /* 0x0000000214077223 */ /* 0x004fca0000000007 */
[----:B------:R-:W-:-:S05]  /*5940*/  F2FP.F16.F32.PACK_AB R4, RZ, R7 ;  /* 0x00000007ff04723e */ /* 0x000fca00000000ff */
[----:B------:R0:W-:Y:S01]  /*5950*/  @P1 STG.E.U16 desc[UR60][R10.64], R4 ;  /* 0x000000040a001986 */ /* 0x0001e2000c10153c */
[----:B------:R-:W-:Y:S01]  /*5960*/  PRMT R8, R6, 0x7610, R8 ;  /* 0x0000761006087816 */ /* 0x000fe20000000008 */
[----:B------:R-:W-:Y:S06]  /*5970*/  @!P2 BRA `(.L_x_36) ;  /* 0x000000000008a947 */ /* 0x000fec0003800000 */
[----:B0-----:R-:W2:Y:S04]  /*5980*/  LDL.64 R4, [R1+0x260] ;  /* 0x0002600001047983 */ /* 0x001ea80000100a00 */
[----:B--2---:R1:W5:Y:S02]  /*5990*/  LDG.E.LTC128B.U16 R8, desc[UR60][R4.64+0x2] ;  /* 0x0000023c04087981 */ /* 0x004364000c1e1520 */
.L_x_36:
[----:B------:R-:W-:Y:S05]  /*59a0*/  BSYNC B1 ;  /* 0x0000000000017941 */ /* 0x000fea0003800000 */
.L_x_35:
[----:B-1----:R-:W2:Y:S04]  /*59b0*/  LDL.LU R5, [R1+0x244] ;  /* 0x0002440001057983 */ /* 0x002ea80000300800 */
[----:B-----5:R1:W-:Y:S04]  /*59c0*/  STL.64 [R1+0x2c8], R24 ;  /* 0x0002c81801007387 */ /* 0x0203e80000100a00 */
[----:B-1----:R-:W3:Y:S01]  /*59d0*/  LDL.64 R24, [R1+0x270] ;  /* 0x0002700001187983 */ /* 0x002ee20000100a00 */
[----:B0-----:R-:W-:Y:S01]  /*59e0*/  HADD2.F32 R4, -RZ, R8.H0_H0 ;  /* 0x20000008ff047230 */ /* 0x001fe20000004100 */
[C---:B------:R-:W-:Y:S01]  /*59f0*/  SHF.L.U64.HI R7, R21.reuse, 0x3, R235 ;  /* 0x0000000315077819 */ /* 0x040fe200000102eb */
[----:B------:R-:W-:Y:S01]  /*5a00*/  IMAD.SHL.U32 R6, R21, 0x8, RZ ;  /* 0x0000000815067824 */ /* 0x000fe200078e00ff */
[----:B------:R-:W4:Y:S01]  /*5a10*/  LDL.LU R234, [R1+0x248] ;  /* 0x0002480001ea7983 */ /* 0x000f220000300800 */
[----:B------:R-:W-:Y:S01]  /*5a20*/  ISETP.GT.AND P1, PT, R3, 0x8, PT ;  /* 0x000000080300780c */ /* 0x000fe20003f24270 */
[----:B------:R-:W-:Y:S01]  /*5a30*/  FMUL R4, R4, R16 ;  /* 0x0000001004047220 */ /* 0x000fe20000400000 */
[----:B------:R-:W-:Y:S01]  /*5a40*/  R2UR UR4, R22 ;  /* 0x00000000160472ca */ /* 0x000fe200000e0000 */
[----:B------:R0:W-:Y:S01]  /*5a50*/  STL.64 [R1+0x240], R6 ;  /* 0x0002400601007387 */ /* 0x0001e20000100a00 */
[----:B------:R-:W-:Y:S01]  /*5a60*/  ISETP.GT.AND P3, PT, R0, RZ, P1 ;  /* 0x000000ff0000720c */ /* 0x000fe20000f64270 */
[----:B--2---:R-:W-:Y:S01]  /*5a70*/  FFMA R20, R5, R2, R4 ;  /* 0x0000000205147223 */ /* 0x004fe20000000004 */
[----:B------:R-:W-:-:S04]  /*5a80*/  IMAD.WIDE.U32 R4, R17, R21, R6 ;  /* 0x0000001511047225 */ /* 0x000fc800078e0006 */
[----:B------:R-:W-:Y:S01]  /*5a90*/  IMAD.IADD R9, R233, 0x1, R5 ;  /* 0x00000001e9097824 */ /* 0x000fe200078e0205 */
[----:B0-----:R-:W-:Y:S02]  /*5aa0*/  IADD3 R7, P4, R12, R4, RZ ;  /* 0x000000040c077210 */ /* 0x001fe40007f9e0ff */
[----:B------:R-:W-:-:S03]  /*5ab0*/  F2FP.F16.F32.PACK_AB R20, RZ, R20 ;  /* 0x00000014ff14723e */ /* 0x000fc600000000ff */
[----:B---3--:R-:W-:Y:S01]  /*5ac0*/  IMAD.X R21, R9, 0x1, R25, P4 ;  /* 0x0000000109157824 */ /* 0x008fe200020e0619 */
[C---:B------:R-:W-:Y:S01]  /*5ad0*/  LEA R6, P4, R7.reuse, R14, 0x1 ;  /* 0x0000000e07067211 */ /* 0x040fe200078808ff */
[----:B------:R0:W-:Y:S03]  /*5ae0*/  @P2 STG.E.U16 desc[UR60][R10.64+0x2], R20 ;  /* 0x000002140a002986 */ /* 0x0001e6000c10153c */
[----:B------:R-:W-:Y:S01]  /*5af0*/  LEA.HI.X R7, R7, R15, R21, 0x1, P4 ;  /* 0x0000000f07077211 */ /* 0x000fe200020f0c15 */
[----:B------:R-:W5:Y:S04]  /*5b00*/  LDL.LU.64 R24, [R1+0x2c8] ;  /* 0x0002c80001187983 */ /* 0x000f680000300a00 */
[----:B------:R1:W2:Y:S01]  /*5b10*/  @P3 LDG.E.LTC128B.U16 R8, desc[UR60][R6.64] ;  /* 0x0000003c06083981 */ /* 0x0002a2000c1e1520 */
[----:B------:R-:W-:Y:S01]  /*5b20*/  IMAD.U32 R21, RZ, RZ, UR8 ;  /* 0x00000008ff157e24 */ /* 0x000fe2000f8e00ff */
[----:B------:R-:W-:Y:S01]  /*5b30*/  ISETP.GT.AND P4, PT, R0, 0x1, P1 ;  /* 0x000000010000780c */ /* 0x000fe20000f84270 */
[----:B------:R-:W-:Y:S01]  /*5b40*/  BSSY B1, `(.L_x_37) ;  /* 0x0000017000017945 */ /* 0x000fe20003800000 */
[----:B0-----:R-:W-:Y:S01]  /*5b50*/  IMAD.U32 R20, RZ, RZ, UR9 ;  /* 0x00000009ff147e24 */ /* 0x001fe2000f8e00ff */
[----:B-1----:R-:W-:-:S05]  /*5b60*/  IADD3 R6, P2, R18, R4, RZ ;  /* 0x0000000412067210 */ /* 0x002fca0007f5e0ff */
[----:B------:R-:W-:Y:S02]  /*5b70*/  IMAD.X R7, R19, 0x1, R9, P2 ;  /* 0x0000000113077824 */ /* 0x000fe400010e0609 */
[----:B------:R-:W-:-:S04]  /*5b80*/  IMAD.WIDE.U32 R6, R232, UR4, R6 ;  /* 0x00000004e8067c25 */ /* 0x000fc8000f8e0006 */
[----:B------:R-:W-:Y:S01]  /*5b90*/  IMAD.IADD R7, R23, 0x1, R7 ;  /* 0x0000000117077824 */ /* 0x000fe200078e0207 */
[----:B------:R-:W-:-:S04]  /*5ba0*/  LEA R236, P2, R6, R14, 0x1 ;  /* 0x0000000e06ec7211 */ /* 0x000fc800078408ff */
[----:B------:R-:W-:Y:S01]  /*5bb0*/  LEA.HI.X R237, R6, R15, R7, 0x1, P2 ;  /* 0x0000000f06ed7211 */ /* 0x000fe200010f0c07 */
[----:B--2---:R-:W-:-:S05]  /*5bc0*/  HADD2.F32 R6, -RZ, R8.H0_H0 ;  /* 0x20000008ff067230 */ /* 0x004fca0000004100 */
[----:B------:R-:W-:-:S04]  /*5bd0*/  FMUL R6, R6, R16 ;  /* 0x0000001006067220 */ /* 0x000fc80000400000 */
[----:B----4-:R-:W-:Y:S01]  /*5be0*/  FFMA R7, R234, R2, R6 ;  /* 0x00000002ea077223 */ /* 0x010fe20000000006 */
[----:B------:R-:W-:Y:S01]  /*5bf0*/  IMAD.U32 R6, RZ, RZ, UR8 ;  /* 0x00000008ff067e24 */ /* 0x000fe2000f8e00ff */
[----:B------:R-:W-:-:S03]  /*5c00*/  SHF.L.U64.HI R234, R21, 0x4, R20 ;  /* 0x0000000415ea7819 */ /* 0x000fc60000010214 */
[----:B------:R-:W-:Y:S01]  /*5c10*/  IMAD.SHL.U32 R235, R6, 0x10, RZ ;  /* 0x0000001006eb7824 */ /* 0x000fe200078e00ff */
[----:B------:R-:W-:-:S04]  /*5c20*/  F2FP.F16.F32.PACK_AB R7, RZ, R7 ;  /* 0x00000007ff07723e */ /* 0x000fc800000000ff */
[----:B------:R-:W-:Y:S01]  /*5c30*/  IADD3 R6, P2, R235, R10, RZ ;  /* 0x0000000aeb067210 */ /* 0x000fe20007f5e0ff */
[----:B------:R0:W-:Y:S01]  /*5c40*/  STL [R1+0x27c], R235 ;  /* 0x00027ceb01007387 */ /* 0x0001e20000100800 */
[----:B------:R-:W-:-:S03]  /*5c50*/  PRMT R20, R7, 0x7610, R20 ;  /* 0x0000761007147816 */ /* 0x000fc60000000014 */
[----:B------:R-:W-:Y:S01]  /*5c60*/  IMAD.X R7, R234, 0x1, R11, P2 ;  /* 0x00000001ea077824 */ /* 0x000fe200010e060b */
[----:B------:R0:W-:Y:S04]  /*5c70*/  STL [R1+0x248], R234 ;  /* 0x000248ea01007387 */ /* 0x0001e80000100800 */
[----:B------:R0:W-:Y:S01]  /*5c80*/  @P3 STG.E.U16 desc[UR60][R6.64], R20 ;  /* 0x0000001406003986 */ /* 0x0001e2000c10153c */
[----:B------:R-:W-:Y:S05]  /*5c90*/  @!P4 BRA `(.L_x_38) ;  /* 0x000000000004c947 */ /* 0x000fea0003800000 */
[----:B------:R1:W5:Y:S02]  /*5ca0*/  LDG.E.LTC128B.U16 R8, desc[UR60][R236.64+0x2] ;  /* 0x0000023cec087981 */ /* 0x000364000c1e1520 */
.L_x_38:
[----:B------:R-:W-:Y:S05]  /*5cb0*/  BSYNC B1 ;  /* 0x0000000000017941 */ /* 0x000fea0003800000 */
.L_x_37:
[----:B------:R-:W2:Y:S01]  /*5cc0*/  LDL.LU R21, [R1+0x24c] ;  /* 0x00024c0001157983 */ /* 0x000ea20000300800 */
[----:B0----5:R-:W-:Y:S01]  /*5cd0*/  HADD2.F32 R20, -RZ, R8.H0_H0 ;  /* 0x20000008ff147230 */ /* 0x021fe20000004100 */
[----:B------:R-:W-:Y:S01]  /*5ce0*/  ISETP.GT.AND P2, PT, R0, 0x8, P0 ;  /* 0x000000080000780c */ /* 0x000fe20000744270 */
[----:B------:R-:W-:Y:S01]  /*5cf0*/  IMAD.MOV.U32 R234, RZ, RZ, R6 ;  /* 0x000000ffffea7224 */ /* 0x000fe200078e0006 */
[----:B------:R-:W-:Y:S01]  /*5d00*/  BSSY B1, `(.L_x_39) ;  /* 0x0000009000017945 */ /* 0x000fe20003800000 */
[----:B------:R-:W-:Y:S02]  /*5d10*/  IMAD.MOV.U32 R235, RZ, RZ, R7 ;  /* 0x000000ffffeb7224 */ /* 0x000fe400078e0007 */
[----:B------:R-:W-:-:S04]  /*5d20*/  FMUL R20, R20, R16 ;  /* 0x0000001014147220 */ /* 0x000fc80000400000 */
[----:B--2---:R-:W-:-:S05]  /*5d30*/  FFMA R20, R21, R2, R20 ;  /* 0x0000000215147223 */ /* 0x004fca0000000014 */
[----:B------:R-:W-:-:S05]  /*5d40*/  F2FP.F16.F32.PACK_AB R20, RZ, R20 ;  /* 0x00000014ff14723e */ /* 0x000fca00000000ff */
[----:B------:R0:W-:Y:S01]  /*5d50*/  @P4 STG.E.U16 desc[UR60][R234.64+0x2], R20 ;  /* 0x00000214ea004986 */ /* 0x0001e2000c10153c */
[----:B------:R-:W-:Y:S05]  /*5d60*/  @!P2 BRA `(.L_x_40) ;  /* 0x000000000008a947 */ /* 0x000fea0003800000 */
[----:B0-----:R-:W2:Y:S04]  /*5d70*/  LDL.64 R20, [R1+0x260] ;  /* 0x0002600001147983 */ /* 0x001ea80000100a00 */
[----:B--2---:R2:W5:Y:S02]  /*5d80*/  LDG.E.LTC128B.U16 R8, desc[UR60][R20.64+0x10] ;  /* 0x0000103c14087981 */ /* 0x004564000c1e1520 */
.L_x_40:
[----:B------:R-:W-:Y:S05]  /*5d90*/  BSYNC B1 ;  /* 0x0000000000017941 */ /* 0x000fea0003800000 */
.L_x_39:
[----:B--2---:R-:W2:Y:S01]  /*5da0*/  LDL.LU R21, [R1+0x250] ;  /* 0x0002500001157983 */ /* 0x004ea20000300800 */
[----:B0----5:R-:W-:Y:S01]  /*5db0*/  HADD2.F32 R20, -RZ, R8.H0_H0 ;  /* 0x20000008ff147230 */ /* 0x021fe20000004100 */
[----:B------:R-:W-:Y:S01]  /*5dc0*/  ISETP.GT.AND P3, PT, R0, 0x9, P0 ;  /* 0x000000090000780c */ /* 0x000fe20000764270 */
[----:B------:R-:W-:Y:S03]  /*5dd0*/  BSSY B1, `(.L_x_41) ;  /* 0x0000008000017945 */ /* 0x000fe60003800000 */
[----:B------:R-:W-:-:S04]  /*5de0*/  FMUL R20, R20, R16 ;  /* 0x0000001014147220 */ /* 0x000fc80000400000 */
[----:B--2---:R-:W-:-:S05]  /*5df0*/  FFMA R20, R21, R2, R20 ;  /* 0x0000000215147223 */ /* 0x004fca0000000014 */
[----:B------:R-:W-:-:S05]  /*5e00*/  F2FP.F16.F32.PACK_AB R20, RZ, R20 ;  /* 0x00000014ff14723e */ /* 0x000fca00000000ff */
[----:B------:R0:W-:Y:S01]  /*5e10*/  @P2 STG.E.U16 desc[UR60][R10.64+0x10], R20 ;  /* 0x000010140a002986 */ /* 0x0001e2000c10153c */
[----:B------:R-:W-:Y:S05]  /*5e20*/  @!P3 BRA `(.L_x_42) ;  /* 0x000000000008b947 */ /* 0x000fea0003800000 */
[----:B0-----:R-:W2:Y:S04]  /*5e30*/  LDL.64 R20, [R1+0x260] ;  /* 0x0002600001147983 */ /* 0x001ea80000100a00 */
[----:B--2---:R2:W5:Y:S02]  /*5e40*/  LDG.E.LTC128B.U16 R8, desc[UR60][R20.64+0x12] ;  /* 0x0000123c14087981 */ /* 0x004564000c1e1520 */
.L_x_42:
[----:B------:R-:W-:Y:S05]  /*5e50*/  BSYNC B1 ;  /* 0x0000000000017941 */ /* 0x000fea0003800000 */
.L_x_41:
        /* <DEDUP_REMOVED lines=9> */
[----:B------:R2:W5:Y:S02]  /*5ef0*/  LDG.E.LTC128B.U16 R8, desc[UR60][R236.64+0x10] ;  /* 0x0000103cec087981 */ /* 0x000564000c1e1520 */
.L_x_44:
[----:B------:R-:W-:Y:S05]  /*5f00*/  BSYNC B1 ;  /* 0x0000000000017941 */ /* 0x000fea0003800000 */
.L_x_43:
[----:B------:R-:W3:Y:S01]  /*5f10*/  LDL.LU R21, [R1+0x258] ;  /* 0x0002580001157983 */ /* 0x000ee20000300800 */
[----:B0----5:R-:W-:Y:S01]  /*5f20*/  HADD2.F32 R20, -RZ, R8.H0_H0 ;  /* 0x20000008ff147230 */ /* 0x021fe20000004100 */
[----:B------:R-:W-:Y:S01]  /*5f30*/  ISETP.GT.AND P4, PT, R0, 0x9, P1 ;  /* 0x000000090000780c */ /* 0x000fe20000f84270 */
[----:B------:R-:W-:Y:S03]  /*5f40*/  BSSY B1, `(.L_x_45) ;  /* 0x0000007000017945 */ /* 0x000fe60003800000 */
[----:B------:R-:W-:-:S04]  /*5f50*/  FMUL R20, R20, R16 ;  /* 0x0000001014147220 */ /* 0x000fc80000400000 */
[----:B---3--:R-:W-:-:S05]  /*5f60*/  FFMA R20, R21, R2, R20 ;  /* 0x0000000215147223 */ /* 0x008fca0000000014 */
[----:B------:R-:W-:-:S05]  /*5f70*/  F2FP.F16.F32.PACK_AB R20, RZ, R20 ;  /* 0x00000014ff14723e */ /* 0x000fca00000000ff */
[----:B------:R0:W-:Y:S01]  /*5f80*/  @P2 STG.E.U16 desc[UR60][R234.64+0x10], R20 ;  /* 0x00001014ea002986 */ /* 0x0001e2000c10153c */
[----:B------:R-:W-:Y:S05]  /*5f90*/  @!P4 BRA `(.L_x_46) ;  /* 0x000000000004c947 */ /* 0x000fea0003800000 */
[----:B------:R3:W5:Y:S02]  /*5fa0*/  LDG.E.LTC128B.U16 R8, desc[UR60][R236.64+0x12] ;  /* 0x0000123cec087981 */ /* 0x000764000c1e1520 */
.L_x_46:
[----:B------:R-:W-:Y:S05]  /*5fb0*/  BSYNC B1 ;  /* 0x0000000000017941 */ /* 0x000fea0003800000 */
.L_x_45:
[----:B------:R-:W4:Y:S01]  /*5fc0*/  LDL.LU R21, [R1+0x26c] ;  /* 0x00026c0001157983 */ /* 0x000f220000300800 */
[----:B-----5:R-:W-:-:S03]  /*5fd0*/  HADD2.F32 R5, -RZ, R8.H0_H0 ;  /* 0x20000008ff057230 */ /* 0x020fc60000004100 */
[----:B------:R1:W-:Y:S01]  /*5fe0*/  STL.64 [R1+0x2c8], R24 ;  /* 0x0002c81801007387 */ /* 0x0003e20000100a00 */
[----:B------:R-:W-:Y:S01]  /*5ff0*/  R2UR UR4, R22 ;  /* 0x00000000160472ca */ /* 0x000fe200000e0000 */
[----:B0-----:R-:W-:Y:S01]  /*6000*/  FMUL R20, R5, R16 ;  /* 0x0000001005147220 */ /* 0x001fe20000400000 */
[----:B------:R-:W-:Y:S01]  /*6010*/  IMAD.MOV.U32 R5, RZ, RZ, R9 ;  /* 0x000000ffff057224 */ /* 0x000fe200078e0009 */
[----:B-1----:R-:W2:Y:S04]  /*6020*/  LDL.64 R24, [R1+0x270] ;  /* 0x0002700001187983 */ /* 0x002ea80000100a00 */
[----:B------:R0:W-:Y:S04]  /*6030*/  STL [R1+0x2c4], R10 ;  /* 0x0002c40a01007387 */ /* 0x0001e80000100800 */
[----:B0-----:R-:W3:Y:S04]  /*6040*/  LDL R10, [R1+0x268] ;  /* 0x00026800010a7983 */ /* 0x001ee80000100800 */
[----:B------:R-:W2:Y:S04]  /*6050*/  LDL.LU R22, [R1+0x220] ;  /* 0x0002200001167983 */ /* 0x000ea80000300800 */
[----:B------:R-:W2:Y:S01]  /*6060*/  LDL.LU R9, [R1+0x25c] ;  /* 0x00025c0001097983 */ /* 0x000ea20000300800 */
[----:B------:R-:W-:-:S04]  /*6070*/  ISETP.GT.AND P2, PT, R3, 0x80, PT ;  /* 0x000000800300780c */ /* 0x000fc80003f44270 */
[----:B------:R-:W-:Y:S01]  /*6080*/  ISETP.GT.AND P3, PT, R0, RZ, P2 ;  /* 0x000000ff0000720c */ /* 0x000fe20001764270 */
[----:B----4-:R-:W-:-:S05]  /*6090*/  IMAD R21, R21, 0x78, RZ ;  /* 0x0000007815157824 */ /* 0x010fca00078e02ff */
[----:B------:R-:W-:Y:S01]  /*60a0*/  STL [R1+0x26c], R21 ;  /* 0x00026c1501007387 */ /* 0x000fe20000100800 */
[----:B---3--:R-:W-:-:S05]  /*60b0*/  IMAD.WIDE.U32 R4, R10, 0x78, R4 ;  /* 0x000000780a047825 */ /* 0x008fca00078e0004 */
[----:B------:R0:W-:Y:S01]  /*60c0*/  STL.64 [R1+0x250], R4 ;  /* 0x0002500401007387 */ /* 0x0001e20000100a00 */
[----:B--2---:R-:W-:Y:S01]  /*60d0*/  FFMA R9, R9, R2, R20 ;  /* 0x0000000209097223 */ /* 0x004fe20000000014 */
[----:B------:R-:W-:-:S04]  /*60e0*/  IMAD.IADD R20, R5, 0x1, R21 ;  /* 0x0000000105147824 */ /* 0x000fc800078e0215 */
[----:B------:R-:W-:Y:S01]  /*60f0*/  F2FP.F16.F32.PACK_AB R9, RZ, R9 ;  /* 0x00000009ff09723e */ /* 0x000fe200000000ff */
[----:B------:R1:W-:Y:S01]  /*6100*/  STL [R1+0x258], R20 ;  /* 0x0002581401007387 */ /* 0x0003e20000100800 */
[----:B0-----:R-:W-:-:S05]  /*6110*/  IADD3 R5, P5, R12, R4, RZ ;  /* 0x000000040c057210 */ /* 0x001fca0007fbe0ff */
[----:B-1----:R-:W-:Y:S01]  /*6120*/  IMAD.X R20, R20, 0x1, R25, P5 ;  /* 0x0000000114147824 */ /* 0x002fe200028e0619 */
[C---:B------:R-:W-:Y:S01]  /*6130*/  LEA R4, P5, R5.reuse, R14, 0x1 ;  /* 0x0000000e05047211 */ /* 0x040fe200078a08ff */
[----:B------:R-:W-:Y:S03]  /*6140*/  @P4 STG.E.U16 desc[UR60][R234.64+0x12], R9 ;  /* 0x00001209ea004986 */ /* 0x000fe6000c10153c */
[----:B------:R-:W-:Y:S01]  /*6150*/  LEA.HI.X R5, R5, R15, R20, 0x1, P5 ;  /* 0x0000000f05057211 */ /* 0x000fe200028f0c14 */
[----:B------:R-:W5:Y:S04]  /*6160*/  LDL.LU.64 R24, [R1+0x2c8] ;  /* 0x0002c80001187983 */ /* 0x000f680000300a00 */
[----:B------:R0:W2:Y:S04]  /*6170*/  @P3 LDG.E.LTC128B.U16 R8, desc[UR60][R4.64] ;  /* 0x0000003c04083981 */ /* 0x0000a8000c1e1520 */
[----:B------:R-:W0:Y:S01]  /*6180*/  LDL.64 R4, [R1+0x240] ;  /* 0x0002400001047983 */ /* 0x000e220000100a00 */
[----:B------:R-:W-:Y:S01]  /*6190*/  BSSY B1, `(.L_x_47) ;  /* 0x0000020000017945 */ /* 0x000fe20003800000 */
[----:B0-----:R-:W-:-:S04]  /*61a0*/  IMAD.WIDE.U32 R4, R10, 0x78, R4 ;  /* 0x000000780a047825 */ /* 0x001fc800078e0004 */
[----:B------:R-:W-:Y:S01]  /*61b0*/  IMAD.IADD R21, R21, 0x1, R5 ;  /* 0x0000000115157824 */ /* 0x000fe200078e0205 */
[----:B------:R0:W-:Y:S01]  /*61c0*/  STL.64 [R1+0x2a0], R4 ;  /* 0x0002a00401007387 */ /* 0x0001e20000100a00 */
[----:B------:R-:W-:-:S04]  /*61d0*/  IMAD.MOV.U32 R20, RZ, RZ, R4 ;  /* 0x000000ffff147224 */ /* 0x000fc800078e0004 */
[----:B0-----:R-:W-:Y:S02]  /*61e0*/  IMAD.WIDE.U32 R4, R17, R10, R20 ;  /* 0x0000000a11047225 */ /* 0x001fe400078e0014 */
[----:B------:R0:W5:Y:S01]  /*61f0*/  LDL.LU R10, [R1+0x2c4] ;  /* 0x0002c400010a7983 */ /* 0x0001620000300800 */
[----:B------:R-:W-:-:S03]  /*6200*/  IADD3 R4, P4, R18, R4, RZ ;  /* 0x0000000412047210 */ /* 0x000fc60007f9e0ff */
[----:B--2---:R0:W-:Y:S01]  /*6210*/  STL [R1+0x24c], R8 ;  /* 0x00024c0801007387 */ /* 0x0041e20000100800 */
[----:B------:R-:W-:-:S03]  /*6220*/  IADD3.X R5, R19, R233, R5, P4, !PT ;  /* 0x000000e913057210 */ /* 0x000fc600027fe405 */
[----:B------:R-:W-:-:S04]  /*6230*/  IMAD.WIDE.U32 R4, R232, UR4, R4 ;  /* 0x00000004e8047c25 */ /* 0x000fc8000f8e0004 */
[----:B------:R-:W-:Y:S01]  /*6240*/  IMAD.IADD R5, R23, 0x1, R5 ;  /* 0x0000000117057824 */ /* 0x000fe200078e0205 */
[----:B------:R-:W-:Y:S01]  /*6250*/  LEA R232, P4, R4, R14, 0x1 ;  /* 0x0000000e04e87211 */ /* 0x000fe200078808ff */
[----:B------:R-:W-:-:S03]  /*6260*/  IMAD.MOV.U32 R23, RZ, RZ, R7 ;  /* 0x000000ffff177224 */ /* 0x000fc600078e0007 */
[----:B------:R-:W-:Y:S01]  /*6270*/  LEA.HI.X R233, R4, R15, R5, 0x1, P4 ;  /* 0x0000000f04e97211 */ /* 0x000fe200020f0c05 */
[----:B------:R-:W-:Y:S01]  /*6280*/  HADD2.F32 R4, -RZ, R8.H0_H0 ;  /* 0x20000008ff047230 */ /* 0x000fe20000004100 */
[----:B------:R-:W-:Y:S01]  /*6290*/  ISETP.GT.AND P4, PT, R0, 0x1, P2 ;  /* 0x000000010000780c */ /* 0x000fe20001784270 */
[----:B------:R-:W-:-:S03]  /*62a0*/  IMAD.U32 R5, RZ, RZ, UR8 ;  /* 0x00000008ff057e24 */ /* 0x000fc6000f8e00ff */
[----:B------:R-:W-:-:S04]  /*62b0*/  FMUL R4, R4, R16 ;  /* 0x0000001004047220 */ /* 0x000fc80000400000 */
[----:B------:R-:W-:Y:S01]  /*62c0*/  FFMA R4, R22, R2, R4 ;  /* 0x0000000216047223 */ /* 0x000fe20000000004 */
[----:B------:R-:W-:Y:S02]  /*62d0*/  IMAD.MOV.U32 R22, RZ, RZ, R6 ;  /* 0x000000ffff167224 */ /* 0x000fe400078e0006 */
[----:B------:R-:W-:Y:S02]  /*62e0*/  IMAD.U32 R6, RZ, RZ, UR9 ;  /* 0x00000009ff067e24 */ /* 0x000fe4000f8e00ff */
[----:B------:R-:W-:Y:S01]  /*62f0*/  F2FP.F16.F32.PACK_AB R4, RZ, R4 ;  /* 0x00000004ff04723e */ /* 0x000fe200000000ff */
[----:B------:R-:W-:-:S03]  /*6300*/  IMAD.WIDE.U32 R22, R5, 0xf0, R22 ;  /* 0x000000f005167825 */ /* 0x000fc600078e0016 */
[----:B------:R-:W-:Y:S01]  /*6310*/  PRMT R7, R4, 0x7610, R7 ;  /* 0x0000761004077816 */ /* 0x000fe20000000007 */
[----:B------:R-:W-:Y:S02]  /*6320*/  IMAD R6, R6, 0xf0, RZ ;  /* 0x000000f006067824 */ /* 0x000fe400078e02ff */
[----:B------:R-:W-:Y:S02]  /*6330*/  @P3 IMAD.MOV.U32 R4, RZ, RZ, R22 ;  /* 0x000000ffff043224 */ /* 0x000fe400078e0016 */
[----:B------:R-:W-:-:S05]  /*6340*/  IMAD.IADD R5, R23, 0x1, R6 ;  /* 0x0000000117057824 */ /* 0x000fca00078e0206 */
[----:B------:R0:W-:Y:S01]  /*6350*/  @P3 STG.E.U16 desc[UR60][R4.64], R7 ;  /* 0x0000000704003986 */ /* 0x0001e2000c10153c */
[----:B------:R-:W-:Y:S05]  /*6360*/  @!P4 BRA `(.L_x_48) ;  /* 0x000000000008c947 */ /* 0x000fea0003800000 */
[----:B0-----:R-:W2:Y:S04]  /*6370*/  LDG.E.LTC128B.U16 R7, desc[UR60][R232.64+0x2] ;  /* 0x0000023ce8077981 */ /* 0x001ea8000c1e1520 */
[----:B--2---:R1:W-:Y:S02]  /*6380*/  STL [R1+0x24c], R7 ;  /* 0x00024c0701007387 */ /* 0x0043e40000100800 */
.L_x_48:
[----:B------:R-:W-:Y:S05]  /*6390*/  BSYNC B1 ;  /* 0x0000000000017941 */ /* 0x000fea0003800000 */
.L_x_47:
[----:B0-----:R-:W2:Y:S04]  /*63a0*/  LDL.LU R8, [R1+0x224] ;  /* 0x0002240001087983 */ /* 0x001ea80000300800 */
[----:B-----5:R-:W-:Y:S04]  /*63b0*/  STL [R1+0x2f4], R24 ;  /* 0x0002f41801007387 */ /* 0x020fe80000100800 */
[----:B------:R-:W-:Y:S04]  /*63c0*/  STL [R1+0x2f0], R19 ;  /* 0x0002f01301007387 */ /* 0x000fe80000100800 */
[----:B------:R0:W-:Y:S04]  /*63d0*/  STL.64 [R1+0x2e8], R22 ;  /* 0x0002e81601007387 */ /* 0x0001e80000100a00 */
[----:B0-----:R-:W3:Y:S04]  /*63e0*/  LDL.64 R22, [R1+0x240] ;  /* 0x0002400001167983 */ /* 0x001ee80000100a00 */
[----:B------:R0:W-:Y:S04]  /*63f0*/  STL.64 [R1+0x2e0], R20 ;  /* 0x0002e01401007387 */ /* 0x0001e80000100a00 */
[----:B0-----:R-:W4:Y:S04]  /*6400*/  LDL.64 R20, [R1+0x270] ;  /* 0x0002700001147983 */ /* 0x001f280000100a00 */
[----:B------:R0:W-:Y:S04]  /*6410*/  STL [R1+0x2dc], R18 ;  /* 0x0002dc1201007387 */ /* 0x0001e80000100800 */
[----:B0-----:R-:W2:Y:S04]  /*6420*/  LDL.LU R18, [R1+0x288] ;  /* 0x0002880001127983 */ /* 0x001ea80000300800 */
[----:B------:R0:W-:Y:S04]  /*6430*/  STL [R1+0x2d8], R17 ;  /* 0x0002d81101007387 */ /* 0x0001e80000100800 */
[----:B0-----:R-:W4:Y:S04]  /*6440*/  LDL.LU R17, [R1+0x258] ;  /* 0x0002580001117983 */ /* 0x001f280000300800 */
[----:B------:R0:W-:Y:S04]  /*6450*/  STL.64 [R1+0x2d0], R10 ;  /* 0x0002d00a01007387 */ /* 0x0001e80000100a00 */
[----:B0-----:R-:W3:Y:S04]  /*6460*/  LDL.LU.64 R10, [R1+0x250] ;  /* 0x00025000010a7983 */ /* 0x001ee80000300a00 */
[----:B------:R0:W-:Y:S04]  /*6470*/  STL [R1+0x2c8], R5 ;  /* 0x0002c80501007387 */ /* 0x0001e80000100800 */
[----:B0-----:R-:W1:Y:S01]  /*6480*/  LDL.LU R5, [R1+0x24c] ;  /* 0x00024c0001057983 */ /* 0x001e620000300800 */
[----:B------:R-:W-:-:S03]  /*6490*/  ISETP.GT.AND P5, PT, R3, 0x88, PT ;  /* 0x000000880300780c */ /* 0x000fc60003fa4270 */
[----:B------:R-:W-:Y:S01]  /*64a0*/  STL [R1+0x2c4], R4 ;  /* 0x0002c40401007387 */ /* 0x000fe20000100800 */
[----:B--2---:R-:W-:-:S09]  /*64b0*/  LOP3.LUT R18, R18, 0xfffffffb, RZ, 0xc0, !PT ;  /* 0xfffffffb12127812 */ /* 0x004fd200078ec0ff */
[----:B------:R-:W-:Y:S01]  /*64c0*/  @P5 LOP3.LUT R18, R18, 0x4, RZ, 0xfc, !PT ;  /* 0x0000000412125812 */ /* 0x000fe200078efcff */
[----:B-1----:R-:W-:-:S05]  /*64d0*/  HADD2.F32 R7, -RZ, R5.H0_H0 ;  /* 0x20000005ff077230 */ /* 0x002fca0000004100 */
[----:B------:R-:W-:-:S04]  /*64e0*/  FMUL R7, R7, R16 ;  /* 0x0000001007077220 */ /* 0x000fc80000400000 */
[----:B------:R-:W-:Y:S01]  /*64f0*/  FFMA R7, R8, R2, R7 ;  /* 0x0000000208077223 */ /* 0x000fe20000000007 */
[----:B------:R-:W-:-:S04]  /*6500*/  IMAD.U32 R8, RZ, RZ, UR8 ;  /* 0x00000008ff087e24 */ /* 0x000fc8000f8e00ff */
[----:B------:R-:W-:-:S04]  /*6510*/  F2FP.F16.F32.PACK_AB R9, RZ, R7 ;  /* 0x00000007ff09723e */ /* 0x000fc800000000ff */
[----:B------:R-:W-:Y:S01]  /*6520*/  PRMT R24, R9, 0x7610, R24 ;  /* 0x0000761009187816 */ /* 0x000fe20000000018 */
[----:B------:R-:W-:Y:S01]  /*6530*/  IMAD.WIDE.U32 R8, R8, 0xf0, R234 ;  /* 0x000000f008087825 */ /* 0x000fe200078e00ea */
[----:B---3--:R-:W-:Y:S02]  /*6540*/  IADD3 R10, P3, R22, R10, RZ ;  /* 0x0000000a160a7210 */ /* 0x008fe40007f7e0ff */
[----:B------:R-:W-:Y:S01]  /*6550*/  PRMT R19, R24, 0x7610, R19 ;  /* 0x0000761018137816 */ /* 0x000fe20000000013 */
[----:B------:R-:W-:Y:S01]  /*6560*/  IMAD.IADD R7, R6, 0x1, R9 ;  /* 0x0000000106077824 */ /* 0x000fe200078e0209 */
[----:B------:R0:W5:Y:S01]  /*6570*/  LDL.LU R24, [R1+0x2f4] ;  /* 0x0002f40001187983 */ /* 0x0001620000300800 */
[----:B------:R-:W-:Y:S02]  /*6580*/  @P4 IMAD.MOV.U32 R6, RZ, RZ, R8 ;  /* 0x000000ffff064224 */ /* 0x000fe400078e0008 */
[----:B----4-:R-:W-:-:S03]  /*6590*/  IMAD.X R11, R17, 0x1, R23, P3 ;  /* 0x00000001110b7824 */ /* 0x010fc600018e0617 */
[----:B------:R1:W-:Y:S01]  /*65a0*/  @P4 STG.E.U16 desc[UR60][R6.64+0x2], R19 ;  /* 0x0000021306004986 */ /* 0x0003e2000c10153c */
[----:B------:R-:W-:-:S03]  /*65b0*/  IADD3 R17, P4, R10, R12, RZ ;  /* 0x0000000c0a117210 */ /* 0x000fc60007f9e0ff */
[----:B-1----:R0:W5:Y:S04]  /*65c0*/  LDL.LU R19, [R1+0x2f0] ;  /* 0x0002f00001137983 */ /* 0x0021680000300800 */
[----:B------:R0:W5:Y:S01]  /*65d0*/  LDL.LU.64 R22, [R1+0x2e8] ;  /* 0x0002e80001167983 */ /* 0x0001620000300a00 */
[----:B------:R-:W-:Y:S02]  /*65e0*/  PRMT R4, R5, 0x7610, R4 ;  /* 0x0000761005047816 */ /* 0x000fe40000000004 */
[----:B------:R-:W-:Y:S01]  /*65f0*/  ISETP.GT.AND P3, PT, R0, RZ, P5 ;  /* 0x000000ff0000720c */ /* 0x000fe20002f64270 */
[----:B------:R-:W-:Y:S04]  /*6600*/  STL.64 [R1+0x220], R10 ;  /* 0x0002200a01007387 */ /* 0x000fe80000100a00 */
[----:B------:R1:W-:Y:S02]  /*6610*/  STL [R1+0x288], R18 ;  /* 0x0002881201007387 */ /* 0x0003e40000100800 */
[----:B-1----:R-:W-:Y:S01]  /*6620*/  IMAD.X R18, R11, 0x1, R21, P4 ;  /* 0x000000010b127824 */ /* 0x002fe200020e0615 */
[C---:B------:R-:W-:Y:S01]  /*6630*/  LEA R10, P4, R17.reuse, R14, 0x1 ;  /* 0x0000000e110a7211 */ /* 0x040fe200078808ff */
[----:B------:R0:W5:Y:S03]  /*6640*/  LDL.LU.64 R20, [R1+0x2e0] ;  /* 0x0002e00001147983 */ /* 0x0001660000300a00 */
[----:B------:R-:W-:-:S02]  /*6650*/  LEA.HI.X R11, R17, R15, R18, 0x1, P4 ;  /* 0x0000000f110b7211 */ /* 0x000fc400020f0c12 */
[----:B------:R0:W5:Y:S04]  /*6660*/  LDL.LU R18, [R1+0x2dc] ;  /* 0x0002dc0001127983 */ /* 0x0001680000300800 */
[----:B------:R0:W5:Y:S04]  /*6670*/  LDL.LU R17, [R1+0x2d8] ;  /* 0x0002d80001117983 */ /* 0x0001680000300800 */
[----:B------:R1:W-:Y:S04]  /*6680*/  STL.64 [R1+0x250], R10 ;  /* 0x0002500a01007387 */ /* 0x0003e80000100a00 */
[----:B-1----:R0:W5:Y:S04]  /*6690*/  LDL.LU.64 R10, [R1+0x2d0] ;  /* 0x0002d000010a7983 */ /* 0x0021680000300a00 */
[----:B------:R0:W5:Y:S04]  /*66a0*/  LDL.LU R5, [R1+0x2c8] ;  /* 0x0002c80001057983 */ /* 0x0001680000300800 */
[----:B------:R1:W-:Y:S04]  /*66b0*/  STL.S16 [R1+0x24c], R4 ;  /* 0x00024c0401007387 */ /* 0x0003e80000100600 */
[----:B-1----:R0:W5:Y:S01]  /*66c0*/  LDL.LU R4, [R1+0x2c4] ;  /* 0x0002c40001047983 */ /* 0x0021620000300800 */
[----:B------:R-:W-:Y:S04]  /*66d0*/  BSSY B1, `(.L_x_49) ;  /* 0x0000009000017945 */ /* 0x000fe80003800000 */
[----:B------:R-:W-:Y:S05]  /*66e0*/  @!P3 BRA `(.L_x_50) ;  /* 0x00000000001cb947 */ /* 0x000fea0003800000 */
[----:B------:R1:W-:Y:S04]  /*66f0*/  STL.64 [R1+0x2c8], R2 ;  /* 0x0002c80201007387 */ /* 0x0003e80000100a00 */
[----:B-1----:R-:W2:Y:S04]  /*6700*/  LDL.LU.64 R2, [R1+0x250] ;  /* 0x0002500001027983 */ /* 0x002ea80000300a00 */
[----:B------:R2:W-:Y:S04]  /*6710*/  STL [R1+0x2c4], R0 ;  /* 0x0002c40001007387 */ /* 0x0005e80000100800 */
[----:B--2---:R-:W2:Y:S04]  /*6720*/  LDG.E.LTC128B.U16 R0, desc[UR60][R2.64] ;  /* 0x0000003c02007981 */ /* 0x004ea8000c1e1520 */
[----:B------:R1:W5:Y:S04]  /*6730*/  LDL.LU.64 R2, [R1+0x2c8] ;  /* 0x0002c80001027983 */ /* 0x0003680000300a00 */
[----:B--2---:R2:W-:Y:S04]  /*6740*/  STL [R1+0x24c], R0 ;  /* 0x00024c0001007387 */ /* 0x0045e80000100800 */
[----:B--2---:R1:W5:Y:S02]  /*6750*/  LDL.LU R0, [R1+0x2c4] ;  /* 0x0002c40001007983 */ /* 0x0043640000300800 */
.L_x_50:
[----:B------:R-:W-:Y:S05]  /*6760*/  BSYNC B1 ;  /* 0x0000000000017941 */ /* 0x000fea0003800000 */
.L_x_49:
[----:B-----5:R-:W2:Y:S04]  /*6770*/  LDL R4, [R1+0x290] ;  /* 0x0002900001047983 */ /* 0x020ea80000100800 */
[----:B------:R3:W-:Y:S04]  /*6780*/  STL [R1+0x2e4], R12 ;  /* 0x0002e40c01007387 */ /* 0x0007e80000100800 */
[----:B---3--:R-:W3:Y:S04]  /*6790*/  LDL.LU R12, [R1+0x228] ;  /* 0x00022800010c7983 */ /* 0x008ee80000300800 */
[----:B------:R4:W-:Y:S04]  /*67a0*/  STL [R1+0x2e0], R7 ;  /* 0x0002e00701007387 */ /* 0x0009e80000100800 */
[----:B----4-:R-:W4:Y:S04]  /*67b0*/  LDL R7, [R1+0x27c] ;  /* 0x00027c0001077983 */ /* 0x010f280000100800 */
[----:B------:R0:W-:Y:S04]  /*67c0*/  STL.64 [R1+0x2d8], R10 ;  /* 0x0002d80a01007387 */ /* 0x0001e80000100a00 */
[----:B0-----:R-:W3:Y:S04]  /*67d0*/  LDL.64 R10, [R1+0x240] ;  /* 0x00024000010a7983 */ /* 0x001ee80000100a00 */
[----:B------:R0:W-:Y:S04]  /*67e0*/  STL.64 [R1+0x2d0], R8 ;  /* 0x0002d00801007387 */ /* 0x0001e80000100a00 */
[----:B0-----:R-:W3:Y:S04]  /*67f0*/  LDL.LU.64 R8, [R1+0x2a0] ;  /* 0x0002a00001087983 */ /* 0x001ee80000300a00 */
[----:B------:R0:W-:Y:S04]  /*6800*/  STL [R1+0x2c8], R6 ;  /* 0x0002c80601007387 */ /* 0x0001e80000100800 */
[----:B0-----:R-:W3:Y:S04]  /*6810*/  LDL R6, [R1+0x298] ;  /* 0x0002980001067983 */ /* 0x001ee80000100800 */
[----:B------:R0:W-:Y:S04]  /*6820*/  STL [R1+0x2c4], R3 ;  /* 0x0002c40301007387 */ /* 0x0001e80000100800 */
[----:B0-----:R-:W3:Y:S01]  /*6830*/  LDL.LU R3, [R1+0x24c] ;  /* 0x00024c0001037983 */ /* 0x001ee20000300800 */
[----:B--2---:R-:W-:-:S02]  /*6840*/  R2UR UR4, R4 ;  /* 0x00000000040472ca */ /* 0x004fc400000e0000 */
[----:B----4-:R-:W-:Y:S01]  /*6850*/  IADD3 R22, P4, R7, R22, RZ ;  /* 0x0000001607167210 */ /* 0x010fe20007f9e0ff */
[----:B---3--:R-:W-:-:S05]  /*6860*/  HADD2.F32 R4, -RZ, R3.H0_H0 ;  /* 0x20000003ff047230 */ /* 0x008fca0000004100 */
[----:B------:R-:W-:-:S04]  /*6870*/  FMUL R4, R4, R16 ;  /* 0x0000001004047220 */ /* 0x000fc80000400000 */
[----:B------:R-:W-:Y:S02]  /*6880*/  FFMA R4, R12, R2, R4 ;  /* 0x000000020c047223 */ /* 0x000fe40000000004 */
[----:B------:R0:W5:Y:S04]  /*6890*/  LDL.LU R12, [R1+0x2e4] ;  /* 0x0002e400010c7983 */ /* 0x0001680000300800 */
[----:B------:R0:W5:Y:S04]  /*68a0*/  LDL.LU R7, [R1+0x2e0] ;  /* 0x0002e00001077983 */ /* 0x0001680000300800 */
[----:B------:R-:W2:Y:S01]  /*68b0*/  LDL R23, [R1+0x248] ;  /* 0x0002480001177983 */ /* 0x000ea20000100800 */
[----:B------:R-:W-:Y:S01]  /*68c0*/  F2FP.F16.F32.PACK_AB R4, RZ, R4 ;  /* 0x00000004ff04723e */ /* 0x000fe200000000ff */
[----:B--2---:R-:W-:-:S02]  /*68d0*/  IMAD.X R23, R5, 0x1, R23, P4 ;  /* 0x0000000105177824 */ /* 0x004fc400020e0617 */
[----:B------:R-:W2:Y:S04]  /*68e0*/  LDL R5, [R1+0x268] ;  /* 0x0002680001057983 */ /* 0x000ea80000100800 */
[----:B------:R3:W-:Y:S04]  /*68f0*/  @P3 STG.E.U16 desc[UR60][R22.64], R4 ;  /* 0x0000000416003986 */ /* 0x0007e8000c10153c */
[----:B---3--:R-:W3:Y:S04]  /*6900*/  LDL R22, [R1+0x278] ;  /* 0x0002780001167983 */ /* 0x008ee80000100800 */
[----:B------:R-:W4:Y:S01]  /*6910*/  LDL R23, [R1+0x294] ;  /* 0x0002940001177983 */ /* 0x000f220000100800 */
[----:B------:R-:W-:-:S05]  /*6920*/  IADD3 R8, P3, R10, R8, RZ ;  /* 0x000000080a087210 */ /* 0x000fca0007f7e0ff */
[----:B------:R-:W-:Y:S02]  /*6930*/  IMAD.X R9, R21, 0x1, R11, P3 ;  /* 0x0000000115097824 */ /* 0x000fe400018e060b */
[----:B------:R0:W5:Y:S04]  /*6940*/  LDL.LU.64 R10, [R1+0x2d8] ;  /* 0x0002d800010a7983 */ /* 0x0001680000300a00 */
[----:B------:R1:W-:Y:S01]  /*6950*/  STL.64 [R1+0x250], R8 ;  /* 0x0002500801007387 */ /* 0x0003e20000100a00 */
[----:B------:R-:W-:Y:S01]  /*6960*/  BSSY B1, `(.L_x_51) ;  /* 0x0000011000017945 */ /* 0x000fe20003800000 */
[----:B--2---:R-:W-:Y:S02]  /*6970*/  IMAD.WIDE.U32 R4, R17, R5, R8 ;  /* 0x0000000511047225 */ /* 0x004fe400078e0008 */
[----:B-1----:R0:W5:Y:S01]  /*6980*/  LDL.LU.64 R8, [R1+0x2d0] ;  /* 0x0002d00001087983 */ /* 0x0021620000300a00 */
[----:B------:R-:W-:-:S04]  /*6990*/  IADD3 R4, P3, R18, R4, RZ ;  /* 0x0000000412047210 */ /* 0x000fc80007f7e0ff */
[----:B------:R-:W-:Y:S02]  /*69a0*/  IADD3.X R5, R19, R6, R5, P3, !PT ;  /* 0x0000000613057210 */ /* 0x000fe40001ffe405 */
[----:B------:R0:W5:Y:S01]  /*69b0*/  LDL.LU R6, [R1+0x2c8] ;  /* 0x0002c80001067983 */ /* 0x0001620000300800 */
[----:B---3--:R-:W-:-:S04]  /*69c0*/  IMAD.WIDE.U32 R4, R22, UR4, R4 ;  /* 0x0000000416047c25 */ /* 0x008fc8000f8e0004 */
[----:B----4-:R-:W-:Y:S01]  /*69d0*/  IMAD.IADD R5, R23, 0x1, R5 ;  /* 0x0000000117057824 */ /* 0x010fe200078e0205 */
[----:B------:R-:W-:-:S04]  /*69e0*/  LEA R22, P3, R4, R14, 0x1 ;  /* 0x0000000e04167211 */ /* 0x000fc800078608ff */
[----:B------:R-:W-:Y:S02]  /*69f0*/  LEA.HI.X R23, R4, R15, R5, 0x1, P3 ;  /* 0x0000000f04177211 */ /* 0x000fe400018f0c05 */
[----:B------:R-:W-:Y:S02]  /*6a00*/  PRMT R4, R3, 0x7610, R4 ;  /* 0x0000761003047816 */ /* 0x000fe40000000004 */
[----:B------:R0:W5:Y:S01]  /*6a10*/  LDL.LU R3, [R1+0x2c4] ;  /* 0x0002c40001037983 */ /* 0x0001620000300800 */
[----:B------:R-:W-:-:S03]  /*6a20*/  ISETP.GT.AND P3, PT, R0, 0x1, P5 ;  /* 0x000000010000780c */ /* 0x000fc60002f64270 */
[----:B------:R0:W-:Y:S10]  /*6a30*/  STL.S16 [R1+0x228], R4 ;  /* 0x0002280401007387 */ /* 0x0001f40000100600 */
[----:B0-----:R-:W-:Y:S05]  /*6a40*/  @!P3 BRA `(.L_x_52) ;  /* 0x000000000008b947 */ /* 0x001fea0003800000 */
[----:B------:R-:W2:Y:S04]  /*6a50*/  LDG.E.LTC128B.U16 R4, desc[UR60][R22.64+0x2] ;  /* 0x0000023c16047981 */ /* 0x000ea8000c1e1520 */
[----:B--2---:R0:W-:Y:S02]  /*6a60*/  STL [R1+0x228], R4 ;  /* 0x0002280401007387 */ /* 0x0041e40000100800 */
.L_x_52:
[----:B------:R-:W-:Y:S05]  /*6a70*/  BSYNC B1 ;  /* 0x0000000000017941 */ /* 0x000fea0003800000 */
.L_x_51:
[----:B------:R-:W2:Y:S04]  /*6a80*/  LDL.LU R5, [R1+0x22c] ;  /* 0x00022c0001057983 */ /* 0x000ea80000300800 */
[----:B-----5:R-:W-:Y:S04]  /*6a90*/  STL [R1+0x2d0], R12 ;  /* 0x0002d00c01007387 */ /* 0x020fe80000100800 */
[----:B------:R-:W-:Y:S04]  /*6aa0*/  STL [R1+0x2cc], R11 ;  /* 0x0002cc0b01007387 */ /* 0x000fe80000100800 */
[----:B------:R1:W-:Y:S04]  /*6ab0*/  STL [R1+0x2c8], R10 ;  /* 0x0002c80a01007387 */ /* 0x0003e80000100800 */
[----:B-1----:R-:W0:Y:S04]  /*6ac0*/  LDL.LU R10, [R1+0x228] ;  /* 0x00022800010a7983 */ /* 0x002e280000300800 */
[----:B------:R1:W-:Y:S01]  /*6ad0*/  STL [R1+0x2c4], R3 ;  /* 0x0002c40301007387 */ /* 0x0003e20000100800 */
[----:B0-----:R-:W-:-:S05]  /*6ae0*/  HADD2.F32 R4, -RZ, R10.H0_H0 ;  /* 0x2000000aff047230 */ /* 0x001fca0000004100 */
[----:B------:R-:W-:-:S04]  /*6af0*/  FMUL R4, R4, R16 ;  /* 0x0000001004047220 */ /* 0x000fc80000400000 */
[----:B--2---:R-:W-:Y:S02]  /*6b00*/  FFMA R5, R5, R2, R4 ;  /* 0x0000000205057223 */ /* 0x004fe40000000004 */
[----:B------:R-:W2:Y:S03]  /*6b10*/  LDL R4, [R1+0x27c] ;  /* 0x00027c0001047983 */ /* 0x000ea60000100800 */
[----:B------:R-:W-:-:S04]  /*6b20*/  F2FP.F16.F32.PACK_AB R5, RZ, R5 ;  /* 0x00000005ff05723e */ /* 0x000fc800000000ff */
[----:B------:R-:W-:Y:S02]  /*6b30*/  PRMT R12, R5, 0x7610, R12 ;  /* 0x00007610050c7816 */ /* 0x000fe4000000000c */
[----:B------:R-:W3:Y:S02]  /*6b40*/  LDL R5, [R1+0x248] ;  /* 0x0002480001057983 */ /* 0x000ee40000100800 */
[----:B------:R-:W-:Y:S02]  /*6b50*/  PRMT R11, R12, 0x7610, R11 ;  /* 0x000076100c0b7816 */ /* 0x000fe4000000000b */
[----:B-1----:R-:W-:Y:S01]  /*6b60*/  PRMT R3, R10, 0x7610, R3 ;  /* 0x000076100a037816 */ /* 0x002fe20000000003 */
[----:B------:R0:W5:Y:S01]  /*6b70*/  LDL.LU R12, [R1+0x2d0] ;  /* 0x0002d000010c7983 */ /* 0x0001620000300800 */
[----:B--2---:R-:W-:-:S05]  /*6b80*/  IADD3 R4, P4, R4, R8, RZ ;  /* 0x0000000804047210 */ /* 0x004fca0007f9e0ff */
[----:B---3--:R-:W-:-:S05]  /*6b90*/  IMAD.X R5, R7, 0x1, R5, P4 ;  /* 0x0000000107057824 */ /* 0x008fca00020e0605 */
[----:B------:R1:W-:Y:S04]  /*6ba0*/  @P3 STG.E.U16 desc[UR60][R4.64+0x2], R11 ;  /* 0x0000020b04003986 */ /* 0x0003e8000c10153c */
[----:B-1----:R0:W5:Y:S04]  /*6bb0*/  LDL.LU R11, [R1+0x2cc] ;  /* 0x0002cc00010b7983 */ /* 0x0021680000300800 */
[----:B------:R0:W5:Y:S04]  /*6bc0*/  LDL.LU R10, [R1+0x2c8] ;  /* 0x0002c800010a7983 */ /* 0x0001680000300800 */
[----:B------:R1:W-:Y:S04]  /*6bd0*/  STL.S16 [R1+0x228], R3 ;  /* 0x0002280301007387 */ /* 0x0003e80000100600 */
[----:B-1----:R0:W5:Y:S01]  /*6be0*/  LDL.LU R3, [R1+0x2c4] ;  /* 0x0002c40001037983 */ /* 0x0021620000300800 */
[----:B------:R-:W-:Y:S01]  /*6bf0*/  ISETP.GT.AND P4, PT, R0, 0x8, P2 ;  /* 0x000000080000780c */ /* 0x000fe20001784270 */
[----:B------:R-:W-:-:S12]  /*6c00*/  BSSY B1, `(.L_x_53) ;  /* 0x0000006000017945 */ /* 0x000fd80003800000 */
[----:B0-----:R-:W-:Y:S05]  /*6c10*/  @!P4 BRA `(.L_x_54) ;  /* 0x000000000010c947 */ /* 0x001fea0003800000 */
[----:B------:R0:W-:Y:S04]  /*6c20*/  STL [R1+0x2c4], R0 ;  /* 0x0002c40001007387 */ /* 0x0001e80000100800 */
[----:B0-----:R-:W2:Y:S04]  /*6c30*/  LDG.E.LTC128B.U16 R0, desc[UR60][R232.64+0x10] ;  /* 0x0000103ce8007981 */ /* 0x001ea8000c1e1520 */
[----:B--2---:R0:W-:Y:S04]  /*6c40*/  STL [R1+0x228], R0 ;  /* 0x0002280001007387 */ /* 0x0041e80000100800 */
[----:B0-----:R0:W5:Y:S02]  /*6c50*/  LDL.LU R0, [R1+0x2c4] ;  /* 0x0002c40001007983 */ /* 0x0011640000300800 */
.L_x_54:
[----:B------:R-:W-:Y:S05]  /*6c60*/  BSYNC B1 ;  /* 0x0000000000017941 */ /* 0x000fea0003800000 */
.L_x_53:
[----:B------:R1:W-:Y:S04]  /*6c70*/  STL.64 [R1+0x2f8], R22 ;  /* 0x0002f81601007387 */ /* 0x0003e80000100a00 */
[----:B-1----:R-:W2:Y:S04]  /*6c80*/  LDL.LU R23, [R1+0x230] ;  /* 0x0002300001177983 */ /* 0x002ea80000300800 */
[----:B------:R-:W-:Y:S04]  /*6c90*/  STL [R1+0x2f0], R20 ;  /* 0x0002f01401007387 */ /* 0x000fe80000100800 */
[----:B------:R-:W-:Y:S04]  /*6ca0*/  STL [R1+0x2ec], R17 ;  /* 0x0002ec1101007387 */ /* 0x000fe80000100800 */
[----:B------:R-:W-:Y:S04]  /*6cb0*/  STL [R1+0x2e8], R5 ;  /* 0x0002e80501007387 */ /* 0x000fe80000100800 */
[----:B------:R1:W-:Y:S04]  /*6cc0*/  STL.64 [R1+0x2e0], R18 ;  /* 0x0002e01201007387 */ /* 0x0003e80000100a00 */
[----:B-1----:R-:W3:Y:S04]  /*6cd0*/  LDL R19, [R1+0x27c] ;  /* 0x00027c0001137983 */ /* 0x002ee80000100800 */
[----:B------:R1:W-:Y:S04]  /*6ce0*/  STL.64 [R1+0x2d8], R14 ;  /* 0x0002d80e01007387 */ /* 0x0003e80000100a00 */
[----:B-1----:R-:W4:Y:S04]  /*6cf0*/  LDL.LU.64 R14, [R1+0x220] ;  /* 0x00022000010e7983 */ /* 0x002f280000300a00 */
[----:B-----5:R1:W-:Y:S04]  /*6d00*/  STL.64 [R1+0x2d0], R12 ;  /* 0x0002d00c01007387 */ /* 0x0203e80000100a00 */
[----:B-1----:R-:W4:Y:S04]  /*6d10*/  LDL R12, [R1+0x248] ;  /* 0x00024800010c7983 */ /* 0x002f280000100800 */
[----:B------:R-:W4:Y:S04]  /*6d20*/  LDL R13, [R1+0x268] ;  /* 0x00026800010d7983 */ /* 0x000f280000100800 */
[----:B------:R1:W-:Y:S04]  /*6d30*/  STL [R1+0x2c8], R4 ;  /* 0x0002c80401007387 */ /* 0x0003e80000100800 */
[----:B-1----:R-:W2:Y:S04]  /*6d40*/  LDL.LU R4, [R1+0x228] ;  /* 0x0002280001047983 */ /* 0x002ea80000300800 */
[----:B------:R-:W-:Y:S01]  /*6d50*/  STL [R1+0x2c4], R3 ;  /* 0x0002c40301007387 */ /* 0x000fe20000100800 */
[----:B--2---:R-:W-:-:S05]  /*6d60*/  HADD2.F32 R22, -RZ, R4.H0_H0 ;  /* 0x20000004ff167230 */ /* 0x004fca0000004100 */
[----:B------:R-:W-:Y:S01]  /*6d70*/  FMUL R20, R22, R16 ;  /* 0x0000001016147220 */ /* 0x000fe20000400000 */
[----:B------:R-:W-:-:S03]  /*6d80*/  @P4 IMAD.MOV.U32 R22, RZ, RZ, R8 ;  /* 0x000000ffff164224 */ /* 0x000fc600078e0008 */
[----:B------:R-:W-:Y:S01]  /*6d90*/  FFMA R20, R23, R2, R20 ;  /* 0x0000000217147223 */ /* 0x000fe20000000014 */
[----:B------:R-:W-:-:S04]  /*6da0*/  @P4 IMAD.MOV.U32 R23, RZ, RZ, R7 ;  /* 0x000000ffff174224 */ /* 0x000fc800078e0007 */
[----:B------:R-:W-:-:S04]  /*6db0*/  F2FP.F16.F32.PACK_AB R18, RZ, R20 ;  /* 0x00000014ff12723e */ /* 0x000fc800000000ff */
[----:B------:R-:W-:-:S04]  /*6dc0*/  PRMT R17, R18, 0x7610, R17 ;  /* 0x0000761012117816 */ /* 0x000fc80000000011 */
[----:B------:R-:W-:Y:S01]  /*6dd0*/  PRMT R5, R17, 0x7610, R5 ;  /* 0x0000761011057816 */ /* 0x000fe20000000005 */
[----:B------:R-:W-:-:S04]  /*6de0*/  IMAD.U32 R17, RZ, RZ, UR9 ;  /* 0x00000009ff117e24 */ /* 0x000fc8000f8e00ff */
[----:B------:R1:W-:Y:S02]  /*6df0*/  @P4 STG.E.U16 desc[UR60][R22.64+0x10], R5 ;  /* 0x0000100516004986 */ /* 0x0003e4000c10153c */
[----:B-1----:R-:W-:Y:S02]  /*6e00*/  IMAD.U32 R5, RZ, RZ, UR8 ;  /* 0x00000008ff057e24 */ /* 0x002fe4000f8e00ff */
[----:B------:R1:W5:Y:S01]  /*6e10*/  LDL.LU.64 R22, [R1+0x2f8] ;  /* 0x0002f80001167983 */ /* 0x0003620000300a00 */
[----:B------:R-:W-:Y:S02]  /*6e20*/  IMAD.U32 R20, RZ, RZ, UR9 ;  /* 0x00000009ff147e24 */ /* 0x000fe4000f8e00ff */
[----:B------:R-:W-:Y:S01]  /*6e30*/  SHF.L.U64.HI R5, R5, 0x9, R17 ;  /* 0x0000000905057819 */ /* 0x000fe20000010211 */
[----:B------:R-:W-:-:S04]  /*6e40*/  IMAD.U32 R17, RZ, RZ, UR8 ;  /* 0x00000008ff117e24 */ /* 0x000fc8000f8e00ff */
[C---:B------:R-:W-:Y:S01]  /*6e50*/  IMAD.SHL.U32 R18, R17.reuse, 0x200, RZ ;  /* 0x0000020011127824 */ /* 0x040fe200078e00ff */
[----:B------:R-:W-:Y:S01]  /*6e60*/  STL [R1+0x2a0], R5 ;  /* 0x0002a00501007387 */ /* 0x000fe20000100800 */
[----:B------:R-:W-:-:S03]  /*6e70*/  SHF.L.U64.HI R17, R17, 0x8, R20 ;  /* 0x0000000811117819 */ /* 0x000fc60000010214 */
[----:B------:R3:W-:Y:S04]  /*6e80*/  STL [R1+0x230], R18 ;  /* 0x0002301201007387 */ /* 0x0007e80000100800 */
[----:B------:R1:W5:Y:S04]  /*6e90*/  LDL.LU R20, [R1+0x2f0] ;  /* 0x0002f00001147983 */ /* 0x0003680000300800 */
[----:B------:R2:W-:Y:S01]  /*6ea0*/  STL [R1+0x2ac], R17 ;  /* 0x0002ac1101007387 */ /* 0x0005e20000100800 */
[----:B---3--:R-:W-:-:S04]  /*6eb0*/  IADD3 R18, P3, P4, R19, R10, R18 ;  /* 0x0000000a13127210 */ /* 0x008fc80007c7e012 */
[----:B----4-:R-:W-:Y:S01]  /*6ec0*/  IADD3.X R19, R12, R11, R5, P3, P4 ;  /* 0x0000000b0c137210 */ /* 0x010fe20001fe8405 */
[----:B------:R-:W-:Y:S01]  /*6ed0*/  IMAD.U32 R12, RZ, RZ, UR8 ;  /* 0x00000008ff0c7e24 */ /* 0x000fe2000f8e00ff */
[----:B--2---:R1:W5:Y:S03]  /*6ee0*/  LDL.LU R17, [R1+0x2ec] ;  /* 0x0002ec0001117983 */ /* 0x0043660000300800 */
[----:B------:R-:W-:Y:S01]  /*6ef0*/  IMAD.SHL.U32 R12, R12, 0x100, RZ ;  /* 0x000001000c0c7824 */ /* 0x000fe200078e00ff */
[----:B------:R1:W5:Y:S04]  /*6f00*/  LDL.LU R5, [R1+0x2e8] ;  /* 0x0002e80001057983 */ /* 0x0003680000300800 */
[----:B------:R2:W-:Y:S01]  /*6f10*/  STL.64 [R1+0x258], R18 ;  /* 0x0002581201007387 */ /* 0x0005e20000100a00 */
[----:B------:R-:W-:-:S03]  /*6f20*/  PRMT R3, R4, 0x7610, R3 ;  /* 0x0000761004037816 */ /* 0x000fc60000000003 */
[----:B--2---:R1:W5:Y:S01]  /*6f30*/  LDL.LU.64 R18, [R1+0x2e0] ;  /* 0x0002e00001127983 */ /* 0x0043620000300a00 */
[----:B------:R-:W-:-:S03]  /*6f40*/  ISETP.GT.AND P3, PT, R0, 0x9, P2 ;  /* 0x000000090000780c */ /* 0x000fc60001764270 */
[----:B------:R2:W-:Y:S02]  /*6f50*/  STL [R1+0x2a8], R12 ;  /* 0x0002a80c01007387 */ /* 0x0005e40000100800 */
[----:B--2---:R-:W-:Y:S02]  /*6f60*/  IMAD.WIDE.U32 R12, R13, 0x78, R14 ;  /* 0x000000780d0c7825 */ /* 0x004fe400078e000e */
[----:B------:R1:W5:Y:S04]  /*6f70*/  LDL.LU.64 R14, [R1+0x2d8] ;  /* 0x0002d800010e7983 */ /* 0x0003680000300a00 */
[----:B------:R2:W-:Y:S04]  /*6f80*/  STL.64 [R1+0x220], R12 ;  /* 0x0002200c01007387 */ /* 0x0005e80000100a00 */
[----:B--2---:R1:W5:Y:S04]  /*6f90*/  LDL.LU.64 R12, [R1+0x2d0] ;  /* 0x0002d000010c7983 */ /* 0x0043680000300a00 */
[----:B------:R1:W5:Y:S04]  /*6fa0*/  LDL.LU R4, [R1+0x2c8] ;  /* 0x0002c80001047983 */ /* 0x0003680000300800 */
[----:B------:R2:W-:Y:S04]  /*6fb0*/  STL.S16 [R1+0x228], R3 ;  /* 0x0002280301007387 */ /* 0x0005e80000100600 */
[----:B--2---:R1:W5:Y:S01]  /*6fc0*/  LDL.LU R3, [R1+0x2c4] ;  /* 0x0002c40001037983 */ /* 0x0043620000300800 */
[----:B------:R-:W-:Y:S04]  /*6fd0*/  BSSY B1, `(.L_x_55) ;  /* 0x0000006000017945 */ /* 0x000fe80003800000 */
[----:B------:R-:W-:Y:S05]  /*6fe0*/  @!P3 BRA `(.L_x_56) ;  /* 0x000000000010b947 */ /* 0x000fea0003800000 */
[----:B------:R2:W-:Y:S04]  /*6ff0*/  STL [R1+0x2c4], R0 ;  /* 0x0002c40001007387 */ /* 0x0005e80000100800 */
[----:B--2---:R-:W2:Y:S04]  /*7000*/  LDG.E.LTC128B.U16 R0, desc[UR60][R232.64+0x12] ;  /* 0x0000123ce8007981 */ /* 0x004ea8000c1e1520 */
[----:B--2---:R2:W-:Y:S04]  /*7010*/  STL [R1+0x228], R0 ;  /* 0x0002280001007387 */ /* 0x0045e80000100800 */
[----:B--2---:R2:W5:Y:S02]  /*7020*/  LDL.LU R0, [R1+0x2c4] ;  /* 0x0002c40001007983 */ /* 0x0045640000300800 */
.L_x_56:
[----:B------:R-:W-:Y:S05]  /*7030*/  BSYNC B1 ;  /* 0x0000000000017941 */ /* 0x000fea0003800000 */
.L_x_55:
[----:B------:R-:W-:Y:S04]  /*7040*/  STL [R1+0x304], R25 ;  /* 0x0003041901007387 */ /* 0x000fe80000100800 */
[----:B------:R3:W-:Y:S04]  /*7050*/  STL [R1+0x300], R24 ;  /* 0x0003001801007387 */ /* 0x0007e80000100800 */
[----:B---3--:R-:W3:Y:S04]  /*7060*/  LDL R24, [R1+0x2ac] ;  /* 0x0002ac0001187983 */ /* 0x008ee80000100800 */
[----:B-----5:R4:W-:Y:S04]  /*7070*/  STL.64 [R1+0x2f8], R22 ;  /* 0x0002f81601007387 */ /* 0x0209e80000100a00 */
[----:B----4-:R-:W4:Y:S04]  /*7080*/  LDL.LU.64 R22, [R1+0x220] ;  /* 0x0002200001167983 */ /* 0x010f280000300a00 */
[----:B------:R0:W-:Y:S04]  /*7090*/  STL.64 [R1+0x2f0], R20 ;  /* 0x0002f01401007387 */ /* 0x0001e80000100a00 */
[----:B0-----:R-:W2:Y:S04]  /*70a0*/  LDL.64 R20, [R1+0x240] ;  /* 0x0002400001147983 */ /* 0x001ea80000100a00 */
[----:B------:R0:W-:Y:S04]  /*70b0*/  STL.64 [R1+0x2e8], R18 ;  /* 0x0002e81201007387 */ /* 0x0001e80000100a00 */
[----:B0-----:R-:W3:Y:S04]  /*70c0*/  LDL.64 R18, [R1+0x270] ;  /* 0x0002700001127983 */ /* 0x001ee80000100a00 */
[----:B------:R0:W-:Y:S04]  /*70d0*/  STL [R1+0x2e0], R17 ;  /* 0x0002e01101007387 */ /* 0x0001e80000100800 */
[----:B0-----:R-:W3:Y:S04]  /*70e0*/  LDL R17, [R1+0x26c] ;  /* 0x00026c0001117983 */ /* 0x001ee80000100800 */
[----:B------:R0:W-:Y:S04]  /*70f0*/  STL [R1+0x2dc], R15 ;  /* 0x0002dc0f01007387 */ /* 0x0001e80000100800 */
[----:B0-----:R-:W2:Y:S04]  /*7100*/  LDL.LU R15, [R1+0x288] ;  /* 0x00028800010f7983 */ /* 0x001ea80000300800 */
[----:B------:R0:W-:Y:S04]  /*7110*/  STL [R1+0x2d8], R14 ;  /* 0x0002d80e01007387 */ /* 0x0001e80000100800 */
[----:B0-----:R-:W3:Y:S04]  /*7120*/  LDL.LU R14, [R1+0x234] ;  /* 0x00023400010e7983 */ /* 0x001ee80000300800 */
[----:B------:R-:W-:Y:S04]  /*7130*/  STL.64 [R1+0x2d0], R10 ;  /* 0x0002d00a01007387 */ /* 0x000fe80000100a00 */
[----:B------:R-:W-:Y:S04]  /*7140*/  STL [R1+0x2cc], R5 ;  /* 0x0002cc0501007387 */ /* 0x000fe80000100800 */
[----:B------:R0:W-:Y:S04]  /*7150*/  STL [R1+0x2c8], R4 ;  /* 0x0002c80401007387 */ /* 0x0001e80000100800 */
[----:B0-----:R-:W3:Y:S04]  /*7160*/  LDL.LU R4, [R1+0x228] ;  /* 0x0002280001047983 */ /* 0x001ee80000300800 */
[----:B------:R-:W-:Y:S01]  /*7170*/  STL [R1+0x2c4], R3 ;  /* 0x0002c40301007387 */ /* 0x000fe20000100800 */
[----:B----4-:R-:W-:-:S05]  /*7180*/  IADD3 R25, P6, R12, R22, RZ ;  /* 0x000000160c197210 */ /* 0x010fca0007fde0ff */
[----:B------:R0:W-:Y:S04]  /*7190*/  STL [R1+0x24c], R25 ;  /* 0x00024c1901007387 */ /* 0x0001e80000100800 */
[----:B0-----:R0:W5:Y:S01]  /*71a0*/  LDL.LU R25, [R1+0x304] ;  /* 0x0003040001197983 */ /* 0x0011620000300800 */
[----:B--2---:R-:W-:-:S04]  /*71b0*/  LOP3.LUT R15, R15, 0xffffffef, RZ, 0xc0, !PT ;  /* 0xffffffef0f0f7812 */ /* 0x004fc800078ec0ff */
[----:B------:R-:W-:Y:S02]  /*71c0*/  @P0 LOP3.LUT R15, R15, 0x10, RZ, 0xfc, !PT ;  /* 0x000000100f0f0812 */ /* 0x000fe400078efcff */
[----:B------:R-:W-:Y:S02]  /*71d0*/  IADD3 R13, P0, P4, R12, R22, R20 ;  /* 0x000000160c0d7210 */ /* 0x000fe40007c1e014 */
[----:B------:R-:W2:Y:S04]  /*71e0*/  LDL R12, [R1+0x2a8] ;  /* 0x0002a800010c7983 */ /* 0x000ea80000100800 */
[----:B------:R4:W-:Y:S04]  /*71f0*/  STL [R1+0x2a4], R13 ;  /* 0x0002a40d01007387 */ /* 0x0009e80000100800 */
[----:B----4-:R-:W2:Y:S01]  /*7200*/  LDL R13, [R1+0x27c] ;  /* 0x00027c00010d7983 */ /* 0x010ea20000100800 */
[----:B------:R-:W-:-:S04]  /*7210*/  LOP3.LUT R15, R15, 0xfffffffd, RZ, 0xc0, !PT ;  /* 0xfffffffd0f0f7812 */ /* 0x000fc800078ec0ff */
[----:B------:R-:W-:Y:S02]  /*7220*/  @P6 LOP3.LUT R15, R15, 0x2, RZ, 0xfc, !PT ;  /* 0x000000020f0f6812 */ /* 0x000fe400078efcff */
[----:B--2---:R-:W-:Y:S02]  /*7230*/  IADD3 R12, P5, P6, R13, R8, R12 ;  /* 0x000000080d0c7210 */ /* 0x004fe40007ebe00c */
[----:B------:R-:W2:Y:S01]  /*7240*/  LDL R13, [R1+0x248] ;  /* 0x00024800010d7983 */ /* 0x000ea20000100800 */
[----:B---3--:R-:W-:Y:S01]  /*7250*/  IMAD.IADD R17, R17, 0x1, R23 ;  /* 0x0000000111117824 */ /* 0x008fe200078e0217 */
[----:B------:R-:W-:Y:S02]  /*7260*/  PRMT R3, R4, 0x7610, R3 ;  /* 0x0000761004037816 */ /* 0x000fe40000000003 */
[----:B--2---:R-:W-:Y:S02]  /*7270*/  IADD3.X R13, R13, R7, R24, P5, P6 ;  /* 0x000000070d0d7210 */ /* 0x004fe40002fec418 */
[----:B------:R0:W5:Y:S04]  /*7280*/  LDL.LU R24, [R1+0x300] ;  /* 0x0003000001187983 */ /* 0x0001680000300800 */
[----:B------:R-:W-:Y:S01]  /*7290*/  STL [R1+0x288], R15 ;  /* 0x0002880f01007387 */ /* 0x000fe20000100800 */
[----:B------:R-:W-:-:S03]  /*72a0*/  LOP3.LUT P6, RZ, R15, 0x4, RZ, 0xc0, !PT ;  /* 0x000000040fff7812 */ /* 0x000fc600078cc0ff */
[----:B------:R0:W5:Y:S04]  /*72b0*/  LDL.LU.64 R22, [R1+0x2f8] ;  /* 0x0002f80001167983 */ /* 0x0001680000300a00 */
[----:B------:R2:W-:Y:S02]  /*72c0*/  STL [R1+0x22c], R17 ;  /* 0x00022c1101007387 */ /* 0x0005e40000100800 */
[----:B--2---:R-:W-:Y:S02]  /*72d0*/  IADD3.X R17, R19, R17, R21, P0, P4 ;  /* 0x0000001113117210 */ /* 0x004fe400007e8415 */
[----:B------:R-:W-:Y:S01]  /*72e0*/  LOP3.LUT P0, RZ, R15, 0x10, RZ, 0xc0, !PT ;  /* 0x000000100fff7812 */ /* 0x000fe2000780c0ff */
[----:B------:R-:W-:Y:S01]  /*72f0*/  HADD2.F32 R15, -RZ, R4.H0_H0 ;  /* 0x20000004ff0f7230 */ /* 0x000fe20000004100 */
[----:B------:R0:W5:Y:S04]  /*7300*/  LDL.LU.64 R20, [R1+0x2f0] ;  /* 0x0002f00001147983 */ /* 0x0001680000300a00 */
[----:B------:R-:W-:Y:S01]  /*7310*/  FMUL R15, R15, R16 ;  /* 0x000000100f0f7220 */ /* 0x000fe20000400000 */
[----:B------:R0:W5:Y:S03]  /*7320*/  LDL.LU.64 R18, [R1+0x2e8] ;  /* 0x0002e80001127983 */ /* 0x0001660000300a00 */
[----:B------:R-:W-:-:S05]  /*7330*/  FFMA R14, R14, R2, R15 ;  /* 0x000000020e0e7223 */ /* 0x000fca000000000f */
[----:B------:R-:W-:-:S04]  /*7340*/  F2FP.F16.F32.PACK_AB R11, RZ, R14 ;  /* 0x0000000eff0b723e */ /* 0x000fc800000000ff */
[----:B------:R-:W-:Y:S01]  /*7350*/  PRMT R10, R11, 0x7610, R10 ;  /* 0x000076100b0a7816 */ /* 0x000fe2000000000a */
[----:B------:R-:W-:-:S03]  /*7360*/  @P3 IMAD.MOV.U32 R11, RZ, RZ, R7 ;  /* 0x000000ffff0b3224 */ /* 0x000fc600078e0007 */
[----:B------:R-:W-:Y:S01]  /*7370*/  PRMT R5, R10, 0x7610, R5 ;  /* 0x000076100a057816 */ /* 0x000fe20000000005 */
[----:B------:R-:W-:Y:S01]  /*7380*/  @P3 IMAD.MOV.U32 R10, RZ, RZ, R8 ;  /* 0x000000ffff0a3224 */ /* 0x000fe200078e0008 */
[----:B------:R2:W-:Y:S04]  /*7390*/  STL [R1+0x2b4], R17 ;  /* 0x0002b41101007387 */ /* 0x0005e80000100800 */
[----:B------:R3:W-:Y:S04]  /*73a0*/  @P3 STG.E.U16 desc[UR60][R10.64+0x12], R5 ;  /* 0x000012050a003986 */ /* 0x0007e8000c10153c */
[----:B--2---:R0:W5:Y:S04]  /*73b0*/  LDL.LU R17, [R1+0x2e0] ;  /* 0x0002e00001117983 */ /* 0x0041680000300800 */
[----:B------:R0:W5:Y:S04]  /*73c0*/  LDL.LU R15, [R1+0x2dc] ;  /* 0x0002dc00010f7983 */ /* 0x0001680000300800 */
[----:B------:R0:W5:Y:S04]  /*73d0*/  LDL.LU R14, [R1+0x2d8] ;  /* 0x0002d800010e7983 */ /* 0x0001680000300800 */
[----:B---3--:R0:W5:Y:S04]  /*73e0*/  LDL.LU.64 R10, [R1+0x2d0] ;  /* 0x0002d000010a7983 */ /* 0x0081680000300a00 */
[----:B------:R0:W5:Y:S04]  /*73f0*/  LDL.LU R5, [R1+0x2cc] ;  /* 0x0002cc0001057983 */ /* 0x0001680000300800 */
[----:B------:R0:W5:Y:S04]  /*7400*/  LDL.LU R4, [R1+0x2c8] ;  /* 0x0002c80001047983 */ /* 0x0001680000300800 */
[----:B------:R2:W-:Y:S04]  /*7410*/  STL.S16 [R1+0x228], R3 ;  /* 0x0002280301007387 */ /* 0x0005e80000100600 */
[----:B--2---:R0:W5:Y:S01]  /*7420*/  LDL.LU R3, [R1+0x2c4] ;  /* 0x0002c40001037983 */ /* 0x0041620000300800 */
[----:B------:R-:W-:Y:S01]  /*7430*/  ISETP.GT.AND P3, PT, R0, 0x8, P6 ;  /* 0x000000080000780c */ /* 0x000fe20003764270 */
[----:B------:R-:W-:-:S12]  /*7440*/  BSSY B1, `(.L_x_57) ;  /* 0x0000006000017945 */ /* 0x000fd80003800000 */
[----:B0-----:R-:W-:Y:S05]  /*7450*/  @!P3 BRA `(.L_x_58) ;  /* 0x000000000010b947 */ /* 0x001fea0003800000 */
[----:B------:R0:W-:Y:S04]  /*7460*/  STL [R1+0x2c4], R0 ;  /* 0x0002c40001007387 */ /* 0x0001e80000100800 */
[----:B0----5:R-:W2:Y:S04]  /*7470*/  LDG.E.LTC128B.U16 R0, desc[UR60][R22.64+0x10] ;  /* 0x0000103c16007981 */ /* 0x021ea8000c1e1520 */
[----:B--2---:R0:W-:Y:S04]  /*7480*/  STL [R1+0x228], R0 ;  /* 0x0002280001007387 */ /* 0x0041e80000100800 */
[----:B0-----:R0:W5:Y:S02]  /*7490*/  LDL.LU R0, [R1+0x2c4] ;  /* 0x0002c40001007983 */ /* 0x0011640000300800 */
.L_x_58:
[----:B------:R-:W-:Y:S05]  /*74a0*/  BSYNC B1 ;  /* 0x0000000000017941 */ /* 0x000fea0003800000 */
.L_x_57:
[----:B-----5:R2:W-:Y:S04]  /*74b0*/  STL [R1+0x2fc], R25 ;  /* 0x0002fc1901007387 */ /* 0x0205e80000100800 */
[----:B--2---:R-:W2:Y:S04]  /*74c0*/  LDL R25, [R1+0x290] ;  /* 0x0002900001197983 */ /* 0x004ea80000100800 */
[----:B------:R3:W-:Y:S04]  /*74d0*/  STL [R1+0x2f8], R24 ;  /* 0x0002f81801007387 */ /* 0x0007e80000100800 */
[----:B---3--:R-:W3:Y:S04]  /*74e0*/  LDL.LU R24, [R1+0x238] ;  /* 0x0002380001187983 */ /* 0x008ee80000300800 */
[----:B------:R-:W-:Y:S04]  /*74f0*/  STL [R1+0x2f4], R23 ;  /* 0x0002f41701007387 */ /* 0x000fe80000100800 */
[----:B------:R-:W-:Y:S04]  /*7500*/  STL [R1+0x2f0], R22 ;  /* 0x0002f01601007387 */ /* 0x000fe80000100800 */
[----:B------:R-:W-:Y:S04]  /*7510*/  STL [R1+0x2ec], R13 ;  /* 0x0002ec0d01007387 */ /* 0x000fe80000100800 */
[----:B------:R4:W-:Y:S04]  /*7520*/  STL [R1+0x2e8], R12 ;  /* 0x0002e80c01007387 */ /* 0x0009e80000100800 */
[----:B----4-:R-:W4:Y:S04]  /*7530*/  LDL R12, [R1+0x26c] ;  /* 0x00026c00010c7983 */ /* 0x010f280000100800 */
[----:B------:R1:W-:Y:S04]  /*7540*/  STL.64 [R1+0x2e0], R10 ;  /* 0x0002e00a01007387 */ /* 0x0003e80000100a00 */
[----:B-1----:R-:W4:Y:S04]  /*7550*/  LDL.64 R10, [R1+0x240] ;  /* 0x00024000010a7983 */ /* 0x002f280000100a00 */
[----:B------:R1:W-:Y:S04]  /*7560*/  STL [R1+0x2d8], R7 ;  /* 0x0002d80701007387 */ /* 0x0003e80000100800 */
[----:B-1----:R-:W3:Y:S04]  /*7570*/  LDL R7, [R1+0x268] ;  /* 0x0002680001077983 */ /* 0x002ee80000100800 */
[----:B------:R1:W-:Y:S04]  /*7580*/  STL.64 [R1+0x2d0], R8 ;  /* 0x0002d00801007387 */ /* 0x0003e80000100a00 */
[----:B-1----:R-:W4:Y:S04]  /*7590*/  LDL R8, [R1+0x298] ;  /* 0x0002980001087983 */ /* 0x002f280000100800 */
[----:B------:R-:W4:Y:S04]  /*75a0*/  LDL R9, [R1+0x278] ;  /* 0x0002780001097983 */ /* 0x000f280000100800 */
[----:B------:R1:W-:Y:S04]  /*75b0*/  STL [R1+0x2c8], R6 ;  /* 0x0002c80601007387 */ /* 0x0003e80000100800 */
[----:B-1----:R-:W4:Y:S04]  /*75c0*/  LDL.LU R6, [R1+0x228] ;  /* 0x0002280001067983 */ /* 0x002f280000300800 */
[----:B------:R-:W-:Y:S01]  /*75d0*/  STL [R1+0x2c4], R3 ;  /* 0x0002c40301007387 */ /* 0x000fe20000100800 */
[----:B--2---:R-:W-:Y:S01]  /*75e0*/  R2UR UR4, R25 ;  /* 0x00000000190472ca */ /* 0x004fe200000e0000 */
[----:B---3--:R-:W-:-:S04]  /*75f0*/  IMAD.WIDE.U32 R20, R7, 0x78, R20 ;  /* 0x0000007807147825 */ /* 0x008fc800078e0014 */
[----:B----4-:R-:W-:-:S05]  /*7600*/  HADD2.F32 R25, -RZ, R6.H0_H0 ;  /* 0x20000006ff197230 */ /* 0x010fca0000004100 */
[----:B------:R-:W-:-:S04]  /*7610*/  FMUL R25, R25, R16 ;  /* 0x0000001019197220 */ /* 0x000fc80000400000 */
[----:B------:R-:W-:Y:S02]  /*7620*/  FFMA R24, R24, R2, R25 ;  /* 0x0000000218187223 */ /* 0x000fe40000000019 */
[----:B------:R1:W5:Y:S03]  /*7630*/  LDL.LU R25, [R1+0x2fc] ;  /* 0x0002fc0001197983 */ /* 0x0003660000300800 */
[----:B------:R-:W-:Y:S02]  /*7640*/  F2FP.F16.F32.PACK_AB R23, RZ, R24 ;  /* 0x00000018ff17723e */ /* 0x000fe400000000ff */
[----:B------:R1:W5:Y:S02]  /*7650*/  LDL.LU R24, [R1+0x2f8] ;  /* 0x0002f80001187983 */ /* 0x0003640000300800 */
[----:B------:R-:W-:Y:S02]  /*7660*/  PRMT R22, R23, 0x7610, R22 ;  /* 0x0000761017167816 */ /* 0x000fe40000000016 */
[----:B------:R1:W5:Y:S02]  /*7670*/  LDL.LU R23, [R1+0x2f4] ;  /* 0x0002f40001177983 */ /* 0x0003640000300800 */
[----:B------:R-:W-:-:S02]  /*7680*/  PRMT R13, R22, 0x7610, R13 ;  /* 0x00007610160d7816 */ /* 0x000fc4000000000d */
[----:B------:R1:W5:Y:S04]  /*7690*/  LDL.LU R22, [R1+0x2f0] ;  /* 0x0002f00001167983 */ /* 0x0003680000300800 */
[----:B------:R2:W-:Y:S01]  /*76a0*/  @P3 STG.E.U16 desc[UR60][R4.64+0x10], R13 ;  /* 0x0000100d04003986 */ /* 0x0005e2000c10153c */
[----:B------:R-:W-:-:S04]  /*76b0*/  IADD3 R20, P3, R10, R20, RZ ;  /* 0x000000140a147210 */ /* 0x000fc80007f7e0ff */
[----:B------:R-:W-:-:S03]  /*76c0*/  IADD3.X R21, R11, R12, R21, P3, !PT ;  /* 0x0000000c0b157210 */ /* 0x000fc60001ffe415 */
[----:B------:R-:W-:Y:S01]  /*76d0*/  IMAD.WIDE.U32 R20, R17, R7, R20 ;  /* 0x0000000711147225 */ /* 0x000fe200078e0014 */
[----:B--2---:R1:W5:Y:S02]  /*76e0*/  LDL.LU R13, [R1+0x2ec] ;  /* 0x0002ec00010d7983 */ /* 0x0043640000300800 */
[----:B------:R-:W-:Y:S02]  /*76f0*/  IADD3 R20, P3, R18, R20, RZ ;  /* 0x0000001412147210 */ /* 0x000fe40007f7e0ff */
[----:B------:R1:W5:Y:S02]  /*7700*/  LDL.LU R12, [R1+0x2e8] ;  /* 0x0002e800010c7983 */ /* 0x0003640000300800 */
[----:B------:R-:W-:Y:S02]  /*7710*/  IADD3.X R21, R19, R8, R21, P3, !PT ;  /* 0x0000000813157210 */ /* 0x000fe40001ffe415 */
[----:B------:R1:W5:Y:S04]  /*7720*/  LDL.LU.64 R10, [R1+0x2e0] ;  /* 0x0002e000010a7983 */ /* 0x0003680000300a00 */
[----:B------:R1:W5:Y:S01]  /*7730*/  LDL.LU R7, [R1+0x2d8] ;  /* 0x0002d80001077983 */ /* 0x0003620000300800 */
[----:B------:R-:W-:-:S03]  /*7740*/  IMAD.WIDE.U32 R8, R9, UR4, R20 ;  /* 0x0000000409087c25 */ /* 0x000fc6000f8e0014 */
[----:B------:R-:W2:Y:S01]  /*7750*/  LDL R21, [R1+0x294] ;  /* 0x0002940001157983 */ /* 0x000ea20000100800 */
[----:B------:R-:W-:Y:S02]  /*7760*/  LEA R20, P3, R8, R14, 0x1 ;  /* 0x0000000e08147211 */ /* 0x000fe400078608ff */
[----:B------:R-:W-:Y:S01]  /*7770*/  PRMT R3, R6, 0x7610, R3 ;  /* 0x0000761006037816 */ /* 0x000fe20000000003 */
[----:B--2---:R-:W-:-:S05]  /*7780*/  IMAD.IADD R21, R21, 0x1, R9 ;  /* 0x0000000115157824 */ /* 0x004fca00078e0209 */
[----:B------:R-:W-:Y:S02]  /*7790*/  LEA.HI.X R21, R8, R15, R21, 0x1, P3 ;  /* 0x0000000f08157211 */ /* 0x000fe400018f0c15 */
[----:B------:R1:W5:Y:S01]  /*77a0*/  LDL.LU.64 R8, [R1+0x2d0] ;  /* 0x0002d00001087983 */ /* 0x0003620000300a00 */
[----:B------:R-:W-:-:S03]  /*77b0*/  ISETP.GT.AND P3, PT, R0, 0x9, P6 ;  /* 0x000000090000780c */ /* 0x000fc60003764270 */
[----:B------:R1:W5:Y:S04]  /*77c0*/  LDL.LU R6, [R1+0x2c8] ;  /* 0x0002c80001067983 */ /* 0x0003680000300800 */
[----:B------:R2:W-:Y:S04]  /*77d0*/  STL.S16 [R1+0x228], R3 ;  /* 0x0002280301007387 */ /* 0x0005e80000100600 */
[----:B--2---:R1:W5:Y:S01]  /*77e0*/  LDL.LU R3, [R1+0x2c4] ;  /* 0x0002c40001037983 */ /* 0x0043620000300800 */
[----:B------:R-:W-:Y:S04]  /*77f0*/  BSSY B1, `(.L_x_59) ;  /* 0x0000006000017945 */ /* 0x000fe80003800000 */
[----:B------:R-:W-:Y:S05]  /*7800*/  @!P3 BRA `(.L_x_60) ;  /* 0x000000000010b947 */ /* 0x000fea0003800000 */
[----:B------:R2:W-:Y:S04]  /*7810*/  STL [R1+0x2c4], R0 ;  /* 0x0002c40001007387 */ /* 0x0005e80000100800 */
[----:B--2--5:R-:W2:Y:S04]  /*7820*/  LDG.E.LTC128B.U16 R0, desc[UR60][R22.64+0x12] ;  /* 0x0000123c16007981 */ /* 0x024ea8000c1e1520 */
[----:B--2---:R2:W-:Y:S04]  /*7830*/  STL [R1+0x228], R0 ;  /* 0x0002280001007387 */ /* 0x0045e80000100800 */
[----:B--2---:R2:W5:Y:S02]  /*7840*/  LDL.LU R0, [R1+0x2c4] ;  /* 0x0002c40001007983 */ /* 0x0045640000300800 */
.L_x_60:
[----:B------:R-:W-:Y:S05]  /*7850*/  BSYNC B1 ;  /* 0x0000000000017941 */ /* 0x000fea0003800000 */
.L_x_59:
[----:B------:R3:W-:Y:S04]  /*7860*/  STL [R1+0x318], R31 ;  /* 0x0003181f01007387 */ /* 0x0007e80000100800 */
[----:B---3--:R-:W3:Y:S04]  /*7870*/  LDL R31, [R1+0x288] ;  /* 0x00028800011f7983 */ /* 0x008ee80000100800 */
[----:B------:R4:W-:Y:S04]  /*7880*/  STL [R1+0x314], R30 ;  /* 0x0003141e01007387 */ /* 0x0009e80000100800 */
[----:B----4-:R-:W4:Y:S04]  /*7890*/  LDL.LU R30, [R1+0x23c] ;  /* 0x00023c00011e7983 */ /* 0x010f280000300800 */
[----:B------:R-:W-:Y:S04]  /*78a0*/  STL [R1+0x310], R29 ;  /* 0x0003101d01007387 */ /* 0x000fe80000100800 */
[----:B------:R-:W-:Y:S04]  /*78b0*/  STL [R1+0x30c], R28 ;  /* 0x00030c1c01007387 */ /* 0x000fe80000100800 */
[----:B------:R0:W-:Y:S04]  /*78c0*/  STL [R1+0x308], R27 ;  /* 0x0003081b01007387 */ /* 0x0001e80000100800 */
[----:B0-----:R-:W2:Y:S04]  /*78d0*/  LDL.LU R27, [R1+0x22c] ;  /* 0x00022c00011b7983 */ /* 0x001ea80000300800 */
[----:B------:R0:W-:Y:S04]  /*78e0*/  STL [R1+0x304], R26 ;  /* 0x0003041a01007387 */ /* 0x0001e80000100800 */
[----:B0-----:R-:W2:Y:S04]  /*78f0*/  LDL.LU R26, [R1+0x24c] ;  /* 0x00024c00011a7983 */ /* 0x001ea80000300800 */
[----:B-----5:R0:W-:Y:S04]  /*7900*/  STL [R1+0x300], R23 ;  /* 0x0003001701007387 */ /* 0x0201e80000100800 */
[----:B0-----:R-:W4:Y:S04]  /*7910*/  LDL.LU R23, [R1+0x228] ;  /* 0x0002280001177983 */ /* 0x001f280000300800 */
[----:B------:R0:W-:Y:S04]  /*7920*/  STL.64 [R1+0x2f8], R24 ;  /* 0x0002f81801007387 */ /* 0x0001e80000100a00 */
[----:B0-----:R-:W2:Y:S04]  /*7930*/  LDL.LU.64 R24, [R1+0x270] ;  /* 0x0002700001187983 */ /* 0x001ea80000300a00 */
[----:B------:R-:W-:Y:S04]  /*7940*/  STL [R1+0x2f4], R22 ;  /* 0x0002f41601007387 */ /* 0x000fe80000100800 */
[----:B------:R0:W-:Y:S04]  /*7950*/  STL [R1+0x2f0], R21 ;  /* 0x0002f01501007387 */ /* 0x0001e80000100800 */
[----:B0-----:R-:W2:Y:S04]  /*7960*/  LDL.LU R21, [R1+0x200] ;  /* 0x0002000001157983 */ /* 0x001ea80000300800 */
[----:B------:R-:W-:Y:S04]  /*7970*/  STL [R1+0x2ec], R20 ;  /* 0x0002ec1401007387 */ /* 0x000fe80000100800 */
[----:B------:R-:W-:Y:S04]  /*7980*/  STL [R1+0x2e8], R17 ;  /* 0x0002e81101007387 */ /* 0x000fe80000100800 */
[----:B------:R0:W-:Y:S04]  /*7990*/  STL.64 [R1+0x2e0], R18 ;  /* 0x0002e01201007387 */ /* 0x0001e80000100a00 */
[----:B0-----:R-:W2:Y:S04]  /*79a0*/  LDL.LU R19, [R1+0x230] ;  /* 0x0002300001137983 */ /* 0x001ea80000300800 */
[----:B------:R0:W-:Y:S04]  /*79b0*/  STL.64 [R1+0x2d8], R12 ;  /* 0x0002d80c01007387 */ /* 0x0001e80000100a00 */
[----:B0-----:R-:W2:Y:S04]  /*79c0*/  LDL R13, [R1+0x268] ;  /* 0x00026800010d7983 */ /* 0x001ea80000100800 */
[----:B------:R0:W-:Y:S04]  /*79d0*/  STL.64 [R1+0x2d0], R8 ;  /* 0x0002d00801007387 */ /* 0x0001e80000100a00 */
[----:B0-----:R-:W2:Y:S04]  /*79e0*/  LDL.LU.64 R8, [R1+0x240] ;  /* 0x0002400001087983 */ /* 0x001ea80000300a00 */
[----:B------:R0:W-:Y:S04]  /*79f0*/  STL.64 [R1+0x2c8], R6 ;  /* 0x0002c80601007387 */ /* 0x0001e80000100a00 */
[----:B0-----:R-:W2:Y:S01]  /*7a00*/  LDL.LU.64 R6, [R1+0x250] ;  /* 0x0002500001067983 */ /* 0x001ea20000300a00 */
[----:B---3--:R-:W-:Y:S01]  /*7a10*/  LOP3.LUT P4, RZ, R31, 0x2, RZ, 0xc0, !PT ;  /* 0x000000021fff7812 */ /* 0x008fe2000788c0ff */
        /* <DEDUP_REMOVED lines=10> */
[----:B------:R2:W-:Y:S02]  /*7ac0*/  @P3 STG.E.U16 desc[UR60][R4.64+0x12], R18 ;  /* 0x0000121204003986 */ /* 0x0005e4000c10153c */
[----:B--2---:R-:W-:Y:S02]  /*7ad0*/  IADD3 R18, P3, R19, R10, RZ ;  /* 0x0000000a13127210 */ /* 0x004fe40007f7e0ff */
[----:B------:R-:W2:Y:S01]  /*7ae0*/  LDL.LU R19, [R1+0x2a0] ;  /* 0x0002a00001137983 */ /* 0x000ea20000300800 */
[----:B------:R-:W-:Y:S01]  /*7af0*/  IMAD.X R27, R27, 0x1, R25, P4 ;  /* 0x000000011b1b7824 */ /* 0x000fe200020e0619 */
[----:B------:R-:W-:-:S04]  /*7b00*/  LEA R24, P4, R26, R14, 0x1 ;  /* 0x0000000e1a187211 */ /* 0x000fc800078808ff */
[----:B------:R-:W-:Y:S02]  /*7b10*/  LEA.HI.X R25, R26, R15, R27, 0x1, P4 ;  /* 0x0000000f1a197211 */ /* 0x000fe400020f0c1b */
[----:B------:R-:W-:Y:S01]  /*7b20*/  ISETP.GT.AND P4, PT, R3, 0x100, PT ;  /* 0x000001000300780c */ /* 0x000fe20003f84270 */
[----:B------:R0:W5:Y:S01]  /*7b30*/  LDL.LU R27, [R1+0x308] ;  /* 0x00030800011b7983 */ /* 0x0001620000300800 */
[----:B------:R-:W-:-:S03]  /*7b40*/  PRMT R22, R23, 0x7610, R22 ;  /* 0x0000761017167816 */ /* 0x000fc60000000016 */
[----:B------:R0:W5:Y:S04]  /*7b50*/  LDL.LU R26, [R1+0x304] ;  /* 0x00030400011a7983 */ /* 0x0001680000300800 */
[----:B------:R0:W5:Y:S01]  /*7b60*/  LDL.LU R23, [R1+0x300] ;  /* 0x0003000001177983 */ /* 0x0001620000300800 */
[----:B--2---:R-:W-:Y:S01]  /*7b70*/  IMAD.X R19, R19, 0x1, R11, P3 ;  /* 0x0000000113137824 */ /* 0x004fe200018e060b */
[----:B------:R-:W-:-:S13]  /*7b80*/  ISETP.GT.AND P3, PT, R0, RZ, P4 ;  /* 0x000000ff0000720c */ /* 0x000fda0002764270 */
[----:B------:R-:W2:Y:S04]  /*7b90*/  @P3 LDG.E.LTC128B.U16 R22, desc[UR60][R24.64] ;  /* 0x0000003c18163981 */ /* 0x000ea8000c1e1520 */
[----:B------:R0:W5:Y:S04]  /*7ba0*/  LDL.LU.64 R24, [R1+0x2f8] ;  /* 0x0002f80001187983 */ /* 0x0001680000300a00 */
[----:B------:R-:W-:Y:S04]  /*7bb0*/  STL.64 [R1+0x220], R18 ;  /* 0x0002201201007387 */ /* 0x000fe80000100a00 */
[----:B--2---:R2:W-:Y:S02]  /*7bc0*/  STL [R1+0x228], R22 ;  /* 0x0002281601007387 */ /* 0x0045e40000100800 */
[----:B--2---:R-:W-:-:S05]  /*7bd0*/  HADD2.F32 R22, -RZ, R22.H0_H0 ;  /* 0x20000016ff167230 */ /* 0x004fca0000004100 */
        /* <DEDUP_REMOVED lines=9> */
[----:B------:R2:W-:Y:S04]  /*7c70*/  @P3 STG.E.U16 desc[UR60][R18.64], R12 ;  /* 0x0000000c12003986 */ /* 0x0005e8000c10153c */
[----:B--2---:R0:W5:Y:S01]  /*7c80*/  LDL.LU.64 R18, [R1+0x2e0] ;  /* 0x0002e00001127983 */ /* 0x0041620000300a00 */
[----:B------:R-:W-:-:S03]  /*7c90*/  IMAD.WIDE.U32 R12, R13, 0x78, R6 ;  /* 0x000000780d0c7825 */ /* 0x000fc600078e0006 */
[----:B------:R-:W2:Y:S01]  /*7ca0*/  LDL.LU R7, [R1+0x26c] ;  /* 0x00026c0001077983 */ /* 0x000ea20000300800 */
[----:B------:R-:W-:-:S04]  /*7cb0*/  IADD3 R6, P3, R8, R12, RZ ;  /* 0x0000000c08067210 */ /* 0x000fc80007f7e0ff */
[----:B--2---:R-:W-:Y:S02]  /*7cc0*/  IADD3.X R7, R9, R7, R13, P3, !PT ;  /* 0x0000000709077210 */ /* 0x004fe40001ffe40d */
[----:B------:R0:W5:Y:S04]  /*7cd0*/  LDL.LU.64 R12, [R1+0x2d8] ;  /* 0x0002d800010c7983 */ /* 0x0001680000300a00 */
[----:B------:R0:W5:Y:S04]  /*7ce0*/  LDL.LU.64 R8, [R1+0x2d0] ;  /* 0x0002d00001087983 */ /* 0x0001680000300a00 */
[----:B------:R2:W-:Y:S04]  /*7cf0*/  STL.64 [R1+0x230], R6 ;  /* 0x0002300601007387 */ /* 0x0005e80000100a00 */
[----:B--2---:R0:W5:Y:S01]  /*7d00*/  LDL.LU.64 R6, [R1+0x2c8] ;  /* 0x0002c80001067983 */ /* 0x0041620000300a00 */
[----:B------:R-:W-:Y:S01]  /*7d10*/  ISETP.GT.AND P3, PT, R0, 0x1, P4 ;  /* 0x000000010000780c */ /* 0x000fe20002764270 */
[----:B------:R-:W-:-:S12]  /*7d20*/  BSSY B1, `(.L_x_61) ;  /* 0x0000006000017945 */ /* 0x000fd80003800000 */
[----:B0-----:R-:W-:Y:S05]  /*7d30*/  @!P3 BRA `(.L_x_62) ;  /* 0x000000000010b947 */ /* 0x001fea0003800000 */
[----:B------:R0:W-:Y:S04]  /*7d40*/  STL [R1+0x2c4], R0 ;  /* 0x0002c40001007387 */ /* 0x0001e80000100800 */
[----:B0----5:R-:W2:Y:S04]  /*7d50*/  LDG.E.LTC128B.U16 R0, desc[UR60][R20.64+0x2] ;  /* 0x0000023c14007981 */ /* 0x021ea8000c1e1520 */
[----:B--2---:R0:W-:Y:S04]  /*7d60*/  STL [R1+0x228], R0 ;  /* 0x0002280001007387 */ /* 0x0041e80000100800 */
[----:B0-----:R0:W5:Y:S02]  /*7d70*/  LDL.LU R0, [R1+0x2c4] ;  /* 0x0002c40001007983 */ /* 0x0011640000300800 */
.L_x_62:
[----:B------:R-:W-:Y:S05]  /*7d80*/  BSYNC B1 ;  /* 0x0000000000017941 */ /* 0x000fea0003800000 */
.L_x_61:
[----:B-----5:R2:W-:Y:S04]  /*7d90*/  STL [R1+0x2f0], R20 ;  /* 0x0002f01401007387 */ /* 0x0205e80000100800 */
[----:B--2---:R-:W2:Y:S04]  /*7da0*/  LDL R20, [R1+0x290] ;  /* 0x0002900001147983 */ /* 0x004ea80000100800 */
[----:B------:R3:W-:Y:S04]  /*7db0*/  STL.64 [R1+0x2e8], R12 ;  /* 0x0002e80c01007387 */ /* 0x0007e80000100a00 */
[----:B---3--:R-:W3:Y:S04]  /*7dc0*/  LDL.LU R12, [R1+0x204] ;  /* 0x00020400010c7983 */ /* 0x008ee80000300800 */
[----:B------:R-:W4:Y:S04]  /*7dd0*/  LDL.LU R13, [R1+0x268] ;  /* 0x00026800010d7983 */ /* 0x000f280000300800 */
[----:B------:R1:W-:Y:S04]  /*7de0*/  STL.64 [R1+0x2e0], R10 ;  /* 0x0002e00a01007387 */ /* 0x0003e80000100a00 */
[----:B-1----:R-:W4:Y:S04]  /*7df0*/  LDL.LU.64 R10, [R1+0x230] ;  /* 0x00023000010a7983 */ /* 0x002f280000300a00 */
[----:B------:R1:W-:Y:S04]  /*7e00*/  STL [R1+0x2d8], R5 ;  /* 0x0002d80501007387 */ /* 0x0003e80000100800 */
[----:B-1----:R-:W3:Y:S04]  /*7e10*/  LDL.LU R5, [R1+0x2a4] ;  /* 0x0002a40001057983 */ /* 0x002ee80000300800 */
[----:B------:R1:W-:Y:S04]  /*7e20*/  STL.64 [R1+0x2d0], R8 ;  /* 0x0002d00801007387 */ /* 0x0003e80000100a00 */
[----:B-1----:R-:W3:Y:S04]  /*7e30*/  LDL.LU R8, [R1+0x298] ;  /* 0x0002980001087983 */ /* 0x002ee80000300800 */
[----:B------:R-:W3:Y:S04]  /*7e40*/  LDL.LU R9, [R1+0x278] ;  /* 0x0002780001097983 */ /* 0x000ee80000300800 */
[----:B------:R1:W-:Y:S04]  /*7e50*/  STL.64 [R1+0x2c8], R6 ;  /* 0x0002c80601007387 */ /* 0x0003e80000100a00 */
[----:B-1----:R-:W3:Y:S04]  /*7e60*/  LDL.64 R6, [R1+0x220] ;  /* 0x0002200001067983 */ /* 0x002ee80000100a00 */
[----:B------:R1:W-:Y:S04]  /*7e70*/  STL [R1+0x2c4], R4 ;  /* 0x0002c40401007387 */ /* 0x0003e80000100800 */
[----:B-1----:R-:W3:Y:S01]  /*7e80*/  LDL.LU R4, [R1+0x228] ;  /* 0x0002280001047983 */ /* 0x002ee20000300800 */
[----:B--2---:R-:W-:Y:S01]  /*7e90*/  R2UR UR4, R20 ;  /* 0x00000000140472ca */ /* 0x004fe200000e0000 */
[----:B----4-:R-:W-:-:S04]  /*7ea0*/  IMAD.WIDE.U32 R10, R17, R13, R10 ;  /* 0x0000000d110a7225 */ /* 0x010fc800078e000a */
[----:B---3--:R-:W-:-:S05]  /*7eb0*/  HADD2.F32 R20, -RZ, R4.H0_H0 ;  /* 0x20000004ff147230 */ /* 0x008fca0000004100 */
[----:B------:R-:W-:-:S04]  /*7ec0*/  FMUL R20, R20, R16 ;  /* 0x0000001014147220 */ /* 0x000fc80000400000 */
[----:B------:R-:W-:Y:S01]  /*7ed0*/  FFMA R12, R12, R2, R20 ;  /* 0x000000020c0c7223 */ /* 0x000fe20000000014 */
[----:B------:R-:W-:Y:S01]  /*7ee0*/  @P3 IMAD.MOV.U32 R13, RZ, RZ, R7 ;  /* 0x000000ffff0d3224 */ /* 0x000fe200078e0007 */
[----:B------:R1:W5:Y:S03]  /*7ef0*/  LDL.LU R20, [R1+0x2f0] ;  /* 0x0002f00001147983 */ /* 0x0003660000300800 */
[----:B------:R-:W-:Y:S02]  /*7f00*/  F2FP.F16.F32.PACK_AB R17, RZ, R12 ;  /* 0x0000000cff11723e */ /* 0x000fe400000000ff */
[----:B------:R-:W-:-:S05]  /*7f10*/  @P3 MOV R12, R6 ;  /* 0x00000006000c3202 */ /* 0x000fca0000000f00 */
[----:B------:R2:W-:Y:S01]  /*7f20*/  @P3 STG.E.U16 desc[UR60][R12.64+0x2], R17 ;  /* 0x000002110c003986 */ /* 0x0005e2000c10153c */
[----:B------:R-:W-:-:S04]  /*7f30*/  IADD3 R18, P3, R18, R10, RZ ;  /* 0x0000000a12127210 */ /* 0x000fc80007f7e0ff */
[----:B------:R-:W-:-:S03]  /*7f40*/  IADD3.X R19, R19, R8, R11, P3, !PT ;  /* 0x0000000813137210 */ /* 0x000fc60001ffe40b */
[----:B------:R-:W-:Y:S01]  /*7f50*/  IMAD.WIDE.U32 R18, R9, UR4, R18 ;  /* 0x0000000409127c25 */ /* 0x000fe2000f8e0012 */
[----:B--2---:R1:W5:Y:S04]  /*7f60*/  LDL.LU.64 R12, [R1+0x2e8] ;  /* 0x0002e800010c7983 */ /* 0x0043680000300a00 */
[----:B------:R-:W2:Y:S04]  /*7f70*/  LDL.LU R17, [R1+0x294] ;  /* 0x0002940001117983 */ /* 0x000ea80000300800 */
[----:B------:R1:W5:Y:S01]  /*7f80*/  LDL.LU.64 R10, [R1+0x2e0] ;  /* 0x0002e000010a7983 */ /* 0x0003620000300a00 */
[----:B------:R-:W-:-:S03]  /*7f90*/  LEA R8, P3, R5, R14, 0x1 ;  /* 0x0000000e05087211 */ /* 0x000fc600078608ff */
[----:B------:R-:W3:Y:S01]  /*7fa0*/  LDL.LU R9, [R1+0x2b4] ;  /* 0x0002b40001097983 */ /* 0x000ee20000300800 */
[----:B--2---:R-:W-:Y:S01]  /*7fb0*/  IMAD.IADD R17, R17, 0x1, R19 ;  /* 0x0000000111117824 */ /* 0x004fe200078e0213 */
[----:B---3--:R-:W-:Y:S02]  /*7fc0*/  LEA.HI.X R9, R5, R15, R9, 0x1, P3 ;  /* 0x0000000f05097211 */ /* 0x008fe400018f0c09 */
[----:B------:R1:W5:Y:S01]  /*7fd0*/  LDL.LU R5, [R1+0x2d8] ;  /* 0x0002d80001057983 */ /* 0x0003620000300800 */
[----:B------:R-:W-:-:S03]  /*7fe0*/  LEA R14, P3, R18, R14, 0x1 ;  /* 0x0000000e120e7211 */ /* 0x000fc600078608ff */
[----:B------:R2:W-:Y:S01]  /*7ff0*/  STL.64 [R1+0x200], R8 ;  /* 0x0002000801007387 */ /* 0x0005e20000100a00 */
[----:B------:R-:W-:-:S03]  /*8000*/  LEA.HI.X R15, R18, R15, R17, 0x1, P3 ;  /* 0x0000000f120f7211 */ /* 0x000fc600018f0c11 */
[----:B--2---:R1:W5:Y:S04]  /*8010*/  LDL.LU.64 R8, [R1+0x2d0] ;  /* 0x0002d00001087983 */ /* 0x0043680000300a00 */
[----:B------:R-:W2:Y:S04]  /*8020*/  LDL R19, [R1+0x27c] ;  /* 0x00027c0001137983 */ /* 0x000ea80000100800 */
[----:B------:R-:W3:Y:S01]  /*8030*/  LDL R17, [R1+0x248] ;  /* 0x0002480001117983 */ /* 0x000ee20000100800 */
[----:B--2---:R-:W-:-:S05]  /*8040*/  IADD3 R18, P3, R6, R19, RZ ;  /* 0x0000001306127210 */ /* 0x004fca0007f7e0ff */
[----:B---3--:R-:W-:Y:S01]  /*8050*/  IMAD.X R19, R7, 0x1, R17, P3 ;  /* 0x0000000107137824 */ /* 0x008fe200018e0611 */
[----:B------:R-:W-:Y:S01]  /*8060*/  ISETP.GT.AND P3, PT, R3, 0x108, PT ;  /* 0x000001080300780c */ /* 0x000fe20003f64270 */
[----:B------:R1:W5:Y:S01]  /*8070*/  LDL.LU.64 R6, [R1+0x2c8] ;  /* 0x0002c80001067983 */ /* 0x0003620000300a00 */
[----:B------:R-:W-:-:S03]  /*8080*/  PRMT R3, R4, 0x7610, R3 ;  /* 0x0000761004037816 */ /* 0x000fc60000000003 */
[----:B------:R1:W5:Y:S01]  /*8090*/  LDL.LU R4, [R1+0x2c4] ;  /* 0x0002c40001047983 */ /* 0x0003620000300800 */
[----:B------:R-:W-:Y:S01]  /*80a0*/  ISETP.GT.AND P5, PT, R0, RZ, P3 ;  /* 0x000000ff0000720c */ /* 0x000fe20001fa4270 */
[----:B------:R-:W-:-:S12]  /*80b0*/  BSSY B1, `(.L_x_63) ;  /* 0x0000006000017945 */ /* 0x000fd80003800000 */
[----:B-1----:R-:W-:Y:S05]  /*80c0*/  @!P5 BRA `(.L_x_64) ;  /* 0x000000000010d947 */ /* 0x002fea0003800000 */
[----:B------:R1:W-:Y:S04]  /*80d0*/  STL [R1+0x2c4], R2 ;  /* 0x0002c40201007387 */ /* 0x0003e80000100800 */
[----:B-1----:R-:W2:Y:S04]  /*80e0*/  LDL.LU.64 R2, [R1+0x200] ;  /* 0x0002000001027983 */ /* 0x002ea80000300a00 */
[----:B--2---:R1:W5:Y:S04]  /*80f0*/  LDG.E.LTC128B.U16 R3, desc[UR60][R2.64] ;  /* 0x0000003c02037981 */ /* 0x004368000c1e1520 */
[----:B------:R1:W5:Y:S02]  /*8100*/  LDL.LU R2, [R1+0x2c4] ;  /* 0x0002c40001027983 */ /* 0x0003640000300800 */
.L_x_64:
[----:B------:R-:W-:Y:S05]  /*8110*/  BSYNC B1 ;  /* 0x0000000000017941 */ /* 0x000fea0003800000 */
.L_x_63:
[----:B-----5:R2:W-:Y:S04]  /*8120*/  STL [R1+0x2c4], R4 ;  /* 0x0002c40401007387 */ /* 0x0205e80000100800 */
[----:B--2---:R-:W2:Y:S01]  /*8130*/  LDL.LU R4, [R1+0x208] ;  /* 0x0002080001047983 */ /* 0x004ea20000300800 */
[----:B------:R-:W-:-:S05]  /*8140*/  HADD2.F32 R17, -RZ, R3.H0_H0 ;  /* 0x20000003ff117230 */ /* 0x000fca0000004100 */
[----:B------:R-:W-:-:S04]  /*8150*/  FMUL R17, R17, R16 ;  /* 0x0000001011117220 */ /* 0x000fc80000400000 */
[----:B--2---:R-:W-:Y:S02]  /*8160*/  FFMA R17, R4, R2, R17 ;  /* 0x0000000204117223 */ /* 0x004fe40000000011 */
[----:B------:R2:W5:Y:S01]  /*8170*/  LDL.LU R4, [R1+0x2c4] ;  /* 0x0002c40001047983 */ /* 0x0005620000300800 */
[----:B------:R-:W-:Y:S02]  /*8180*/  BSSY B1, `(.L_x_65) ;  /* 0x0000006000017945 */ /* 0x000fe40003800000 */
[----:B------:R-:W-:-:S05]  /*8190*/  F2FP.F16.F32.PACK_AB R17, RZ, R17 ;  /* 0x00000011ff11723e */ /* 0x000fca00000000ff */
[----:B------:R2:W-:Y:S01]  /*81a0*/  @P5 STG.E.U16 desc[UR60][R18.64], R17 ;  /* 0x0000001112005986 */ /* 0x0005e2000c10153c */
[----:B------:R-:W-:-:S13]  /*81b0*/  ISETP.GT.AND P5, PT, R0, 0x1, P3 ;  /* 0x000000010000780c */ /* 0x000fda0001fa4270 */
[----:B--2---:R-:W-:Y:S05]  /*81c0*/  @!P5 BRA `(.L_x_66) ;  /* 0x000000000004d947 */ /* 0x004fea0003800000 */
[----:B------:R2:W5:Y:S02]  /*81d0*/  LDG.E.LTC128B.U16 R3, desc[UR60][R14.64+0x2] ;  /* 0x0000023c0e037981 */ /* 0x000564000c1e1520 */
.L_x_66:
[----:B------:R-:W-:Y:S05]  /*81e0*/  BSYNC B1 ;  /* 0x0000000000017941 */ /* 0x000fea0003800000 */
.L_x_65:
[----:B-----5:R3:W-:Y:S04]  /*81f0*/  STL [R1+0x2c4], R4 ;  /* 0x0002c40401007387 */ /* 0x0207e80000100800 */
[----:B---3--:R-:W3:Y:S01]  /*8200*/  LDL.LU R4, [R1+0x20c] ;  /* 0x00020c0001047983 */ /* 0x008ee20000300800 */
[----:B------:R-:W-:-:S05]  /*8210*/  HADD2.F32 R17, -RZ, R3.H0_H0 ;  /* 0x20000003ff117230 */ /* 0x000fca0000004100 */
[----:B------:R-:W-:-:S04]  /*8220*/  FMUL R17, R17, R16 ;  /* 0x0000001011117220 */ /* 0x000fc80000400000 */
[----:B---3--:R-:W-:Y:S02]  /*8230*/  FFMA R17, R4, R2, R17 ;  /* 0x0000000204117223 */ /* 0x008fe40000000011 */
[----:B------:R3:W5:Y:S01]  /*8240*/  LDL.LU R4, [R1+0x2c4] ;  /* 0x0002c40001047983 */ /* 0x0007620000300800 */
[----:B------:R-:W-:Y:S02]  /*8250*/  BSSY B1, `(.L_x_67) ;  /* 0x0000006000017945 */ /* 0x000fe40003800000 */
[----:B------:R-:W-:-:S05]  /*8260*/  F2FP.F16.F32.PACK_AB R17, RZ, R17 ;  /* 0x00000011ff11723e */ /* 0x000fca00000000ff */
[----:B------:R3:W-:Y:S01]  /*8270*/  @P5 STG.E.U16 desc[UR60][R18.64+0x2], R17 ;  /* 0x0000021112005986 */ /* 0x0007e2000c10153c */
[----:B------:R-:W-:-:S13]  /*8280*/  ISETP.GT.AND P5, PT, R0, 0x8, P4 ;  /* 0x000000080000780c */ /* 0x000fda00027a4270 */
[----:B---3--:R-:W-:Y:S05]  /*8290*/  @!P5 BRA `(.L_x_68) ;  /* 0x000000000004d947 */ /* 0x008fea0003800000 */
[----:B------:R3:W5:Y:S02]  /*82a0*/  LDG.E.LTC128B.U16 R3, desc[UR60][R20.64+0x10] ;  /* 0x0000103c14037981 */ /* 0x000764000c1e1520 */
.L_x_68:
[----:B------:R-:W-:Y:S05]  /*82b0*/  BSYNC B1 ;  /* 0x0000000000017941 */ /* 0x000fea0003800000 */
.L_x_67:
[----:B-----5:R4:W-:Y:S04]  /*82c0*/  STL [R1+0x2c4], R4 ;  /* 0x0002c40401007387 */ /* 0x0209e80000100800 */
[----:B----4-:R-:W4:Y:S04]  /*82d0*/  LDL.LU R4, [R1+0x210] ;  /* 0x0002100001047983 */ /* 0x010f280000300800 */
[----:B------:R-:W2:Y:S01]  /*82e0*/  LDL.64 R18, [R1+0x220] ;  /* 0x0002200001127983 */ /* 0x000ea20000100a00 */
[----:B------:R-:W-:-:S05]  /*82f0*/  HADD2.F32 R17, -RZ, R3.H0_H0 ;  /* 0x20000003ff117230 */ /* 0x000fca0000004100 */
[----:B------:R-:W-:-:S04]  /*8300*/  FMUL R17, R17, R16 ;  /* 0x0000001011117220 */ /* 0x000fc80000400000 */
[----:B----4-:R-:W-:Y:S02]  /*8310*/  FFMA R17, R4, R2, R17 ;  /* 0x0000000204117223 */ /* 0x010fe40000000011 */
[----:B------:R4:W5:Y:S01]  /*8320*/  LDL.LU R4, [R1+0x2c4] ;  /* 0x0002c40001047983 */ /* 0x0009620000300800 */
[----:B------:R-:W-:Y:S02]  /*8330*/  BSSY B1, `(.L_x_69) ;  /* 0x0000006000017945 */ /* 0x000fe40003800000 */
[----:B------:R-:W-:-:S05]  /*8340*/  F2FP.F16.F32.PACK_AB R17, RZ, R17 ;  /* 0x00000011ff11723e */ /* 0x000fca00000000ff */
[----:B--2---:R4:W-:Y:S01]  /*8350*/  @P5 STG.E.U16 desc[UR60][R18.64+0x10], R17 ;  /* 0x0000101112005986 */ /* 0x0049e2000c10153c */
[----:B------:R-:W-:-:S13]  /*8360*/  ISETP.GT.AND P5, PT, R0, 0x9, P4 ;  /* 0x000000090000780c */ /* 0x000fda00027a4270 */
[----:B----4-:R-:W-:Y:S05]  /*8370*/  @!P5 BRA `(.L_x_70) ;  /* 0x000000000004d947 */ /* 0x010fea0003800000 */
[----:B------:R2:W5:Y:S02]  /*8380*/  LDG.E.LTC128B.U16 R3, desc[UR60][R20.64+0x12] ;  /* 0x0000123c14037981 */ /* 0x000564000c1e1520 */
.L_x_70:
[----:B------:R-:W-:Y:S05]  /*8390*/  BSYNC B1 ;  /* 0x0000000000017941 */ /* 0x000fea0003800000 */
.L_x_69:
[----:B------:R-:W4:Y:S04]  /*83a0*/  LDL.LU R18, [R1+0x214] ;  /* 0x0002140001127983 */ /* 0x000f280000300800 */
[----:B-----5:R0:W-:Y:S04]  /*83b0*/  STL.64 [R1+0x2c8], R4 ;  /* 0x0002c80401007387 */ /* 0x0201e80000100a00 */
[----:B0-----:R-:W3:Y:S01]  /*83c0*/  LDL.LU.64 R4, [R1+0x220] ;  /* 0x0002200001047983 */ /* 0x001ee20000300a00 */
[----:B------:R-:W-:-:S05]  /*83d0*/  HADD2.F32 R17, -RZ, R3.H0_H0 ;  /* 0x20000003ff117230 */ /* 0x000fca0000004100 */
[----:B------:R-:W-:-:S04]  /*83e0*/  FMUL R17, R17, R16 ;  /* 0x0000001011117220 */ /* 0x000fc80000400000 */
[----:B----4-:R-:W-:-:S05]  /*83f0*/  FFMA R17, R18, R2, R17 ;  /* 0x0000000212117223 */ /* 0x010fca0000000011 */
[----:B------:R-:W-:Y:S01]  /*8400*/  F2FP.F16.F32.PACK_AB R17, RZ, R17 ;  /* 0x00000011ff11723e */ /* 0x000fe200000000ff */
[----:B---3--:R-:W-:Y:S02]  /*8410*/  @P5 IMAD.MOV.U32 R18, RZ, RZ, R4 ;  /* 0x000000ffff125224 */ /* 0x008fe400078e0004 */
[----:B------:R-:W-:-:S05]  /*8420*/  @P5 IMAD.MOV.U32 R19, RZ, RZ, R5 ;  /* 0x000000ffff135224 */ /* 0x000fca00078e0005 */
[----:B------:R0:W-:Y:S04]  /*8430*/  @P5 STG.E.U16 desc[UR60][R18.64+0x12], R17 ;  /* 0x0000121112005986 */ /* 0x0001e8000c10153c */
[----:B0-----:R-:W3:Y:S04]  /*8440*/  LDL R19, [R1+0x27c] ;  /* 0x00027c0001137983 */ /* 0x001ee80000100800 */
[----:B------:R-:W4:Y:S01]  /*8450*/  LDL R17, [R1+0x248] ;  /* 0x0002480001117983 */ /* 0x000f220000100800 */
[----:B---3--:R-:W-:-:S05]  /*8460*/  IADD3 R18, P5, R4, R19, RZ ;  /* 0x0000001304127210 */ /* 0x008fca0007fbe0ff */
[----:B----4-:R-:W-:Y:S02]  /*8470*/  IMAD.X R19, R5, 0x1, R17, P5 ;  /* 0x0000000105137824 */ /* 0x010fe400028e0611 */
[----:B------:R0:W5:Y:S01]  /*8480*/  LDL.LU.64 R4, [R1+0x2c8] ;  /* 0x0002c80001047983 */ /* 0x0001620000300a00 */
[----:B------:R-:W-:Y:S01]  /*8490*/  ISETP.GT.AND P5, PT, R0, 0x8, P3 ;  /* 0x000000080000780c */ /* 0x000fe20001fa4270 */
[----:B------:R-:W-:-:S12]  /*84a0*/  BSSY B1, `(.L_x_71) ;  /* 0x0000003000017945 */ /* 0x000fd80003800000 */
[----:B0-----:R-:W-:Y:S05]  /*84b0*/  @!P5 BRA `(.L_x_72) ;  /* 0x000000000004d947 */ /* 0x001fea0003800000 */
[----:B------:R0:W5:Y:S02]  /*84c0*/  LDG.E.LTC128B.U16 R3, desc[UR60][R14.64+0x10] ;  /* 0x0000103c0e037981 */ /* 0x000164000c1e1520 */
.L_x_72:
[----:B------:R-:W-:Y:S05]  /*84d0*/  BSYNC B1 ;  /* 0x0000000000017941 */ /* 0x000fea0003800000 */
.L_x_71:
[----:B------:R3:W-:Y:S04]  /*84e0*/  STL [R1+0x2d0], R10 ;  /* 0x0002d00a01007387 */ /* 0x0007e80000100800 */
[----:B---3--:R-:W3:Y:S01]  /*84f0*/  LDL.LU R10, [R1+0x218] ;  /* 0x00021800010a7983 */ /* 0x008ee20000300800 */
[----:B-----5:R-:W-:-:S03]  /*8500*/  HADD2.F32 R17, -RZ, R3.H0_H0 ;  /* 0x20000003ff117230 */ /* 0x020fc60000004100 */
[----:B------:R4:W-:Y:S02]  /*8510*/  STL.64 [R1+0x2c8], R4 ;  /* 0x0002c80401007387 */ /* 0x0009e40000100a00 */
[----:B------:R-:W-:Y:S02]  /*8520*/  FMUL R17, R17, R16 ;  /* 0x0000001011117220 */ /* 0x000fe40000400000 */
[----:B----4-:R-:W4:Y:S04]  /*8530*/  LDL.LU R4, [R1+0x2ac] ;  /* 0x0002ac0001047983 */ /* 0x010f280000300800 */
[----:B------:R-:W2:Y:S01]  /*8540*/  LDL.LU R5, [R1+0x27c] ;  /* 0x00027c0001057983 */ /* 0x000ea20000300800 */
[----:B---3--:R-:W-:-:S03]  /*8550*/  FFMA R17, R10, R2, R17 ;  /* 0x000000020a117223 */ /* 0x008fc60000000011 */
[----:B------:R3:W5:Y:S02]  /*8560*/  LDL.LU R10, [R1+0x2d0] ;  /* 0x0002d000010a7983 */ /* 0x0007640000300800 */
[----:B------:R-:W-:-:S05]  /*8570*/  F2FP.F16.F32.PACK_AB R17, RZ, R17 ;  /* 0x00000011ff11723e */ /* 0x000fca00000000ff */
[----:B------:R1:W-:Y:S04]  /*8580*/  @P5 STG.E.U16 desc[UR60][R18.64+0x10], R17 ;  /* 0x0000101112005986 */ /* 0x0003e8000c10153c */
[----:B-1----:R-:W3:Y:S04]  /*8590*/  LDL.LU R19, [R1+0x2a8] ;  /* 0x0002a80001137983 */ /* 0x002ee80000300800 */
[----:B------:R-:W2:Y:S01]  /*85a0*/  LDL.LU R17, [R1+0x248] ;  /* 0x0002480001117983 */ /* 0x000ea20000300800 */
[----:B---3--:R-:W-:-:S05]  /*85b0*/  IADD3 R18, P5, R19, R8, RZ ;  /* 0x0000000813127210 */ /* 0x008fca0007fbe0ff */
[----:B----4-:R-:W-:Y:S01]  /*85c0*/  IMAD.X R19, R7, 0x1, R4, P5 ;  /* 0x0000000107137824 */ /* 0x010fe200028e0604 */
[----:B--2---:R-:W-:-:S05]  /*85d0*/  IADD3 R4, P5, R5, R18, RZ ;  /* 0x0000001205047210 */ /* 0x004fca0007fbe0ff */
[----:B------:R-:W-:-:S05]  /*85e0*/  IMAD.X R5, R17, 0x1, R19, P5 ;  /* 0x0000000111057824 */ /* 0x000fca00028e0613 */
[----:B------:R1:W-:Y:S04]  /*85f0*/  STL.64 [R1+0x200], R4 ;  /* 0x0002000401007387 */ /* 0x0003e80000100a00 */
[----:B-1----:R1:W5:Y:S01]  /*8600*/  LDL.LU.64 R4, [R1+0x2c8] ;  /* 0x0002c80001047983 */ /* 0x0023620000300a00 */
[----:B------:R-:W-:Y:S01]  /*8610*/  ISETP.GT.AND P5, PT, R0, 0x9, P3 ;  /* 0x000000090000780c */ /* 0x000fe20001fa4270 */
[----:B------:R-:W-:-:S12]  /*8620*/  BSSY B1, `(.L_x_73) ;  /* 0x0000003000017945 */ /* 0x000fd80003800000 */
[----:B-1----:R-:W-:Y:S05]  /*8630*/  @!P5 BRA `(.L_x_74) ;  /* 0x000000000004d947 */ /* 0x002fea0003800000 */
[----:B------:R1:W5:Y:S02]  /*8640*/  LDG.E.LTC128B.U16 R3, desc[UR60][R14.64+0x12] ;  /* 0x0000123c0e037981 */ /* 0x000364000c1e1520 */
.L_x_74:
[----:B------:R-:W-:Y:S05]  /*8650*/  BSYNC B1 ;  /* 0x0000000000017941 */ /* 0x000fea0003800000 */
.L_x_73:
[----:B------:R2:W-:Y:S04]  /*8660*/  STL [R1+0x2d0], R6 ;  /* 0x0002d00601007387 */ /* 0x0005e80000100800 */
[----:B--2---:R-:W2:Y:S04]  /*8670*/  LDL.LU R6, [R1+0x21c] ;  /* 0x00021c0001067983 */ /* 0x004ea80000300800 */
[----:B-----5:R3:W-:Y:S04]  /*8680*/  STL.64 [R1+0x2c8], R4 ;  /* 0x0002c80401007387 */ /* 0x0207e80000100a00 */
[----:B---3--:R-:W3:Y:S01]  /*8690*/  LDL.LU.64 R4, [R1+0x258] ;  /* 0x0002580001047983 */ /* 0x008ee20000300a00 */
[----:B------:R-:W-:-:S05]  /*86a0*/  HADD2.F32 R17, -RZ, R3.H0_H0 ;  /* 0x20000003ff117230 */ /* 0x000fca0000004100 */
[----:B------:R-:W-:-:S04]  /*86b0*/  FMUL R17, R17, R16 ;  /* 0x0000001011117220 */ /* 0x000fc80000400000 */
[----:B--2---:R-:W-:Y:S02]  /*86c0*/  FFMA R17, R6, R2, R17 ;  /* 0x0000000206117223 */ /* 0x004fe40000000011 */
[----:B------:R2:W5:Y:S03]  /*86d0*/  LDL.LU R6, [R1+0x2d0] ;  /* 0x0002d00001067983 */ /* 0x0005660000300800 */
[----:B------:R-:W-:-:S05]  /*86e0*/  F2FP.F16.F32.PACK_AB R17, RZ, R17 ;  /* 0x00000011ff11723e */ /* 0x000fca00000000ff */
[----:B---3--:R3:W-:Y:S04]  /*86f0*/  @P5 STG.E.U16 desc[UR60][R4.64+0x12], R17 ;  /* 0x0000121104005986 */ /* 0x0087e8000c10153c */
[----:B---3--:R2:W5:Y:S01]  /*8700*/  LDL.LU.64 R4, [R1+0x2c8] ;  /* 0x0002c80001047983 */ /* 0x0085620000300a00 */
[----:B------:R-:W-:Y:S01]  /*8710*/  ISETP.GT.AND P5, PT, R0, 0x10, P0 ;  /* 0x000000100000780c */ /* 0x000fe200007a4270 */
[----:B------:R-:W-:-:S12]  /*8720*/  BSSY B1, `(.L_x_75) ;  /* 0x0000006000017945 */ /* 0x000fd80003800000 */
[----:B--2---:R-:W-:Y:S05]  /*8730*/  @!P5 BRA `(.L_x_76) ;  /* 0x000000000010d947 */ /* 0x004fea0003800000 */
[----:B------:R2:W-:Y:S04]  /*8740*/  STL [R1+0x2c4], R2 ;  /* 0x0002c40201007387 */ /* 0x0005e80000100800 */
[----:B--2---:R-:W2:Y:S04]  /*8750*/  LDL.64 R2, [R1+0x260] ;  /* 0x0002600001027983 */ /* 0x004ea80000100a00 */
[----:B--2---:R2:W5:Y:S04]  /*8760*/  LDG.E.LTC128B.U16 R3, desc[UR60][R2.64+0x20] ;  /* 0x0000203c02037981 */ /* 0x004568000c1e1520 */
[----:B------:R2:W5:Y:S02]  /*8770*/  LDL.LU R2, [R1+0x2c4] ;  /* 0x0002c40001027983 */ /* 0x0005640000300800 */
.L_x_76:
[----:B------:R-:W-:Y:S05]  /*8780*/  BSYNC B1 ;  /* 0x0000000000017941 */ /* 0x000fea0003800000 */
.L_x_75:
        /* <DEDUP_REMOVED lines=11> */
[----:B------:R2:W-:Y:S04]  /*8840*/  STL [R1+0x2c4], R2 ;  /* 0x0002c40201007387 */ /* 0x0005e80000100800 */
[----:B--2---:R-:W2:Y:S04]  /*8850*/  LDL.64 R2, [R1+0x260] ;  /* 0x0002600001027983 */ /* 0x004ea80000100a00 */
[----:B--2---:R3:W5:Y:S04]  /*8860*/  LDG.E.LTC128B.U16 R3, desc[UR60][R2.64+0x22] ;  /* 0x0000223c02037981 */ /* 0x004768000c1e1520 */
[----:B------:R3:W5:Y:S02]  /*8870*/  LDL.LU R2, [R1+0x2c4] ;  /* 0x0002c40001027983 */ /* 0x0007640000300800 */
.L_x_78:
[----:B------:R-:W-:Y:S05]  /*8880*/  BSYNC B1 ;  /* 0x0000000000017941 */ /* 0x000fea0003800000 */
.L_x_77:
[----:B-----5:R4:W-:Y:S04]  /*8890*/  STL [R1+0x2c4], R4 ;  /* 0x0002c40401007387 */ /* 0x0209e80000100800 */
[----:B----4-:R-:W4:Y:S01]  /*88a0*/  LDL.LU R4, [R1+0x1e4] ;  /* 0x0001e40001047983 */ /* 0x010f220000300800 */
[----:B------:R-:W-:-:S05]  /*88b0*/  HADD2.F32 R17, -RZ, R3.H0_H0 ;  /* 0x20000003ff117230 */ /* 0x000fca0000004100 */
[----:B------:R-:W-:-:S04]  /*88c0*/  FMUL R17, R17, R16 ;  /* 0x0000001011117220 */ /* 0x000fc80000400000 */
[----:B----4-:R-:W-:Y:S02]  /*88d0*/  FFMA R17, R4, R2, R17 ;  /* 0x0000000204117223 */ /* 0x010fe40000000011 */
[----:B------:R4:W5:Y:S01]  /*88e0*/  LDL.LU R4, [R1+0x2c4] ;  /* 0x0002c40001047983 */ /* 0x0009620000300800 */
[----:B------:R-:W-:Y:S02]  /*88f0*/  BSSY B1, `(.L_x_79) ;  /* 0x0000006000017945 */ /* 0x000fe40003800000 */
[----:B------:R-:W-:-:S05]  /*8900*/  F2FP.F16.F32.PACK_AB R17, RZ, R17 ;  /* 0x00000011ff11723e */ /* 0x000fca00000000ff */
[----:B------:R4:W-:Y:S01]  /*8910*/  @P5 STG.E.U16 desc[UR60][R10.64+0x22], R17 ;  /* 0x000022110a005986 */ /* 0x0009e2000c10153c */
[----:B------:R-:W-:-:S13]  /*8920*/  ISETP.GT.AND P5, PT, R0, 0x10, P1 ;  /* 0x000000100000780c */ /* 0x000fda0000fa4270 */
[----:B----4-:R-:W-:Y:S05]  /*8930*/  @!P5 BRA `(.L_x_80) ;  /* 0x000000000004d947 */ /* 0x010fea0003800000 */
[----:B------:R4:W5:Y:S02]  /*8940*/  LDG.E.LTC128B.U16 R3, desc[UR60][R236.64+0x20] ;  /* 0x0000203cec037981 */ /* 0x000964000c1e1520 */
.L_x_80:
[----:B------:R-:W-:Y:S05]  /*8950*/  BSYNC B1 ;  /* 0x0000000000017941 */ /* 0x000fea0003800000 */
.L_x_79:
[----:B-----5:R0:W-:Y:S04]  /*8960*/  STL [R1+0x2c4], R4 ;  /* 0x0002c40401007387 */ /* 0x0201e80000100800 */
[----:B0-----:R-:W2:Y:S01]  /*8970*/  LDL.LU R4, [R1+0x1e8] ;  /* 0x0001e80001047983 */ /* 0x001ea20000300800 */
        /* <DEDUP_REMOVED lines=8> */
[----:B0-----:R-:W-:Y:S05]  /*8a00*/  @!P5 BRA `(.L_x_82) ;  /* 0x000000000004d947 */ /* 0x001fea0003800000 */
[----:B------:R0:W5:Y:S02]  /*8a10*/  LDG.E.LTC128B.U16 R3, desc[UR60][R236.64+0x22] ;  /* 0x0000223cec037981 */ /* 0x000164000c1e1520 */
.L_x_82:
[----:B------:R-:W-:Y:S05]  /*8a20*/  BSYNC B1 ;  /* 0x0000000000017941 */ /* 0x000fea0003800000 */
.L_x_81:
        /* <DEDUP_REMOVED lines=11> */
[----:B------:R3:W-:Y:S04]  /*8ae0*/  STL [R1+0x2c4], R2 ;  /* 0x0002c40201007387 */ /* 0x0007e80000100800 */
[----:B---3--:R-:W2:Y:S04]  /*8af0*/  LDL.64 R2, [R1+0x260] ;  /* 0x0002600001027983 */ /* 0x008ea80000100a00 */
[----:B--2---:R2:W5:Y:S04]  /*8b00*/  LDG.E.LTC128B.U16 R3, desc[UR60][R2.64+0x30] ;  /* 0x0000303c02037981 */ /* 0x004568000c1e1520 */
[----:B------:R2:W5:Y:S02]  /*8b10*/  LDL.LU R2, [R1+0x2c4] ;  /* 0x0002c40001027983 */ /* 0x0005640000300800 */
.L_x_84:
[----:B------:R-:W-:Y:S05]  /*8b20*/  BSYNC B1 ;  /* 0x0000000000017941 */ /* 0x000fea0003800000 */
.L_x_83:
[----:B-----5:R0:W-:Y:S04]  /*8b30*/  STL [R1+0x2c4], R4 ;  /* 0x0002c40401007387 */ /* 0x0201e80000100800 */
[----:B0-----:R-:W3:Y:S01]  /*8b40*/  LDL.LU R4, [R1+0x1f0] ;  /* 0x0001f00001047983 */ /* 0x001ee20000300800 */
        /* <DEDUP_REMOVED lines=8> */
[----:B0-----:R-:W-:Y:S05]  /*8bd0*/  @!P5 BRA `(.L_x_86) ;  /* 0x000000000010d947 */ /* 0x001fea0003800000 */
[----:B------:R2:W-:Y:S04]  /*8be0*/  STL [R1+0x2c4], R2 ;  /* 0x0002c40201007387 */ /* 0x0005e80000100800 */
[----:B--2---:R-:W2:Y:S04]  /*8bf0*/  LDL.64 R2, [R1+0x260] ;  /* 0x0002600001027983 */ /* 0x004ea80000100a00 */
[----:B--2---:R0:W5:Y:S04]  /*8c00*/  LDG.E.LTC128B.U16 R3, desc[UR60][R2.64+0x32] ;  /* 0x0000323c02037981 */ /* 0x004168000c1e1520 */
[----:B------:R0:W5:Y:S02]  /*8c10*/  LDL.LU R2, [R1+0x2c4] ;  /* 0x0002c40001027983 */ /* 0x0001640000300800 */
.L_x_86:
[----:B------:R-:W-:Y:S05]  /*8c20*/  BSYNC B1 ;  /* 0x0000000000017941 */ /* 0x000fea0003800000 */
.L_x_85:
        /* <DEDUP_REMOVED lines=12> */
.L_x_88:
[----:B------:R-:W-:Y:S05]  /*8cf0*/  BSYNC B1 ;  /* 0x0000000000017941 */ /* 0x000fea0003800000 */
.L_x_87:
        /* <DEDUP_REMOVED lines=12> */
.L_x_90:
[----:B------:R-:W-:Y:S05]  /*8dc0*/  BSYNC B1 ;  /* 0x0000000000017941 */ /* 0x000fea0003800000 */
.L_x_89:
        /* <DEDUP_REMOVED lines=12> */
.L_x_92:
[----:B------:R-:W-:Y:S05]  /*8e90*/  BSYNC B1 ;  /* 0x0000000000017941 */ /* 0x000fea0003800000 */
.L_x_91:
[----:B-----5:R0:W-:Y:S04]  /*8ea0*/  STL.64 [R1+0x2c8], R4 ;  /* 0x0002c80401007387 */ /* 0x0201e80000100a00 */
[----:B0-----:R-:W3:Y:S01]  /*8eb0*/  LDL.LU R5, [R1+0x1c0] ;  /* 0x0001c00001057983 */ /* 0x001ee20000300800 */
[----:B------:R-:W-:Y:S02]  /*8ec0*/  HADD2.F32 R17, -RZ, R3.H0_H0 ;  /* 0x20000003ff117230 */ /* 0x000fe40000004100 */
[----:B------:R-:W-:-:S03]  /*8ed0*/  @P5 IMAD.MOV.U32 R4, RZ, RZ, R8 ;  /* 0x000000ffff045224 */ /* 0x000fc600078e0008 */
[----:B------:R-:W-:-:S04]  /*8ee0*/  FMUL R17, R17, R16 ;  /* 0x0000001011117220 */ /* 0x000fc80000400000 */
[----:B---3--:R-:W-:Y:S01]  /*8ef0*/  FFMA R17, R5, R2, R17 ;  /* 0x0000000205117223 */ /* 0x008fe20000000011 */
[----:B------:R-:W-:-:S04]  /*8f00*/  @P5 IMAD.MOV.U32 R5, RZ, RZ, R7 ;  /* 0x000000ffff055224 */ /* 0x000fc800078e0007 */
[----:B------:R-:W-:-:S05]  /*8f10*/  F2FP.F16.F32.PACK_AB R17, RZ, R17 ;  /* 0x00000011ff11723e */ /* 0x000fca00000000ff */
[----:B------:R0:W-:Y:S04]  /*8f20*/  @P5 STG.E.U16 desc[UR60][R4.64+0x20], R17 ;  /* 0x0000201104005986 */ /* 0x0001e8000c10153c */
[----:B0-----:R0:W5:Y:S01]  /*8f30*/  LDL.LU.64 R4, [R1+0x2c8] ;  /* 0x0002c80001047983 */ /* 0x0011620000300a00 */
[----:B------:R-:W-:Y:S01]  /*8f40*/  ISETP.GT.AND P5, PT, R0, 0x11, P2 ;  /* 0x000000110000780c */ /* 0x000fe200017a4270 */
[----:B------:R-:W-:-:S12]  /*8f50*/  BSSY B1, `(.L_x_93) ;  /* 0x0000003000017945 */ /* 0x000fd80003800000 */
[----:B0-----:R-:W-:Y:S05]  /*8f60*/  @!P5 BRA `(.L_x_94) ;  /* 0x000000000004d947 */ /* 0x001fea0003800000 */
[----:B------:R0:W5:Y:S02]  /*8f70*/  LDG.E.LTC128B.U16 R3, desc[UR60][R232.64+0x22] ;  /* 0x0000223ce8037981 */ /* 0x000164000c1e1520 */
.L_x_94:
[----:B------:R-:W-:Y:S05]  /*8f80*/  BSYNC B1 ;  /* 0x0000000000017941 */ /* 0x000fea0003800000 */
.L_x_93:
[----:B-----5:R3:W-:Y:S04]  /*8f90*/  STL.64 [R1+0x2c8], R4 ;  /* 0x0002c80401007387 */ /* 0x0207e80000100a00 */
[----:B---3--:R-:W3:Y:S01]  /*8fa0*/  LDL.LU R5, [R1+0x1c4] ;  /* 0x0001c40001057983 */ /* 0x008ee20000300800 */
[----:B------:R-:W-:Y:S02]  /*8fb0*/  HADD2.F32 R17, -RZ, R3.H0_H0 ;  /* 0x20000003ff117230 */ /* 0x000fe40000004100 */
[----:B------:R-:W-:-:S03]  /*8fc0*/  @P5 IMAD.MOV.U32 R4, RZ, RZ, R8 ;  /* 0x000000ffff045224 */ /* 0x000fc600078e0008 */
[----:B------:R-:W-:-:S04]  /*8fd0*/  FMUL R17, R17, R16 ;  /* 0x0000001011117220 */ /* 0x000fc80000400000 */
[----:B---3--:R-:W-:Y:S01]  /*8fe0*/  FFMA R17, R5, R2, R17 ;  /* 0x0000000205117223 */ /* 0x008fe20000000011 */
[----:B------:R-:W-:-:S04]  /*8ff0*/  @P5 IMAD.MOV.U32 R5, RZ, RZ, R7 ;  /* 0x000000ffff055224 */ /* 0x000fc800078e0007 */
[----:B------:R-:W-:-:S05]  /*9000*/  F2FP.F16.F32.PACK_AB R17, RZ, R17 ;  /* 0x00000011ff11723e */ /* 0x000fca00000000ff */
[----:B------:R3:W-:Y:S04]  /*9010*/  @P5 STG.E.U16 desc[UR60][R4.64+0x22], R17 ;  /* 0x0000221104005986 */ /* 0x0007e8000c10153c */
[----:B---3--:R3:W5:Y:S01]  /*9020*/  LDL.LU.64 R4, [R1+0x2c8] ;  /* 0x0002c80001047983 */ /* 0x0087620000300a00 */
[----:B------:R-:W-:Y:S01]  /*9030*/  ISETP.GT.AND P5, PT, R0, 0x10, P6 ;  /* 0x000000100000780c */ /* 0x000fe200037a4270 */
[----:B------:R-:W-:-:S12]  /*9040*/  BSSY B1, `(.L_x_95) ;  /* 0x0000003000017945 */ /* 0x000fd80003800000 */
[----:B---3--:R-:W-:Y:S05]  /*9050*/  @!P5 BRA `(.L_x_96) ;  /* 0x000000000004d947 */ /* 0x008fea0003800000 */
[----:B------:R3:W5:Y:S02]  /*9060*/  LDG.E.LTC128B.U16 R3, desc[UR60][R22.64+0x20] ;  /* 0x0000203c16037981 */ /* 0x000764000c1e1520 */
.L_x_96:
[----:B------:R-:W-:Y:S05]  /*9070*/  BSYNC B1 ;  /* 0x0000000000017941 */ /* 0x000fea0003800000 */
.L_x_95:
[----:B------:R0:W-:Y:S04]  /*9080*/  STL [R1+0x2c4], R6 ;  /* 0x0002c40601007387 */ /* 0x0001e80000100800 */
[----:B0-----:R-:W2:Y:S01]  /*9090*/  LDL.LU R6, [R1+0x1c8] ;  /* 0x0001c80001067983 */ /* 0x001ea20000300800 */
[----:B-----5:R-:W-:-:S05]  /*90a0*/  HADD2.F32 R17, -RZ, R3.H0_H0 ;  /* 0x20000003ff117230 */ /* 0x020fca0000004100 */
        /* <DEDUP_REMOVED lines=9> */
.L_x_98:
[----:B------:R-:W-:Y:S05]  /*9140*/  BSYNC B1 ;  /* 0x0000000000017941 */ /* 0x000fea0003800000 */
.L_x_97:
        /* <DEDUP_REMOVED lines=12> */
.L_x_100:
[----:B------:R-:W-:Y:S05]  /*9210*/  BSYNC B1 ;  /* 0x0000000000017941 */ /* 0x000fea0003800000 */
.L_x_99:
[----:B------:R0:W-:Y:S04]  /*9220*/  STL.64 [R1+0x2c8], R4 ;  /* 0x0002c80401007387 */ /* 0x0001e80000100a00 */
[----:B0-----:R-:W3:Y:S01]  /*9230*/  LDL.LU R5, [R1+0x1d0] ;  /* 0x0001d00001057983 */ /* 0x001ee20000300800 */
[----:B-----5:R-:W-:Y:S02]  /*9240*/  HADD2.F32 R17, -RZ, R3.H0_H0 ;  /* 0x20000003ff117230 */ /* 0x020fe40000004100 */
        /* <DEDUP_REMOVED lines=11> */
.L_x_102:
[----:B------:R-:W-:Y:S05]  /*9300*/  BSYNC B1 ;  /* 0x0000000000017941 */ /* 0x000fea0003800000 */
.L_x_101:
        /* <DEDUP_REMOVED lines=14> */
.L_x_104:
[----:B------:R-:W-:Y:S05]  /*93f0*/  BSYNC B1 ;  /* 0x0000000000017941 */ /* 0x000fea0003800000 */
.L_x_103:
        /* <DEDUP_REMOVED lines=12> */
.L_x_106:
[----:B------:R-:W-:Y:S05]  /*94c0*/  BSYNC B1 ;  /* 0x0000000000017941 */ /* 0x000fea0003800000 */
.L_x_105:
[----:B------:R2:W-:Y:S04]  /*94d0*/  STL [R1+0x2c8], R7 ;  /* 0x0002c80701007387 */ /* 0x0005e80000100800 */
[----:B--2---:R-:W2:Y:S01]  /*94e0*/  LDL.LU R7, [R1+0x1dc] ;  /* 0x0001dc0001077983 */ /* 0x004ea20000300800 */
[----:B-----5:R-:W-:-:S03]  /*94f0*/  HADD2.F32 R17, -RZ, R3.H0_H0 ;  /* 0x20000003ff117230 */ /* 0x020fc60000004100 */
[----:B------:R1:W-:Y:S02]  /*9500*/  STL [R1+0x2c4], R6 ;  /* 0x0002c40601007387 */ /* 0x0003e40000100800 */
[----:B------:R-:W-:Y:S02]  /*9510*/  FMUL R17, R17, R16 ;  /* 0x0000001011117220 */ /* 0x000fe40000400000 */
[----:B-1----:R-:W3:Y:S02]  /*9520*/  LDL.LU R6, [R1+0x1a0] ;  /* 0x0001a00001067983 */ /* 0x002ee40000300800 */
[----:B--2---:R-:W-:Y:S02]  /*9530*/  FFMA R17, R7, R2, R17 ;  /* 0x0000000207117223 */ /* 0x004fe40000000011 */
[----:B------:R1:W5:Y:S03]  /*9540*/  LDL.LU R7, [R1+0x2c8] ;  /* 0x0002c80001077983 */ /* 0x0003660000300800 */
[----:B------:R-:W-:-:S05]  /*9550*/  F2FP.F16.F32.PACK_AB R17, RZ, R17 ;  /* 0x00000011ff11723e */ /* 0x000fca00000000ff */
[----:B------:R2:W-:Y:S01]  /*9560*/  @P5 STG.E.U16 desc[UR60][R4.64+0x32], R17 ;  /* 0x0000321104005986 */ /* 0x0005e2000c10153c */
[----:B------:R-:W-:-:S13]  /*9570*/  ISETP.GT.AND P5, PT, R0, 0x10, P4 ;  /* 0x000000100000780c */ /* 0x000fda00027a4270 */
[----:B------:R-:W2:Y:S02]  /*9580*/  @P5 LDG.E.LTC128B.U16 R3, desc[UR60][R20.64+0x20] ;  /* 0x0000203c14035981 */ /* 0x000ea4000c1e1520 */
[----:B--2---:R-:W-:-:S05]  /*9590*/  HADD2.F32 R17, -RZ, R3.H0_H0 ;  /* 0x20000003ff117230 */ /* 0x004fca0000004100 */
[----:B------:R-:W-:-:S04]  /*95a0*/  FMUL R17, R17, R16 ;  /* 0x0000001011117220 */ /* 0x000fc80000400000 */
[----:B---3--:R-:W-:Y:S02]  /*95b0*/  FFMA R17, R6, R2, R17 ;  /* 0x0000000206117223 */ /* 0x008fe40000000011 */
[----:B------:R1:W5:Y:S01]  /*95c0*/  LDL.LU R6, [R1+0x2c4] ;  /* 0x0002c40001067983 */ /* 0x0003620000300800 */
[----:B------:R-:W-:Y:S02]  /*95d0*/  BSSY B1, `(.L_x_107) ;  /* 0x0000006000017945 */ /* 0x000fe40003800000 */
[----:B------:R-:W-:-:S05]  /*95e0*/  F2FP.F16.F32.PACK_AB R17, RZ, R17 ;  /* 0x00000011ff11723e */ /* 0x000fca00000000ff */
[----:B------:R1:W-:Y:S01]  /*95f0*/  @P5 STG.E.U16 desc[UR60][R18.64+0x20], R17 ;  /* 0x0000201112005986 */ /* 0x0003e2000c10153c */
[----:B------:R-:W-:-:S13]  /*9600*/  ISETP.GT.AND P5, PT, R0, 0x11, P4 ;  /* 0x000000110000780c */ /* 0x000fda00027a4270 */
[----:B-1----:R-:W-:Y:S05]  /*9610*/  @!P5 BRA `(.L_x_108) ;  /* 0x000000000004d947 */ /* 0x002fea0003800000 */
[----:B------:R1:W5:Y:S02]  /*9620*/  LDG.E.LTC128B.U16 R3, desc[UR60][R20.64+0x22] ;  /* 0x0000223c14037981 */ /* 0x000364000c1e1520 */
.L_x_108:
[----:B------:R-:W-:Y:S05]  /*9630*/  BSYNC B1 ;  /* 0x0000000000017941 */ /* 0x000fea0003800000 */
.L_x_107:
[----:B------:R2:W-:Y:S04]  /*9640*/  STL [R1+0x2c4], R4 ;  /* 0x0002c40401007387 */ /* 0x0005e80000100800 */
[----:B--2---:R-:W2:Y:S01]  /*9650*/  LDL.LU R4, [R1+0x1a4] ;  /* 0x0001a40001047983 */ /* 0x004ea20000300800 */
        /* <DEDUP_REMOVED lines=10> */
.L_x_110:
[----:B------:R-:W-:Y:S05]  /*9700*/  BSYNC B1 ;  /* 0x0000000000017941 */ /* 0x000fea0003800000 */
.L_x_109:
[----:B------:R3:W-:Y:S04]  /*9710*/  STL [R1+0x2d0], R6 ;  /* 0x0002d00601007387 */ /* 0x0007e80000100800 */
[----:B---3--:R-:W3:Y:S04]  /*9720*/  LDL.LU R6, [R1+0x1a8] ;  /* 0x0001a80001067983 */ /* 0x008ee80000300800 */
[----:B-----5:R0:W-:Y:S04]  /*9730*/  STL.64 [R1+0x2c8], R4 ;  /* 0x0002c80401007387 */ /* 0x0201e80000100a00 */
[----:B0-----:R-:W4:Y:S01]  /*9740*/  LDL.LU.64 R4, [R1+0x200] ;  /* 0x0002000001047983 */ /* 0x001f220000300a00 */
[----:B------:R-:W-:-:S05]  /*9750*/  HADD2.F32 R17, -RZ, R3.H0_H0 ;  /* 0x20000003ff117230 */ /* 0x000fca0000004100 */
[----:B------:R-:W-:-:S04]  /*9760*/  FMUL R17, R17, R16 ;  /* 0x0000001011117220 */ /* 0x000fc80000400000 */
[----:B---3--:R-:W-:Y:S02]  /*9770*/  FFMA R17, R6, R2, R17 ;  /* 0x0000000206117223 */ /* 0x008fe40000000011 */
[----:B------:R0:W5:Y:S03]  /*9780*/  LDL.LU R6, [R1+0x2d0] ;  /* 0x0002d00001067983 */ /* 0x0001660000300800 */
[----:B------:R-:W-:-:S05]  /*9790*/  F2FP.F16.F32.PACK_AB R17, RZ, R17 ;  /* 0x00000011ff11723e */ /* 0x000fca00000000ff */
[----:B----4-:R3:W-:Y:S04]  /*97a0*/  @P5 STG.E.U16 desc[UR60][R4.64+0x20], R17 ;  /* 0x0000201104005986 */ /* 0x0107e8000c10153c */
[----:B---3--:R0:W5:Y:S01]  /*97b0*/  LDL.LU.64 R4, [R1+0x2c8] ;  /* 0x0002c80001047983 */ /* 0x0081620000300a00 */
[----:B------:R-:W-:Y:S01]  /*97c0*/  ISETP.GT.AND P5, PT, R0, 0x11, P3 ;  /* 0x000000110000780c */ /* 0x000fe20001fa4270 */
[----:B------:R-:W-:-:S12]  /*97d0*/  BSSY B1, `(.L_x_111) ;  /* 0x0000003000017945 */ /* 0x000fd80003800000 */
[----:B0-----:R-:W-:Y:S05]  /*97e0*/  @!P5 BRA `(.L_x_112) ;  /* 0x000000000004d947 */ /* 0x001fea0003800000 */
[----:B------:R0:W5:Y:S02]  /*97f0*/  LDG.E.LTC128B.U16 R3, desc[UR60][R14.64+0x22] ;  /* 0x0000223c0e037981 */ /* 0x000164000c1e1520 */
.L_x_112:
[----:B------:R-:W-:Y:S05]  /*9800*/  BSYNC B1 ;  /* 0x0000000000017941 */ /* 0x000fea0003800000 */
.L_x_111:
        /* <DEDUP_REMOVED lines=12> */
.L_x_114:
[----:B------:R-:W-:Y:S05]  /*98d0*/  BSYNC B1 ;  /* 0x0000000000017941 */ /* 0x000fea0003800000 */
.L_x_113:
        /* <DEDUP_REMOVED lines=12> */
.L_x_116:
[----:B------:R-:W-:Y:S05]  /*99a0*/  BSYNC B1 ;  /* 0x0000000000017941 */ /* 0x000fea0003800000 */
.L_x_115:
        /* <DEDUP_REMOVED lines=12> */
.L_x_118:
[----:B------:R-:W-:Y:S05]  /*9a70*/  BSYNC B1 ;  /* 0x0000000000017941 */ /* 0x000fea0003800000 */
.L_x_117:
        /* <DEDUP_REMOVED lines=12> */
.L_x_120:
[----:B------:R-:W-:Y:S05]  /*9b40*/  BSYNC B1 ;  /* 0x0000000000017941 */ /* 0x000fea0003800000 */
.L_x_119:
        /* <DEDUP_REMOVED lines=12> */
[----:B0-----:R-:W3:Y:S04]  /*9c10*/  LDL.64 R2, [R1+0x260] ;  /* 0x0002600001027983 */ /* 0x001ee80000100a00 */
[----:B---3--:R0:W5:Y:S04]  /*9c20*/  LDG.E.LTC128B.U16 R3, desc[UR60][R2.64+0x40] ;  /* 0x0000403c02037981 */ /* 0x008168000c1e1520 */
[----:B------:R0:W5:Y:S02]  /*9c30*/  LDL.LU R2, [R1+0x2c4] ;  /* 0x0002c40001027983 */ /* 0x0001640000300800 */
.L_x_122:
[----:B------:R-:W-:Y:S05]  /*9c40*/  BSYNC B1 ;  /* 0x0000000000017941 */ /* 0x000fea0003800000 */
.L_x_121:
        /* <DEDUP_REMOVED lines=12> */
[----:B0-----:R-:W3:Y:S04]  /*9d10*/  LDL.64 R2, [R1+0x260] ;  /* 0x0002600001027983 */ /* 0x001ee80000100a00 */
[----:B---3--:R3:W5:Y:S04]  /*9d20*/  LDG.E.LTC128B.U16 R3, desc[UR60][R2.64+0x42] ;  /* 0x0000423c02037981 */ /* 0x008768000c1e1520 */
[----:B------:R3:W5:Y:S02]  /*9d30*/  LDL.LU R2, [R1+0x2c4] ;  /* 0x0002c40001027983 */ /* 0x0007640000300800 */
.L_x_124:
[----:B------:R-:W-:Y:S05]  /*9d40*/  BSYNC B1 ;  /* 0x0000000000017941 */ /* 0x000fea0003800000 */
.L_x_123:
        /* <DEDUP_REMOVED lines=12> */
.L_x_126:
[----:B------:R-:W-:Y:S05]  /*9e10*/  BSYNC B1 ;  /* 0x0000000000017941 */ /* 0x000fea0003800000 */
.L_x_125:
        /* <DEDUP_REMOVED lines=12> */
.L_x_128:
[----:B------:R-:W-:Y:S05]  /*9ee0*/  BSYNC B1 ;  /* 0x0000000000017941 */ /* 0x000fea0003800000 */
.L_x_127:
        /* <DEDUP_REMOVED lines=15> */
.L_x_130:
[----:B------:R-:W-:Y:S05]  /*9fe0*/  BSYNC B1 ;  /* 0x0000000000017941 */ /* 0x000fea0003800000 */
.L_x_129:
        /* <DEDUP_REMOVED lines=15> */
.L_x_132:
[----:B------:R-:W-:Y:S05]  /*a0e0*/  BSYNC B1 ;  /* 0x0000000000017941 */ /* 0x000fea0003800000 */
.L_x_131:
        /* <DEDUP_REMOVED lines=12> */
.L_x_134:
[----:B------:R-:W-:Y:S05]  /*a1b0*/  BSYNC B1 ;  /* 0x0000000000017941 */ /* 0x000fea0003800000 */
.L_x_133:
        /* <DEDUP_REMOVED lines=12> */
.L_x_136:
[----:B------:R-:W-:Y:S05]  /*a280*/  BSYNC B1 ;  /* 0x0000000000017941 */ /* 0x000fea0003800000 */
.L_x_135:
        /* <DEDUP_REMOVED lines=11> */
[----:B------:R0:W5:Y:S02]  /*a340*/  LDG.E.LTC128B.U16 R3, desc[UR60][R232.64+0x40] ;  /* 0x0000403ce8037981 */ /* 0x000164000c1e1520 */
.L_x_138:
[----:B------:R-:W-:Y:S05]  /*a350*/  BSYNC B1 ;  /* 0x0000000000017941 */ /* 0x000fea0003800000 */
.L_x_137:
        /* <DEDUP_REMOVED lines=14> */
.L_x_140:
[----:B------:R-:W-:Y:S05]  /*a440*/  BSYNC B1 ;  /* 0x0000000000017941 */ /* 0x000fea0003800000 */
.L_x_139:
[----:B-----5:R0:W-:Y:S04]  /*a450*/  STL.64 [R1+0x2c8], R4 ;  /* 0x0002c80401007387 */ /* 0x0201e80000100a00 */
[----:B0-----:R-:W2:Y:S01]  /*a460*/  LDL.LU R5, [R1+0x164] ;  /* 0x0001640001057983 */ /* 0x001ea20000300800 */
[----:B------:R-:W-:Y:S02]  /*a470*/  HADD2.F32 R17, -RZ, R3.H0_H0 ;  /* 0x20000003ff117230 */ /* 0x000fe40000004100 */
[----:B------:R-:W-:-:S03]  /*a480*/  @P5 IMAD.MOV.U32 R4, RZ, RZ, R8 ;  /* 0x000000ffff045224 */ /* 0x000fc600078e0008 */
[----:B------:R-:W-:-:S04]  /*a490*/  FMUL R17, R17, R16 ;  /* 0x0000001011117220 */ /* 0x000fc80000400000 */
[----:B--2---:R-:W-:Y:S01]  /*a4a0*/  FFMA R17, R5, R2, R17 ;  /* 0x0000000205117223 */ /* 0x004fe20000000011 */
        /* <DEDUP_REMOVED lines=8> */
.L_x_142:
[----:B------:R-:W-:Y:S05]  /*a530*/  BSYNC B1 ;  /* 0x0000000000017941 */ /* 0x000fea0003800000 */
.L_x_141:
        /* <DEDUP_REMOVED lines=12> */
.L_x_144:
[----:B------:R-:W-:Y:S05]  /*a600*/  BSYNC B1 ;  /* 0x0000000000017941 */ /* 0x000fea0003800000 */
.L_x_143:
        /* <DEDUP_REMOVED lines=12> */
.L_x_146:
[----:B------:R-:W-:Y:S05]  /*a6d0*/  BSYNC B1 ;  /* 0x0000000000017941 */ /* 0x000fea0003800000 */
.L_x_145:
[----:B------:R3:W-:Y:S04]  /*a6e0*/  STL.64 [R1+0x2c8], R4 ;  /* 0x0002c80401007387 */ /* 0x0007e80000100a00 */
[----:B---3--:R-:W3:Y:S01]  /*a6f0*/  LDL.LU R5, [R1+0x170] ;  /* 0x0001700001057983 */ /* 0x008ee20000300800 */
[----:B-----5:R-:W-:Y:S02]  /*a700*/  HADD2.F32 R17, -RZ, R3.H0_H0 ;  /* 0x20000003ff117230 */ /* 0x020fe40000004100 */
        /* <DEDUP_REMOVED lines=11> */
.L_x_148:
[----:B------:R-:W-:Y:S05]  /*a7c0*/  BSYNC B1 ;  /* 0x0000000000017941 */ /* 0x000fea0003800000 */
.L_x_147:
        /* <DEDUP_REMOVED lines=14> */
.L_x_150:
[----:B------:R-:W-:Y:S05]  /*a8b0*/  BSYNC B1 ;  /* 0x0000000000017941 */ /* 0x000fea0003800000 */
.L_x_149:
        /* <DEDUP_REMOVED lines=12> */
.L_x_152:
[----:B------:R-:W-:Y:S05]  /*a980*/  BSYNC B1 ;  /* 0x0000000000017941 */ /* 0x000fea0003800000 */
.L_x_151:
        /* <DEDUP_REMOVED lines=12> */
.L_x_154:
[----:B------:R-:W-:Y:S05]  /*aa50*/  BSYNC B1 ;  /* 0x0000000000017941 */ /* 0x000fea0003800000 */
.L_x_153:
[----:B------:R3:W-:Y:S04]  /*aa60*/  STL [R1+0x2c4], R4 ;  /* 0x0002c40401007387 */ /* 0x0007e80000100800 */
[----:B---3--:R-:W3:Y:S01]  /*aa70*/  LDL.LU R4, [R1+0x140] ;  /* 0x0001400001047983 */ /* 0x008ee20000300800 */
[----:B-----5:R-:W-:-:S05]  /*aa80*/  HADD2.F32 R17, -RZ, R3.H0_H0 ;  /* 0x20000003ff117230 */ /* 0x020fca0000004100 */
        /* <DEDUP_REMOVED lines=9> */
.L_x_156:
[----:B------:R-:W-:Y:S05]  /*ab20*/  BSYNC B1 ;  /* 0x0000000000017941 */ /* 0x000fea0003800000 */
.L_x_155:
        /* <DEDUP_REMOVED lines=12> */
.L_x_158:
[----:B------:R-:W-:Y:S05]  /*abf0*/  BSYNC B1 ;  /* 0x0000000000017941 */ /* 0x000fea0003800000 */
.L_x_157:
        /* <DEDUP_REMOVED lines=12> */
.L_x_160:
[----:B------:R-:W-:Y:S05]  /*acc0*/  BSYNC B1 ;  /* 0x0000000000017941 */ /* 0x000fea0003800000 */
.L_x_159:
        /* <DEDUP_REMOVED lines=12> */
.L_x_162:
[----:B------:R-:W-:Y:S05]  /*ad90*/  BSYNC B1 ;  /* 0x0000000000017941 */ /* 0x000fea0003800000 */
.L_x_161:
        /* <DEDUP_REMOVED lines=12> */
.L_x_164:
[----:B------:R-:W-:Y:S05]  /*ae60*/  BSYNC B1 ;  /* 0x0000000000017941 */ /* 0x000fea0003800000 */
.L_x_163:
        /* <DEDUP_REMOVED lines=12> */
.L_x_166:
[----:B------:R-:W-:Y:S05]  /*af30*/  BSYNC B1 ;  /* 0x0000000000017941 */ /* 0x000fea0003800000 */
.L_x_165:
        /* <DEDUP_REMOVED lines=12> */
.L_x_168:
[----:B------:R-:W-:Y:S05]  /*b000*/  BSYNC B1 ;  /* 0x0000000000017941 */ /* 0x000fea0003800000 */
.L_x_167:
        /* <DEDUP_REMOVED lines=15> */
.L_x_170:
[----:B------:R-:W-:Y:S05]  /*b100*/  BSYNC B1 ;  /* 0x0000000000017941 */ /* 0x000fea0003800000 */
.L_x_169:
        /* <DEDUP_REMOVED lines=15> */
.L_x_172:
[----:B------:R-:W-:Y:S05]  /*b200*/  BSYNC B1 ;  /* 0x0000000000017941 */ /* 0x000fea0003800000 */
.L_x_171:
        /* <DEDUP_REMOVED lines=12> */
.L_x_174:
[----:B------:R-:W-:Y:S05]  /*b2d0*/  BSYNC B1 ;  /* 0x0000000000017941 */ /* 0x000fea0003800000 */
.L_x_173:
        /* <DEDUP_REMOVED lines=12> */
.L_x_176:
[----:B------:R-:W-:Y:S05]  /*b3a0*/  BSYNC B1 ;  /* 0x0000000000017941 */ /* 0x000fea0003800000 */
.L_x_175:
        /* <DEDUP_REMOVED lines=15> */
.L_x_178:
[----:B------:R-:W-:Y:S05]  /*b4a0*/  BSYNC B1 ;  /* 0x0000000000017941 */ /* 0x000fea0003800000 */
.L_x_177:
        /* <DEDUP_REMOVED lines=15> */
.L_x_180:
[----:B------:R-:W-:Y:S05]  /*b5a0*/  BSYNC B1 ;  /* 0x0000000000017941 */ /* 0x000fea0003800000 */
.L_x_179:
        /* <DEDUP_REMOVED lines=12> */
.L_x_182:
[----:B------:R-:W-:Y:S05]  /*b670*/  BSYNC B1 ;  /* 0x0000000000017941 */ /* 0x000fea0003800000 */
.L_x_181:
        /* <DEDUP_REMOVED lines=12> */
.L_x_184:
[----:B------:R-:W-:Y:S05]  /*b740*/  BSYNC B1 ;  /* 0x0000000000017941 */ /* 0x000fea0003800000 */
.L_x_183:
        /* <DEDUP_REMOVED lines=12> */
.L_x_186:
[----:B------:R-:W-:Y:S05]  /*b810*/  BSYNC B1 ;  /* 0x0000000000017941 */ /* 0x000fea0003800000 */
.L_x_185:
        /* <DEDUP_REMOVED lines=14> */
.L_x_188:
[----:B------:R-:W-:Y:S05]  /*b900*/  BSYNC B1 ;  /* 0x0000000000017941 */ /* 0x000fea0003800000 */
.L_x_187:
        /* <DEDUP_REMOVED lines=14> */
.L_x_190:
[----:B------:R-:W-:Y:S05]  /*b9f0*/  BSYNC B1 ;  /* 0x0000000000017941 */ /* 0x000fea0003800000 */
.L_x_189:
        /* <DEDUP_REMOVED lines=12> */
.L_x_192:
[----:B------:R-:W-:Y:S05]  /*bac0*/  BSYNC B1 ;  /* 0x0000000000017941 */ /* 0x000fea0003800000 */
.L_x_191:
        /* <DEDUP_REMOVED lines=12> */
.L_x_194:
[----:B------:R-:W-:Y:S05]  /*bb90*/  BSYNC B1 ;  /* 0x0000000000017941 */ /* 0x000fea0003800000 */
.L_x_193:
        /* <DEDUP_REMOVED lines=14> */
.L_x_196:
[----:B------:R-:W-:Y:S05]  /*bc80*/  BSYNC B1 ;  /* 0x0000000000017941 */ /* 0x000fea0003800000 */
.L_x_195:
        /* <DEDUP_REMOVED lines=14> */
.L_x_198:
[----:B------:R-:W-:Y:S05]  /*bd70*/  BSYNC B1 ;  /* 0x0000000000017941 */ /* 0x000fea0003800000 */
.L_x_197:
        /* <DEDUP_REMOVED lines=12> */
.L_x_200:
[----:B------:R-:W-:Y:S05]  /*be40*/  BSYNC B1 ;  /* 0x0000000000017941 */ /* 0x000fea0003800000 */
.L_x_199:
        /* <DEDUP_REMOVED lines=12> */
.L_x_202:
[----:B------:R-:W-:Y:S05]  /*bf10*/  BSYNC B1 ;  /* 0x0000000000017941 */ /* 0x000fea0003800000 */
.L_x_201:
        /* <DEDUP_REMOVED lines=12> */
.L_x_204:
[----:B------:R-:W-:Y:S05]  /*bfe0*/  BSYNC B1 ;  /* 0x0000000000017941 */ /* 0x000fea0003800000 */
.L_x_203:
        /* <DEDUP_REMOVED lines=12> */
.L_x_206:
[----:B------:R-:W-:Y:S05]  /*c0b0*/  BSYNC B1 ;  /* 0x0000000000017941 */ /* 0x000fea0003800000 */
.L_x_205:
        /* <DEDUP_REMOVED lines=12> */
.L_x_208:
[----:B------:R-:W-:Y:S05]  /*c180*/  BSYNC B1 ;  /* 0x0000000000017941 */ /* 0x000fea0003800000 */
.L_x_207:
        /* <DEDUP_REMOVED lines=12> */
.L_x_210:
[----:B------:R-:W-:Y:S05]  /*c250*/  BSYNC B1 ;  /* 0x0000000000017941 */ /* 0x000fea0003800000 */
.L_x_209:
        /* <DEDUP_REMOVED lines=12> */
.L_x_212:
[----:B------:R-:W-:Y:S05]  /*c320*/  BSYNC B1 ;  /* 0x0000000000017941 */ /* 0x000fea0003800000 */
.L_x_211:
        /* <DEDUP_REMOVED lines=12> */
.L_x_214:
[----:B------:R-:W-:Y:S05]  /*c3f0*/  BSYNC B1 ;  /* 0x0000000000017941 */ /* 0x000fea0003800000 */
.L_x_213:
        /* <DEDUP_REMOVED lines=12> */
.L_x_216:
[----:B------:R-:W-:Y:S05]  /*c4c0*/  BSYNC B1 ;  /* 0x0000000000017941 */ /* 0x000fea0003800000 */
.L_x_215:
        /* <DEDUP_REMOVED lines=15> */
.L_x_218:
[----:B------:R-:W-:Y:S05]  /*c5c0*/  BSYNC B1 ;  /* 0x0000000000017941 */ /* 0x000fea0003800000 */
.L_x_217:
        /* <DEDUP_REMOVED lines=15> */
.L_x_220:
[----:B------:R-:W-:Y:S05]  /*c6c0*/  BSYNC B1 ;  /* 0x0000000000017941 */ /* 0x000fea0003800000 */
.L_x_219:
        /* <DEDUP_REMOVED lines=12> */
.L_x_222:
[----:B------:R-:W-:Y:S05]  /*c790*/  BSYNC B1 ;  /* 0x0000000000017941 */ /* 0x000fea0003800000 */
.L_x_221:
        /* <DEDUP_REMOVED lines=12> */
.L_x_224:
[----:B------:R-:W-:Y:S05]  /*c860*/  BSYNC B1 ;  /* 0x0000000000017941 */ /* 0x000fea0003800000 */
.L_x_223:
        /* <DEDUP_REMOVED lines=15> */
.L_x_226:
[----:B------:R-:W-:Y:S05]  /*c960*/  BSYNC B1 ;  /* 0x0000000000017941 */ /* 0x000fea0003800000 */
.L_x_225:
        /* <DEDUP_REMOVED lines=15> */
.L_x_228:
[----:B------:R-:W-:Y:S05]  /*ca60*/  BSYNC B1 ;  /* 0x0000000000017941 */ /* 0x000fea0003800000 */
.L_x_227:
        /* <DEDUP_REMOVED lines=12> */
.L_x_230:
[----:B------:R-:W-:Y:S05]  /*cb30*/  BSYNC B1 ;  /* 0x0000000000017941 */ /* 0x000fea0003800000 */
.L_x_229:
        /* <DEDUP_REMOVED lines=12> */
.L_x_232:
[----:B------:R-:W-:Y:S05]  /*cc00*/  BSYNC B1 ;  /* 0x0000000000017941 */ /* 0x000fea0003800000 */
.L_x_231:
        /* <DEDUP_REMOVED lines=12> */
.L_x_234:
[----:B------:R-:W-:Y:S05]  /*ccd0*/  BSYNC B1 ;  /* 0x0000000000017941 */ /* 0x000fea0003800000 */
.L_x_233:
        /* <DEDUP_REMOVED lines=14> */
.L_x_236:
[----:B------:R-:W-:Y:S05]  /*cdc0*/  BSYNC B1 ;  /* 0x0000000000017941 */ /* 0x000fea0003800000 */
.L_x_235:
        /* <DEDUP_REMOVED lines=14> */
.L_x_238:
[----:B------:R-:W-:Y:S05]  /*ceb0*/  BSYNC B1 ;  /* 0x0000000000017941 */ /* 0x000fea0003800000 */
.L_x_237:
        /* <DEDUP_REMOVED lines=12> */
.L_x_240:
[----:B------:R-:W-:Y:S05]  /*cf80*/  BSYNC B1 ;  /* 0x0000000000017941 */ /* 0x000fea0003800000 */
.L_x_239:
        /* <DEDUP_REMOVED lines=12> */
.L_x_242:
[----:B------:R-:W-:Y:S05]  /*d050*/  BSYNC B1 ;  /* 0x0000000000017941 */ /* 0x000fea0003800000 */
.L_x_241:
        /* <DEDUP_REMOVED lines=14> */
.L_x_244:
[----:B------:R-:W-:Y:S05]  /*d140*/  BSYNC B1 ;  /* 0x0000000000017941 */ /* 0x000fea0003800000 */
.L_x_243:
        /* <DEDUP_REMOVED lines=14> */
.L_x_246:
[----:B------:R-:W-:Y:S05]  /*d230*/  BSYNC B1 ;  /* 0x0000000000017941 */ /* 0x000fea0003800000 */
.L_x_245:
        /* <DEDUP_REMOVED lines=12> */
.L_x_248:
[----:B------:R-:W-:Y:S05]  /*d300*/  BSYNC B1 ;  /* 0x0000000000017941 */ /* 0x000fea0003800000 */
.L_x_247:
        /* <DEDUP_REMOVED lines=12> */
.L_x_250:
[----:B------:R-:W-:Y:S05]  /*d3d0*/  BSYNC B1 ;  /* 0x0000000000017941 */ /* 0x000fea0003800000 */
.L_x_249:
        /* <DEDUP_REMOVED lines=12> */
.L_x_252:
[----:B------:R-:W-:Y:S05]  /*d4a0*/  BSYNC B1 ;  /* 0x0000000000017941 */ /* 0x000fea0003800000 */
.L_x_251:
        /* <DEDUP_REMOVED lines=12> */
.L_x_254:
[----:B------:R-:W-:Y:S05]  /*d570*/  BSYNC B1 ;  /* 0x0000000000017941 */ /* 0x000fea0003800000 */
.L_x_253:
        /* <DEDUP_REMOVED lines=12> */
.L_x_256:
[----:B------:R-:W-:Y:S05]  /*d640*/  BSYNC B1 ;  /* 0x0000000000017941 */ /* 0x000fea0003800000 */
.L_x_255:
        /* <DEDUP_REMOVED lines=12> */
.L_x_258:
[----:B------:R-:W-:Y:S05]  /*d710*/  BSYNC B1 ;  /* 0x0000000000017941 */ /* 0x000fea0003800000 */
.L_x_257:
        /* <DEDUP_REMOVED lines=12> */
.L_x_260:
[----:B------:R-:W-:Y:S05]  /*d7e0*/  BSYNC B1 ;  /* 0x0000000000017941 */ /* 0x000fea0003800000 */
.L_x_259:
        /* <DEDUP_REMOVED lines=12> */
.L_x_262:
[----:B------:R-:W-:Y:S05]  /*d8b0*/  BSYNC B1 ;  /* 0x0000000000017941 */ /* 0x000fea0003800000 */
.L_x_261:
        /* <DEDUP_REMOVED lines=12> */
.L_x_264:
[----:B------:R-:W-:Y:S05]  /*d980*/  BSYNC B1 ;  /* 0x0000000000017941 */ /* 0x000fea0003800000 */
.L_x_263:
        /* <DEDUP_REMOVED lines=15> */
.L_x_266:
[----:B------:R-:W-:Y:S05]  /*da80*/  BSYNC B1 ;  /* 0x0000000000017941 */ /* 0x000fea0003800000 */
.L_x_265:
        /* <DEDUP_REMOVED lines=15> */
.L_x_268:
[----:B------:R-:W-:Y:S05]  /*db80*/  BSYNC B1 ;  /* 0x0000000000017941 */ /* 0x000fea0003800000 */
.L_x_267:
        /* <DEDUP_REMOVED lines=12> */
.L_x_270:
[----:B------:R-:W-:Y:S05]  /*dc50*/  BSYNC B1 ;  /* 0x0000000000017941 */ /* 0x000fea0003800000 */
.L_x_269:
        /* <DEDUP_REMOVED lines=12> */
.L_x_272:
[----:B------:R-:W-:Y:S05]  /*dd20*/  BSYNC B1 ;  /* 0x0000000000017941 */ /* 0x000fea0003800000 */
.L_x_271:
        /* <DEDUP_REMOVED lines=15> */
.L_x_274:
[----:B------:R-:W-:Y:S05]  /*de20*/  BSYNC B1 ;  /* 0x0000000000017941 */ /* 0x000fea0003800000 */
.L_x_273:
        /* <DEDUP_REMOVED lines=15> */
.L_x_276:
[----:B------:R-:W-:Y:S05]  /*df20*/  BSYNC B1 ;  /* 0x0000000000017941 */ /* 0x000fea0003800000 */
.L_x_275:
        /* <DEDUP_REMOVED lines=12> */
.L_x_278:
[----:B------:R-:W-:Y:S05]  /*dff0*/  BSYNC B1 ;  /* 0x0000000000017941 */ /* 0x000fea0003800000 */
.L_x_277:
        /* <DEDUP_REMOVED lines=12> */
.L_x_280:
[----:B------:R-:W-:Y:S05]  /*e0c0*/  BSYNC B1 ;  /* 0x0000000000017941 */ /* 0x000fea0003800000 */
.L_x_279:
        /* <DEDUP_REMOVED lines=12> */
.L_x_282:
[----:B------:R-:W-:Y:S05]  /*e190*/  BSYNC B1 ;  /* 0x0000000000017941 */ /* 0x000fea0003800000 */
.L_x_281:
        /* <DEDUP_REMOVED lines=14> */
.L_x_284:
[----:B------:R-:W-:Y:S05]  /*e280*/  BSYNC B1 ;  /* 0x0000000000017941 */ /* 0x000fea0003800000 */
.L_x_283:
        /* <DEDUP_REMOVED lines=14> */
.L_x_286:
[----:B------:R-:W-:Y:S05]  /*e370*/  BSYNC B1 ;  /* 0x0000000000017941 */ /* 0x000fea0003800000 */
.L_x_285:
        /* <DEDUP_REMOVED lines=12> */
.L_x_288:
[----:B------:R-:W-:Y:S05]  /*e440*/  BSYNC B1 ;  /* 0x0000000000017941 */ /* 0x000fea0003800000 */
.L_x_287:
        /* <DEDUP_REMOVED lines=12> */
.L_x_290:
[----:B------:R-:W-:Y:S05]  /*e510*/  BSYNC B1 ;  /* 0x0000000000017941 */ /* 0x000fea0003800000 */
.L_x_289:
        /* <DEDUP_REMOVED lines=14> */
.L_x_292:
[----:B------:R-:W-:Y:S05]  /*e600*/  BSYNC B1 ;  /* 0x0000000000017941 */ /* 0x000fea0003800000 */
.L_x_291:
        /* <DEDUP_REMOVED lines=14> */
.L_x_294:
[----:B------:R-:W-:Y:S05]  /*e6f0*/  BSYNC B1 ;  /* 0x0000000000017941 */ /* 0x000fea0003800000 */
.L_x_293:
        /* <DEDUP_REMOVED lines=12> */
.L_x_296:
[----:B------:R-:W-:Y:S05]  /*e7c0*/  BSYNC B1 ;  /* 0x0000000000017941 */ /* 0x000fea0003800000 */
.L_x_295:
        /* <DEDUP_REMOVED lines=12> */
.L_x_298:
[----:B------:R-:W-:Y:S05]  /*e890*/  BSYNC B1 ;  /* 0x0000000000017941 */ /* 0x000fea0003800000 */
.L_x_297:
        /* <DEDUP_REMOVED lines=12> */
.L_x_300:
[----:B------:R-:W-:Y:S05]  /*e960*/  BSYNC B1 ;  /* 0x0000000000017941 */ /* 0x000fea0003800000 */
.L_x_299:
        /* <DEDUP_REMOVED lines=12> */
.L_x_302:
[----:B------:R-:W-:Y:S05]  /*ea30*/  BSYNC B1 ;  /* 0x0000000000017941 */ /* 0x000fea0003800000 */
.L_x_301:
        /* <DEDUP_REMOVED lines=12> */
.L_x_304:
[----:B------:R-:W-:Y:S05]  /*eb00*/  BSYNC B1 ;  /* 0x0000000000017941 */ /* 0x000fea0003800000 */
.L_x_303:
        /* <DEDUP_REMOVED lines=12> */
.L_x_306:
[----:B------:R-:W-:Y:S05]  /*ebd0*/  BSYNC B1 ;  /* 0x0000000000017941 */ /* 0x000fea0003800000 */
.L_x_305:
        /* <DEDUP_REMOVED lines=12> */
.L_x_308:
[----:B------:R-:W-:Y:S05]  /*eca0*/  BSYNC B1 ;  /* 0x0000000000017941 */ /* 0x000fea0003800000 */
.L_x_307:
        /* <DEDUP_REMOVED lines=12> */
.L_x_310:
[----:B------:R-:W-:Y:S05]  /*ed70*/  BSYNC B1 ;  /* 0x0000000000017941 */ /* 0x000fea0003800000 */
.L_x_309:
        /* <DEDUP_REMOVED lines=12> */
.L_x_312:
[----:B------:R-:W-:Y:S05]  /*ee40*/  BSYNC B1 ;  /* 0x0000000000017941 */ /* 0x000fea0003800000 */
.L_x_311:
        /* <DEDUP_REMOVED lines=15> */
.L_x_314:
[----:B------:R-:W-:Y:S05]  /*ef40*/  BSYNC B1 ;  /* 0x0000000000017941 */ /* 0x000fea0003800000 */
.L_x_313:
[----:B-----5:R3:W-:Y:S04]  /*ef50*/  STL [R1+0x2c4], R4 ;  /* 0x0002c40401007387 */ /* 0x0207e80000100800 */
[----:B---3--:R-:W3:Y:S01]  /*ef60*/  LDL.LU R4, [R1] ;  /* 0x0000000001047983 */ /* 0x008ee20000300800 */
        /* <DEDUP_REMOVED lines=13> */
.L_x_316:
[----:B------:R-:W-:Y:S05]  /*f040*/  BSYNC B1 ;  /* 0x0000000000017941 */ /* 0x000fea0003800000 */
.L_x_315:
        /* <DEDUP_REMOVED lines=12> */
.L_x_318:
[----:B------:R-:W-:Y:S05]  /*f110*/  BSYNC B1 ;  /* 0x0000000000017941 */ /* 0x000fea0003800000 */
.L_x_317:
        /* <DEDUP_REMOVED lines=12> */
.L_x_320:
[----:B------:R-:W-:Y:S05]  /*f1e0*/  BSYNC B1 ;  /* 0x0000000000017941 */ /* 0x000fea0003800000 */
.L_x_319:
        /* <DEDUP_REMOVED lines=15> */
.L_x_322:
[----:B------:R-:W-:Y:S05]  /*f2e0*/  BSYNC B1 ;  /* 0x0000000000017941 */ /* 0x000fea0003800000 */
.L_x_321:
        /* <DEDUP_REMOVED lines=15> */
.L_x_324:
[----:B------:R-:W-:Y:S05]  /*f3e0*/  BSYNC B1 ;  /* 0x0000000000017941 */ /* 0x000fea0003800000 */
.L_x_323:
        /* <DEDUP_REMOVED lines=12> */
.L_x_326:
[----:B------:R-:W-:Y:S05]  /*f4b0*/  BSYNC B1 ;  /* 0x0000000000017941 */ /* 0x000fea0003800000 */
.L_x_325:
        /* <DEDUP_REMOVED lines=12> */
.L_x_328:
[----:B------:R-:W-:Y:S05]  /*f580*/  BSYNC B1 ;  /* 0x0000000000017941 */ /* 0x000fea0003800000 */
.L_x_327:
        /* <DEDUP_REMOVED lines=12> */
.L_x_330:
[----:B------:R-:W-:Y:S05]  /*f650*/  BSYNC B1 ;  /* 0x0000000000017941 */ /* 0x000fea0003800000 */
.L_x_329:
[----:B-----5:R-:W-:Y:S01]  /*f660*/  HADD2.F32 R17, -RZ, R3.H0_H0 ;  /* 0x20000003ff117230 */ /* 0x020fe20000004100 */
[----:B------:R3:W-:Y:S04]  /*f670*/  STL.64 [R1+0x2c8], R4 ;  /* 0x0002c80401007387 */ /* 0x0007e80000100a00 */
[----:B------:R-:W-:-:S04]  /*f680*/  FMUL R17, R17, R16 ;  /* 0x0000001011117220 */ /* 0x000fc80000400000 */
[----:B------:R-:W-:Y:S01]  /*f690*/  FFMA R17, R224, R2, R17 ;  /* 0x00000002e0117223 */ /* 0x000fe20000000011 */
[----:B---3--:R-:W-:-:S04]  /*f6a0*/  @P5 IMAD.MOV.U32 R4, RZ, RZ, R8 ;  /* 0x000000ffff045224 */ /* 0x008fc800078e0008 */
[----:B------:R-:W-:Y:S01]  /*f6b0*/  F2FP.F16.F32.PACK_AB R17, RZ, R17 ;  /* 0x00000011ff11723e */ /* 0x000fe200000000ff */
[----:B------:R-:W-:-:S05]  /*f6c0*/  @P5 IMAD.MOV.U32 R5, RZ, RZ, R7 ;  /* 0x000000ffff055224 */ /* 0x000fca00078e0007 */
[----:B------:R3:W-:Y:S04]  /*f6d0*/  @P5 STG.E.U16 desc[UR60][R4.64+0xc0], R17 ;  /* 0x0000c01104005986 */ /* 0x0007e8000c10153c */
[----:B---3--:R3:W5:Y:S01]  /*f6e0*/  LDL.LU.64 R4, [R1+0x2c8] ;  /* 0x0002c80001047983 */ /* 0x0087620000300a00 */
[----:B------:R-:W-:Y:S01]  /*f6f0*/  ISETP.GT.AND P5, PT, R0, 0x61, P2 ;  /* 0x000000610000780c */ /* 0x000fe200017a4270 */
[----:B------:R-:W-:-:S12]  /*f700*/  BSSY B1, `(.L_x_331) ;  /* 0x0000003000017945 */ /* 0x000fd80003800000 */
[----:B---3--:R-:W-:Y:S05]  /*f710*/  @!P5 BRA `(.L_x_332) ;  /* 0x000000000004d947 */ /* 0x008fea0003800000 */
[----:B------:R3:W5:Y:S02]  /*f720*/  LDG.E.LTC128B.U16 R3, desc[UR60][R232.64+0xc2] ;  /* 0x0000c23ce8037981 */ /* 0x000764000c1e1520 */
.L_x_332:
[----:B------:R-:W-:Y:S05]  /*f730*/  BSYNC B1 ;  /* 0x0000000000017941 */ /* 0x000fea0003800000 */
.L_x_331:
[----:B-----5:R-:W-:Y:S01]  /*f740*/  HADD2.F32 R17, -RZ, R3.H0_H0 ;  /* 0x20000003ff117230 */ /* 0x020fe20000004100 */
[----:B------:R-:W-:Y:S01]  /*f750*/  BSSY B1, `(.L_x_333) ;  /* 0x000000a000017945 */ /* 0x000fe20003800000 */
[----:B------:R-:W-:-:S03]  /*f760*/  @P5 IMAD.MOV.U32 R224, RZ, RZ, R8 ;  /* 0x000000ffffe05224 */ /* 0x000fc600078e0008 */
[----:B------:R-:W-:-:S04]  /*f770*/  FMUL R17, R17, R16 ;  /* 0x0000001011117220 */ /* 0x000fc80000400000 */
[----:B------:R-:W-:Y:S01]  /*f780*/  FFMA R17, R225, R2, R17 ;  /* 0x00000002e1117223 */ /* 0x000fe20000000011 */
[----:B------:R-:W-:-:S04]  /*f790*/  @P5 IMAD.MOV.U32 R225, RZ, RZ, R7 ;  /* 0x000000ffffe15224 */ /* 0x000fc800078e0007 */
[----:B------:R-:W-:-:S05]  /*f7a0*/  F2FP.F16.F32.PACK_AB R17, RZ, R17 ;  /* 0x00000011ff11723e */ /* 0x000fca00000000ff */
[----:B------:R0:W-:Y:S01]  /*f7b0*/  @P5 STG.E.U16 desc[UR60][R224.64+0xc2], R17 ;  /* 0x0000c211e0005986 */ /* 0x0001e2000c10153c */
[----:B------:R-:W-:-:S13]  /*f7c0*/  ISETP.GT.AND P5, PT, R0, 0x60, P6 ;  /* 0x000000600000780c */ /* 0x000fda00037a4270 */
[----:B0-----:R-:W-:Y:S05]  /*f7d0*/  @!P5 BRA `(.L_x_334) ;  /* 0x000000000004d947 */ /* 0x001fea0003800000 */
[----:B------:R0:W5:Y:S02]  /*f7e0*/  LDG.E.LTC128B.U16 R3, desc[UR60][R22.64+0xc0] ;  /* 0x0000c03c16037981 */ /* 0x000164000c1e1520 */
.L_x_334:
[----:B------:R-:W-:Y:S05]  /*f7f0*/  BSYNC B1 ;  /* 0x0000000000017941 */ /* 0x000fea0003800000 */
.L_x_333:
[----:B-----5:R-:W-:Y:S01]  /*f800*/  HADD2.F32 R17, -RZ, R3.H0_H0 ;  /* 0x20000003ff117230 */ /* 0x020fe20000004100 */
[----:B------:R-:W-:Y:S04]  /*f810*/  BSSY B1, `(.L_x_335) ;  /* 0x0000008000017945 */ /* 0x000fe80003800000 */
[----:B------:R-:W-:-:S04]  /*f820*/  FMUL R17, R17, R16 ;  /* 0x0000001011117220 */ /* 0x000fc80000400000 */
[----:B------:R-:W-:-:S05]  /*f830*/  FFMA R17, R226, R2, R17 ;  /* 0x00000002e2117223 */ /* 0x000fca0000000011 */
[----:B------:R-:W-:-:S05]  /*f840*/  F2FP.F16.F32.PACK_AB R17, RZ, R17 ;  /* 0x00000011ff11723e */ /* 0x000fca00000000ff */
[----:B------:R0:W-:Y:S01]  /*f850*/  @P5 STG.E.U16 desc[UR60][R4.64+0xc0], R17 ;  /* 0x0000c01104005986 */ /* 0x0001e2000c10153c */
[----:B------:R-:W-:-:S13]  /*f860*/  ISETP.GT.AND P5, PT, R0, 0x61, P6 ;  /* 0x000000610000780c */ /* 0x000fda00037a4270 */
[----:B0-----:R-:W-:Y:S05]  /*f870*/  @!P5 BRA `(.L_x_336) ;  /* 0x000000000004d947 */ /* 0x001fea0003800000 */
[----:B------:R0:W5:Y:S02]  /*f880*/  LDG.E.LTC128B.U16 R3, desc[UR60][R22.64+0xc2] ;  /* 0x0000c23c16037981 */ /* 0x000164000c1e1520 */
.L_x_336:
[----:B------:R-:W-:Y:S05]  /*f890*/  BSYNC B1 ;  /* 0x0000000000017941 */ /* 0x000fea0003800000 */
.L_x_335:
        /* <DEDUP_REMOVED lines=9> */
.L_x_338:
[----:B------:R-:W-:Y:S05]  /*f930*/  BSYNC B1 ;  /* 0x0000000000017941 */ /* 0x000fea0003800000 */
.L_x_337:
[----:B-----5:R-:W-:Y:S01]  /*f940*/  HADD2.F32 R17, -RZ, R3.H0_H0 ;  /* 0x20000003ff117230 */ /* 0x020fe20000004100 */
[----:B------:R-:W-:Y:S01]  /*f950*/  BSSY B1, `(.L_x_339) ;  /* 0x000000a000017945 */ /* 0x000fe20003800000 */
[----:B------:R-:W-:Y:S02]  /*f960*/  @P5 IMAD.MOV.U32 R224, RZ, RZ, R8 ;  /* 0x000000ffffe05224 */ /* 0x000fe400078e0008 */
[----:B------:R-:W-:Y:S02]  /*f970*/  @P5 IMAD.MOV.U32 R225, RZ, RZ, R7 ;  /* 0x000000ffffe15224 */ /* 0x000fe400078e0007 */
[----:B------:R-:W-:-:S04]  /*f980*/  FMUL R17, R17, R16 ;  /* 0x0000001011117220 */ /* 0x000fc80000400000 */
[----:B------:R-:W-:-:S05]  /*f990*/  FFMA R17, R228, R2, R17 ;  /* 0x00000002e4117223 */ /* 0x000fca0000000011 */
[----:B------:R-:W-:-:S05]  /*f9a0*/  F2FP.F16.F32.PACK_AB R17, RZ, R17 ;  /* 0x00000011ff11723e */ /* 0x000fca00000000ff */
[----:B------:R0:W-:Y:S01]  /*f9b0*/  @P5 STG.E.U16 desc[UR60][R224.64+0xd0], R17 ;  /* 0x0000d011e0005986 */ /* 0x0001e2000c10153c */
[----:B------:R-:W-:-:S13]  /*f9c0*/  ISETP.GT.AND P5, PT, R0, 0x69, P2 ;  /* 0x000000690000780c */ /* 0x000fda00017a4270 */
[----:B0-----:R-:W-:Y:S05]  /*f9d0*/  @!P5 BRA `(.L_x_340) ;  /* 0x000000000004d947 */ /* 0x001fea0003800000 */
[----:B------:R0:W5:Y:S02]  /*f9e0*/  LDG.E.LTC128B.U16 R3, desc[UR60][R232.64+0xd2] ;  /* 0x0000d23ce8037981 */ /* 0x000164000c1e1520 */
.L_x_340:
[----:B------:R-:W-:Y:S05]  /*f9f0*/  BSYNC B1 ;  /* 0x0000000000017941 */ /* 0x000fea0003800000 */
.L_x_339:
        /* <DEDUP_REMOVED lines=11> */
.L_x_342:
[----:B------:R-:W-:Y:S05]  /*fab0*/  BSYNC B1 ;  /* 0x0000000000017941 */ /* 0x000fea0003800000 */
.L_x_341:
        /* <DEDUP_REMOVED lines=9> */
.L_x_344:
[----:B------:R-:W-:Y:S05]  /*fb50*/  BSYNC B1 ;  /* 0x0000000000017941 */ /* 0x000fea0003800000 */
.L_x_343:
        /* <DEDUP_REMOVED lines=9> */
.L_x_346:
[----:B------:R-:W-:Y:S05]  /*fbf0*/  BSYNC B1 ;  /* 0x0000000000017941 */ /* 0x000fea0003800000 */
.L_x_345:
        /* <DEDUP_REMOVED lines=9> */
.L_x_348:
[----:B------:R-:W-:Y:S05]  /*fc90*/  BSYNC B1 ;  /* 0x0000000000017941 */ /* 0x000fea0003800000 */
.L_x_347:
        /* <DEDUP_REMOVED lines=9> */
.L_x_350:
[----:B------:R-:W-:Y:S05]  /*fd30*/  BSYNC B1 ;  /* 0x0000000000017941 */ /* 0x000fea0003800000 */
.L_x_349:
        /* <DEDUP_REMOVED lines=9> */
.L_x_352:
[----:B------:R-:W-:Y:S05]  /*fdd0*/  BSYNC B1 ;  /* 0x0000000000017941 */ /* 0x000fea0003800000 */
.L_x_351:
        /* <DEDUP_REMOVED lines=9> */
.L_x_354:
[----:B------:R-:W-:Y:S05]  /*fe70*/  BSYNC B1 ;  /* 0x0000000000017941 */ /* 0x000fea0003800000 */
.L_x_353:
[----:B-----5:R-:W-:Y:S01]  /*fe80*/  HADD2.F32 R17, -RZ, R3.H0_H0 ;  /* 0x20000003ff117230 */ /* 0x020fe20000004100 */
[----:B------:R-:W-:Y:S04]  /*fe90*/  BSSY B1, `(.L_x_355) ;  /* 0x0000009000017945 */ /* 0x000fe80003800000 */
[----:B------:R-:W-:-:S04]  /*fea0*/  FMUL R17, R17, R16 ;  /* 0x0000001011117220 */ /* 0x000fc80000400000 */
[----:B------:R-:W-:-:S05]  /*feb0*/  FFMA R17, R220, R2, R17 ;  /* 0x00000002dc117223 */ /* 0x000fca0000000011 */
[----:B------:R-:W-:-:S05]  /*fec0*/  F2FP.F16.F32.PACK_AB R17, RZ, R17 ;  /* 0x00000011ff11723e */ /* 0x000fca00000000ff */
[----:B------:R1:W-:Y:S01]  /*fed0*/  @P5 STG.E.U16 desc[UR60][R18.64+0xd0], R17 ;  /* 0x0000d01112005986 */ /* 0x0003e2000c10153c */
[----:B------:R-:W-:Y:S02]  /*fee0*/  ISETP.GT.AND P5, PT, R0, 0x69, P4 ;  /* 0x000000690000780c */ /* 0x000fe400027a4270 */
[----:B-1----:R-:W-:-:S11]  /*fef0*/  PRMT R17, R3, 0x7610, R17 ;  /* 0x0000761003117816 */ /* 0x002fd60000000011 */
[----:B------:R-:W-:Y:S05]  /*ff00*/  @!P5 BRA `(.L_x_356) ;  /* 0x000000000004d947 */ /* 0x000fea0003800000 */
[----:B------:R1:W5:Y:S02]  /*ff10*/  LDG.E.LTC128B.U16 R17, desc[UR60][R20.64+0xd2] ;  /* 0x0000d23c14117981 */ /* 0x000364000c1e1520 */
.L_x_356:
[----:B------:R-:W-:Y:S05]  /*ff20*/  BSYNC B1 ;  /* 0x0000000000017941 */ /* 0x000fea0003800000 */
.L_x_355:
        /* <DEDUP_REMOVED lines=9> */
.L_x_358:
[----:B------:R-:W-:Y:S05]  /*ffc0*/  BSYNC B1 ;  /* 0x0000000000017941 */ /* 0x000fea0003800000 */
.L_x_357:
        /* <DEDUP_REMOVED lines=9> */
.L_x_360:
[----:B------:R-:W-:Y:S05]  /*10060*/  BSYNC B1 ;  /* 0x0000000000017941 */ /* 0x000fea0003800000 */
.L_x_359:
[----:B------:R0:W5:Y:S02]  /*10070*/  LDL.64 R218, [R1+0x260] ;  /* 0x0002600001da7983 */ /* 0x0001640000100a00 */
        /* <DEDUP_REMOVED lines=9> */
.L_x_362:
[----:B------:R-:W-:Y:S05]  /*10110*/  BSYNC B1 ;  /* 0x0000000000017941 */ /* 0x000fea0003800000 */
.L_x_361:
        /* <DEDUP_REMOVED lines=9> */
.L_x_364:
[----:B------:R-:W-:Y:S05]  /*101b0*/  BSYNC B1 ;  /* 0x0000000000017941 */ /* 0x000fea0003800000 */
.L_x_363:
        /* <DEDUP_REMOVED lines=9> */
.L_x_366:
[----:B------:R-:W-:Y:S05]  /*10250*/  BSYNC B1 ;  /* 0x0000000000017941 */ /* 0x000fea0003800000 */
.L_x_365:
        /* <DEDUP_REMOVED lines=9> */
.L_x_368:
[----:B------:R-:W-:Y:S05]  /*102f0*/  BSYNC B1 ;  /* 0x0000000000017941 */ /* 0x000fea0003800000 */
.L_x_367:
        /* <DEDUP_REMOVED lines=9> */
.L_x_370:
[----:B------:R-:W-:Y:S05]  /*10390*/  BSYNC B1 ;  /* 0x0000000000017941 */ /* 0x000fea0003800000 */
.L_x_369:
        /* <DEDUP_REMOVED lines=9> */
.L_x_372:
[----:B------:R-:W-:Y:S05]  /*10430*/  BSYNC B1 ;  /* 0x0000000000017941 */ /* 0x000fea0003800000 */
.L_x_371:
        /* <DEDUP_REMOVED lines=9> */
.L_x_374:
[----:B------:R-:W-:Y:S05]  /*104d0*/  BSYNC B1 ;  /* 0x0000000000017941 */ /* 0x000fea0003800000 */
.L_x_373:
        /* <DEDUP_REMOVED lines=9> */
.L_x_376:
[----:B------:R-:W-:Y:S05]  /*10570*/  BSYNC B1 ;  /* 0x0000000000017941 */ /* 0x000fea0003800000 */
.L_x_375:
        /* <DEDUP_REMOVED lines=9> */
.L_x_378:
[----:B------:R-:W-:Y:S05]  /*10610*/  BSYNC B1 ;  /* 0x0000000000017941 */ /* 0x000fea0003800000 */
.L_x_377:
        /* <DEDUP_REMOVED lines=11> */
.L_x_380:
[----:B------:R-:W-:Y:S05]  /*106d0*/  BSYNC B1 ;  /* 0x0000000000017941 */ /* 0x000fea0003800000 */
.L_x_379:
[----:B-----5:R-:W-:Y:S01]  /*106e0*/  HADD2.F32 R3, -RZ, R17.H0_H0 ;  /* 0x20000011ff037230 */ /* 0x020fe20000004100 */
[----:B------:R-:W-:Y:S04]  /*106f0*/  BSSY B1, `(.L_x_381) ;  /* 0x000000b000017945 */ /* 0x000fe80003800000 */
[----:B------:R-:W-:-:S04]  /*10700*/  FMUL R200, R3, R16 ;  /* 0x0000001003c87220 */ /* 0x000fc80000400000 */
[----:B------:R-:W-:Y:S01]  /*10710*/  FFMA R200, R201, R2, R200 ;  /* 0x00000002c9c87223 */ /* 0x000fe200000000c8 */
[----:B------:R-:W-:-:S04]  /*10720*/  @P5 IMAD.MOV.U32 R201, RZ, RZ, R7 ;  /* 0x000000ffffc95224 */ /* 0x000fc800078e0007 */
[----:B------:R-:W-:-:S04]  /*10730*/  F2FP.F16.F32.PACK_AB R200, RZ, R200 ;  /* 0x000000c8ffc8723e */ /* 0x000fc800000000ff */
[----:B------:R-:W-:Y:S01]  /*10740*/  PRMT R3, R200, 0x7610, R3 ;  /* 0x00007610c8037816 */ /* 0x000fe20000000003 */
[----:B------:R-:W-:-:S05]  /*10750*/  @P5 IMAD.MOV.U32 R200, RZ, RZ, R8 ;  /* 0x000000ffffc85224 */ /* 0x000fca00078e0008 */
[----:B------:R0:W-:Y:S01]  /*10760*/  @P5 STG.E.U16 desc[UR60][R200.64+0xe2], R3 ;  /* 0x0000e203c8005986 */ /* 0x0001e2000c10153c */
[----:B------:R-:W-:-:S13]  /*10770*/  ISETP.GT.AND P5, PT, R0, 0x70, P6 ;  /* 0x000000700000780c */ /* 0x000fda00037a4270 */
[----:B0-----:R-:W-:Y:S05]  /*10780*/  @!P5 BRA `(.L_x_382) ;  /* 0x000000000004d947 */ /* 0x001fea0003800000 */
[----:B------:R0:W5:Y:S02]  /*10790*/  LDG.E.LTC128B.U16 R17, desc[UR60][R22.64+0xe0] ;  /* 0x0000e03c16117981 */ /* 0x000164000c1e1520 */
.L_x_382:
[----:B------:R-:W-:Y:S05]  /*107a0*/  BSYNC B1 ;  /* 0x0000000000017941 */ /* 0x000fea0003800000 */
.L_x_381:
        /* <DEDUP_REMOVED lines=9> */
.L_x_384:
[----:B------:R-:W-:Y:S05]  /*10840*/  BSYNC B1 ;  /* 0x0000000000017941 */ /* 0x000fea0003800000 */
.L_x_383:
        /* <DEDUP_REMOVED lines=9> */
.L_x_386:
[----:B------:R-:W-:Y:S05]  /*108e0*/  BSYNC B1 ;  /* 0x0000000000017941 */ /* 0x000fea0003800000 */
.L_x_385:
        /* <DEDUP_REMOVED lines=11> */
.L_x_388:
[----:B------:R-:W-:Y:S05]  /*109a0*/  BSYNC B1 ;  /* 0x0000000000017941 */ /* 0x000fea0003800000 */
.L_x_387:
[----:B-----5:R-:W-:Y:S01]  /*109b0*/  HADD2.F32 R3, -RZ, R17.H0_H0 ;  /* 0x20000011ff037230 */ /* 0x020fe20000004100 */
[----:B------:R-:W-:Y:S01]  /*109c0*/  @P5 MOV R201, R7 ;  /* 0x0000000700c95202 */ /* 0x000fe20000000f00 */
[----:B------:R-:W-:Y:S03]  /*109d0*/  BSSY B1, `(.L_x_389) ;  /* 0x000000a000017945 */ /* 0x000fe60003800000 */
[----:B------:R-:W-:-:S04]  /*109e0*/  FMUL R200, R3, R16 ;  /* 0x0000001003c87220 */ /* 0x000fc80000400000 */
[----:B------:R-:W-:-:S05]  /*109f0*/  FFMA R200, R205, R2, R200 ;  /* 0x00000002cdc87223 */ /* 0x000fca00000000c8 */
[----:B------:R-:W-:-:S04]  /*10a00*/  F2FP.F16.F32.PACK_AB R200, RZ, R200 ;  /* 0x000000c8ffc8723e */ /* 0x000fc800000000ff */
[----:B------:R-:W-:Y:S01]  /*10a10*/  PRMT R3, R200, 0x7610, R3 ;  /* 0x00007610c8037816 */ /* 0x000fe20000000003 */
[----:B------:R-:W-:-:S05]  /*10a20*/  @P5 IMAD.MOV.U32 R200, RZ, RZ, R8 ;  /* 0x000000ffffc85224 */ /* 0x000fca00078e0008 */
[----:B------:R0:W-:Y:S01]  /*10a30*/  @P5 STG.E.U16 desc[UR60][R200.64+0xf2], R3 ;  /* 0x0000f203c8005986 */ /* 0x0001e2000c10153c */
[----:B------:R-:W-:-:S13]  /*10a40*/  ISETP.GT.AND P5, PT, R0, 0x78, P6 ;  /* 0x000000780000780c */ /* 0x000fda00037a4270 */
[----:B0-----:R-:W-:Y:S05]  /*10a50*/  @!P5 BRA `(.L_x_390) ;  /* 0x000000000004d947 */ /* 0x001fea0003800000 */
[----:B------:R0:W5:Y:S02]  /*10a60*/  LDG.E.LTC128B.U16 R17, desc[UR60][R22.64+0xf0] ;  /* 0x0000f03c16117981 */ /* 0x000164000c1e1520 */
.L_x_390:
[----:B------:R-:W-:Y:S05]  /*10a70*/  BSYNC B1 ;  /* 0x0000000000017941 */ /* 0x000fea0003800000 */
.L_x_389:
        /* <DEDUP_REMOVED lines=9> */
.L_x_392:
[----:B------:R-:W-:Y:S05]  /*10b10*/  BSYNC B1 ;  /* 0x0000000000017941 */ /* 0x000fea0003800000 */
.L_x_391:
        /* <DEDUP_REMOVED lines=9> */
.L_x_394:
[----:B------:R-:W-:Y:S05]  /*10bb0*/  BSYNC B1 ;  /* 0x0000000000017941 */ /* 0x000fea0003800000 */
.L_x_393:
        /* <DEDUP_REMOVED lines=9> */
.L_x_396:
[----:B------:R-:W-:Y:S05]  /*10c50*/  BSYNC B1 ;  /* 0x0000000000017941 */ /* 0x000fea0003800000 */
.L_x_395:
        /* <DEDUP_REMOVED lines=9> */
.L_x_398:
[----:B------:R-:W-:Y:S05]  /*10cf0*/  BSYNC B1 ;  /* 0x0000000000017941 */ /* 0x000fea0003800000 */
.L_x_397:
        /* <DEDUP_REMOVED lines=9> */
.L_x_400:
[----:B------:R-:W-:Y:S05]  /*10d90*/  BSYNC B1 ;  /* 0x0000000000017941 */ /* 0x000fea0003800000 */
.L_x_399:
        /* <DEDUP_REMOVED lines=9> */
.L_x_402:
[----:B------:R-:W-:Y:S05]  /*10e30*/  BSYNC B1 ;  /* 0x0000000000017941 */ /* 0x000fea0003800000 */
.L_x_401:
        /* <DEDUP_REMOVED lines=9> */
.L_x_404:
[----:B------:R-:W-:Y:S05]  /*10ed0*/  BSYNC B1 ;  /* 0x0000000000017941 */ /* 0x000fea0003800000 */
.L_x_403:
        /* <DEDUP_REMOVED lines=9> */
.L_x_406:
[----:B------:R-:W-:Y:S05]  /*10f70*/  BSYNC B1 ;  /* 0x0000000000017941 */ /* 0x000fea0003800000 */
.L_x_405:
        /* <DEDUP_REMOVED lines=9> */
.L_x_408:
[----:B------:R-:W-:Y:S05]  /*11010*/  BSYNC B1 ;  /* 0x0000000000017941 */ /* 0x000fea0003800000 */
.L_x_407:
        /* <DEDUP_REMOVED lines=9> */
.L_x_410:
[----:B------:R-:W-:Y:S05]  /*110b0*/  BSYNC B1 ;  /* 0x0000000000017941 */ /* 0x000fea0003800000 */
.L_x_409:
        /* <DEDUP_REMOVED lines=9> */
.L_x_412:
[----:B------:R-:W-:Y:S05]  /*11150*/  BSYNC B1 ;  /* 0x0000000000017941 */ /* 0x000fea0003800000 */
.L_x_411:
        /* <DEDUP_REMOVED lines=9> */
.L_x_414:
[----:B------:R-:W-:Y:S05]  /*111f0*/  BSYNC B1 ;  /* 0x0000000000017941 */ /* 0x000fea0003800000 */
.L_x_413:
        /* <DEDUP_REMOVED lines=9> */
.L_x_416:
[----:B------:R-:W-:Y:S05]  /*11290*/  BSYNC B1 ;  /* 0x0000000000017941 */ /* 0x000fea0003800000 */
.L_x_415:
        /* <DEDUP_REMOVED lines=9> */
.L_x_418:
[----:B------:R-:W-:Y:S05]  /*11330*/  BSYNC B1 ;  /* 0x0000000000017941 */ /* 0x000fea0003800000 */
.L_x_417:
        /* <DEDUP_REMOVED lines=9> */
.L_x_420:
[----:B------:R-:W-:Y:S05]  /*113d0*/  BSYNC B1 ;  /* 0x0000000000017941 */ /* 0x000fea0003800000 */
.L_x_419:
        /* <DEDUP_REMOVED lines=9> */
.L_x_422:
[----:B------:R-:W-:Y:S05]  /*11470*/  BSYNC B1 ;  /* 0x0000000000017941 */ /* 0x000fea0003800000 */
.L_x_421:
        /* <DEDUP_REMOVED lines=9> */
.L_x_424:
[----:B------:R-:W-:Y:S05]  /*11510*/  BSYNC B1 ;  /* 0x0000000000017941 */ /* 0x000fea0003800000 */
.L_x_423:
        /* <DEDUP_REMOVED lines=9> */
.L_x_426:
[----:B------:R-:W-:Y:S05]  /*115b0*/  BSYNC B1 ;  /* 0x0000000000017941 */ /* 0x000fea0003800000 */
.L_x_425:
        /* <DEDUP_REMOVED lines=11> */
.L_x_428:
[----:B------:R-:W-:Y:S05]  /*11670*/  BSYNC B1 ;  /* 0x0000000000017941 */ /* 0x000fea0003800000 */
.L_x_427:
        /* <DEDUP_REMOVED lines=12> */
.L_x_430:
[----:B------:R-:W-:Y:S05]  /*11740*/  BSYNC B1 ;  /* 0x0000000000017941 */ /* 0x000fea0003800000 */
.L_x_429:
        /* <DEDUP_REMOVED lines=9> */
.L_x_432:
[----:B------:R-:W-:Y:S05]  /*117e0*/  BSYNC B1 ;  /* 0x0000000000017941 */ /* 0x000fea0003800000 */
.L_x_431:
        /* <DEDUP_REMOVED lines=9> */
.L_x_434:
[----:B------:R-:W-:Y:S05]  /*11880*/  BSYNC B1 ;  /* 0x0000000000017941 */ /* 0x000fea0003800000 */
.L_x_433:
        /* <DEDUP_REMOVED lines=11> */
.L_x_436:
[----:B------:R-:W-:Y:S05]  /*11940*/  BSYNC B1 ;  /* 0x0000000000017941 */ /* 0x000fea0003800000 */
.L_x_435:
[----:B-----5:R-:W-:Y:S01]  /*11950*/  HADD2.F32 R3, -RZ, R17.H0_H0 ;  /* 0x20000011ff037230 */ /* 0x020fe20000004100 */
[----:B------:R-:W-:Y:S01]  /*11960*/  BSSY B1, `(.L_x_437) ;  /* 0x000000b000017945 */ /* 0x000fe20003800000 */
[----:B------:R-:W-:-:S03]  /*11970*/  @P5 IMAD.MOV.U32 R177, RZ, RZ, R7 ;  /* 0x000000ffffb15224 */ /* 0x000fc600078e0007 */
        /* <DEDUP_REMOVED lines=9> */
.L_x_438:
[----:B------:R-:W-:Y:S05]  /*11a10*/  BSYNC B1 ;  /* 0x0000000000017941 */ /* 0x000fea0003800000 */
.L_x_437:
        /* <DEDUP_REMOVED lines=9> */
.L_x_440:
[----:B------:R-:W-:Y:S05]  /*11ab0*/  BSYNC B1 ;  /* 0x0000000000017941 */ /* 0x000fea0003800000 */
.L_x_439:
        /* <DEDUP_REMOVED lines=9> */
.L_x_442:
[----:B------:R-:W-:Y:S05]  /*11b50*/  BSYNC B1 ;  /* 0x0000000000017941 */ /* 0x000fea0003800000 */
.L_x_441:
        /* <DEDUP_REMOVED lines=9> */
.L_x_444:
[----:B------:R-:W-:Y:S05]  /*11bf0*/  BSYNC B1 ;  /* 0x0000000000017941 */ /* 0x000fea0003800000 */
.L_x_443:
        /* <DEDUP_REMOVED lines=9> */
.L_x_446:
[----:B------:R-:W-:Y:S05]  /*11c90*/  BSYNC B1 ;  /* 0x0000000000017941 */ /* 0x000fea0003800000 */
.L_x_445:
        /* <DEDUP_REMOVED lines=9> */
.L_x_448:
[----:B------:R-:W-:Y:S05]  /*11d30*/  BSYNC B1 ;  /* 0x0000000000017941 */ /* 0x000fea0003800000 */
.L_x_447:
        /* <DEDUP_REMOVED lines=9> */
.L_x_450:
[----:B------:R-:W-:Y:S05]  /*11dd0*/  BSYNC B1 ;  /* 0x0000000000017941 */ /* 0x000fea0003800000 */
.L_x_449:
        /* <DEDUP_REMOVED lines=9> */
.L_x_452:
[----:B------:R-:W-:Y:S05]  /*11e70*/  BSYNC B1 ;  /* 0x0000000000017941 */ /* 0x000fea0003800000 */
.L_x_451:
        /* <DEDUP_REMOVED lines=9> */
.L_x_454:
[----:B------:R-:W-:Y:S05]  /*11f10*/  BSYNC B1 ;  /* 0x0000000000017941 */ /* 0x000fea0003800000 */
.L_x_453:
        /* <DEDUP_REMOVED lines=9> */
.L_x_456:
[----:B------:R-:W-:Y:S05]  /*11fb0*/  BSYNC B1 ;  /* 0x0000000000017941 */ /* 0x000fea0003800000 */
.L_x_455:
        /* <DEDUP_REMOVED lines=9> */
.L_x_458:
[----:B------:R-:W-:Y:S05]  /*12050*/  BSYNC B1 ;  /* 0x0000000000017941 */ /* 0x000fea0003800000 */
.L_x_457:
        /* <DEDUP_REMOVED lines=9> */
.L_x_460:
[----:B------:R-:W-:Y:S05]  /*120f0*/  BSYNC B1 ;  /* 0x0000000000017941 */ /* 0x000fea0003800000 */
.L_x_459:
        /* <DEDUP_REMOVED lines=9> */
.L_x_462:
[----:B------:R-:W-:Y:S05]  /*12190*/  BSYNC B1 ;  /* 0x0000000000017941 */ /* 0x000fea0003800000 */
.L_x_461:
        /* <DEDUP_REMOVED lines=9> */
.L_x_464:
[----:B------:R-:W-:Y:S05]  /*12230*/  BSYNC B1 ;  /* 0x0000000000017941 */ /* 0x000fea0003800000 */
.L_x_463:
        /* <DEDUP_REMOVED lines=9> */
.L_x_466:
[----:B------:R-:W-:Y:S05]  /*122d0*/  BSYNC B1 ;  /* 0x0000000000017941 */ /* 0x000fea0003800000 */
.L_x_465:
        /* <DEDUP_REMOVED lines=9> */
.L_x_468:
[----:B------:R-:W-:Y:S05]  /*12370*/  BSYNC B1 ;  /* 0x0000000000017941 */ /* 0x000fea0003800000 */
.L_x_467:
        /* <DEDUP_REMOVED lines=9> */
.L_x_470:
[----:B------:R-:W-:Y:S05]  /*12410*/  BSYNC B1 ;  /* 0x0000000000017941 */ /* 0x000fea0003800000 */
.L_x_469:
        /* <DEDUP_REMOVED lines=9> */
.L_x_472:
[----:B------:R-:W-:Y:S05]  /*124b0*/  BSYNC B1 ;  /* 0x0000000000017941 */ /* 0x000fea0003800000 */
.L_x_471:
        /* <DEDUP_REMOVED lines=9> */
.L_x_474:
[----:B------:R-:W-:Y:S05]  /*12550*/  BSYNC B1 ;  /* 0x0000000000017941 */ /* 0x000fea0003800000 */
.L_x_473:
        /* <DEDUP_REMOVED lines=11> */
.L_x_476:
[----:B------:R-:W-:Y:S05]  /*12610*/  BSYNC B1 ;  /* 0x0000000000017941 */ /* 0x000fea0003800000 */
.L_x_475:
        /* <DEDUP_REMOVED lines=12> */
.L_x_478:
[----:B------:R-:W-:Y:S05]  /*126e0*/  BSYNC B1 ;  /* 0x0000000000017941 */ /* 0x000fea0003800000 */
.L_x_477:
        /* <DEDUP_REMOVED lines=9> */
.L_x_480:
[----:B------:R-:W-:Y:S05]  /*12780*/  BSYNC B1 ;  /* 0x0000000000017941 */ /* 0x000fea0003800000 */
.L_x_479:
        /* <DEDUP_REMOVED lines=9> */
.L_x_482:
[----:B------:R-:W-:Y:S05]  /*12820*/  BSYNC B1 ;  /* 0x0000000000017941 */ /* 0x000fea0003800000 */
.L_x_481:
        /* <DEDUP_REMOVED lines=11> */
.L_x_484:
[----:B------:R-:W-:Y:S05]  /*128e0*/  BSYNC B1 ;  /* 0x0000000000017941 */ /* 0x000fea0003800000 */
.L_x_483:
        /* <DEDUP_REMOVED lines=12> */
.L_x_486:
[----:B------:R-:W-:Y:S05]  /*129b0*/  BSYNC B1 ;  /* 0x0000000000017941 */ /* 0x000fea0003800000 */
.L_x_485:
        /* <DEDUP_REMOVED lines=9> */
.L_x_488:
[----:B------:R-:W-:Y:S05]  /*12a50*/  BSYNC B1 ;  /* 0x0000000000017941 */ /* 0x000fea0003800000 */
.L_x_487:
        /* <DEDUP_REMOVED lines=9> */
.L_x_490:
[----:B------:R-:W-:Y:S05]  /*12af0*/  BSYNC B1 ;  /* 0x0000000000017941 */ /* 0x000fea0003800000 */
.L_x_489:
        /* <DEDUP_REMOVED lines=9> */
.L_x_492:
[----:B------:R-:W-:Y:S05]  /*12b90*/  BSYNC B1 ;  /* 0x0000000000017941 */ /* 0x000fea0003800000 */
.L_x_491:
        /* <DEDUP_REMOVED lines=9> */
.L_x_494:
[----:B------:R-:W-:Y:S05]  /*12c30*/  BSYNC B1 ;  /* 0x0000000000017941 */ /* 0x000fea0003800000 */
.L_x_493:
        /* <DEDUP_REMOVED lines=9> */
.L_x_496:
[----:B------:R-:W-:Y:S05]  /*12cd0*/  BSYNC B1 ;  /* 0x0000000000017941 */ /* 0x000fea0003800000 */
.L_x_495:
        /* <DEDUP_REMOVED lines=9> */
.L_x_498:
[----:B------:R-:W-:Y:S05]  /*12d70*/  BSYNC B1 ;  /* 0x0000000000017941 */ /* 0x000fea0003800000 */
.L_x_497:
        /* <DEDUP_REMOVED lines=9> */
.L_x_500:
[----:B------:R-:W-:Y:S05]  /*12e10*/  BSYNC B1 ;  /* 0x0000000000017941 */ /* 0x000fea0003800000 */
.L_x_499:
        /* <DEDUP_REMOVED lines=9> */
.L_x_502:
[----:B------:R-:W-:Y:S05]  /*12eb0*/  BSYNC B1 ;  /* 0x0000000000017941 */ /* 0x000fea0003800000 */
.L_x_501:
        /* <DEDUP_REMOVED lines=9> */
.L_x_504:
[----:B------:R-:W-:Y:S05]  /*12f50*/  BSYNC B1 ;  /* 0x0000000000017941 */ /* 0x000fea0003800000 */
.L_x_503:
        /* <DEDUP_REMOVED lines=9> */
.L_x_506:
[----:B------:R-:W-:Y:S05]  /*12ff0*/  BSYNC B1 ;  /* 0x0000000000017941 */ /* 0x000fea0003800000 */
.L_x_505:
        /* <DEDUP_REMOVED lines=9> */
.L_x_508:
[----:B------:R-:W-:Y:S05]  /*13090*/  BSYNC B1 ;  /* 0x0000000000017941 */ /* 0x000fea0003800000 */
.L_x_507:
        /* <DEDUP_REMOVED lines=9> */
.L_x_510:
[----:B------:R-:W-:Y:S05]  /*13130*/  BSYNC B1 ;  /* 0x0000000000017941 */ /* 0x000fea0003800000 */
.L_x_509:
        /* <DEDUP_REMOVED lines=9> */
.L_x_512:
[----:B------:R-:W-:Y:S05]  /*131d0*/  BSYNC B1 ;  /* 0x0000000000017941 */ /* 0x000fea0003800000 */
.L_x_511:
        /* <DEDUP_REMOVED lines=9> */
.L_x_514:
[----:B------:R-:W-:Y:S05]  /*13270*/  BSYNC B1 ;  /* 0x0000000000017941 */ /* 0x000fea0003800000 */
.L_x_513:
        /* <DEDUP_REMOVED lines=9> */
.L_x_516:
[----:B------:R-:W-:Y:S05]  /*13310*/  BSYNC B1 ;  /* 0x0000000000017941 */ /* 0x000fea0003800000 */
.L_x_515:
        /* <DEDUP_REMOVED lines=9> */
.L_x_518:
[----:B------:R-:W-:Y:S05]  /*133b0*/  BSYNC B1 ;  /* 0x0000000000017941 */ /* 0x000fea0003800000 */
.L_x_517:
        /* <DEDUP_REMOVED lines=9> */
.L_x_520:
[----:B------:R-:W-:Y:S05]  /*13450*/  BSYNC B1 ;  /* 0x0000000000017941 */ /* 0x000fea0003800000 */
.L_x_519:
        /* <DEDUP_REMOVED lines=9> */
.L_x_522:
[----:B------:R-:W-:Y:S05]  /*134f0*/  BSYNC B1 ;  /* 0x0000000000017941 */ /* 0x000fea0003800000 */
.L_x_521:
        /* <DEDUP_REMOVED lines=11> */
.L_x_524:
[----:B------:R-:W-:Y:S05]  /*135b0*/  BSYNC B1 ;  /* 0x0000000000017941 */ /* 0x000fea0003800000 */
.L_x_523:
        /* <DEDUP_REMOVED lines=12> */
.L_x_526:
[----:B------:R-:W-:Y:S05]  /*13680*/  BSYNC B1 ;  /* 0x0000000000017941 */ /* 0x000fea0003800000 */
.L_x_525:
        /* <DEDUP_REMOVED lines=9> */
.L_x_528:
[----:B------:R-:W-:Y:S05]  /*13720*/  BSYNC B1 ;  /* 0x0000000000017941 */ /* 0x000fea0003800000 */
.L_x_527:
        /* <DEDUP_REMOVED lines=9> */
.L_x_530:
[----:B------:R-:W-:Y:S05]  /*137c0*/  BSYNC B1 ;  /* 0x0000000000017941 */ /* 0x000fea0003800000 */
.L_x_529:
        /* <DEDUP_REMOVED lines=11> */
.L_x_532:
[----:B------:R-:W-:Y:S05]  /*13880*/  BSYNC B1 ;  /* 0x0000000000017941 */ /* 0x000fea0003800000 */
.L_x_531:
        /* <DEDUP_REMOVED lines=12> */
.L_x_534:
[----:B------:R-:W-:Y:S05]  /*13950*/  BSYNC B1 ;  /* 0x0000000000017941 */ /* 0x000fea0003800000 */
.L_x_533:
        /* <DEDUP_REMOVED lines=9> */
.L_x_536:
[----:B------:R-:W-:Y:S05]  /*139f0*/  BSYNC B1 ;  /* 0x0000000000017941 */ /* 0x000fea0003800000 */
.L_x_535:
        /* <DEDUP_REMOVED lines=9> */
.L_x_538:
[----:B------:R-:W-:Y:S05]  /*13a90*/  BSYNC B1 ;  /* 0x0000000000017941 */ /* 0x000fea0003800000 */
.L_x_537:
        /* <DEDUP_REMOVED lines=9> */
.L_x_540:
[----:B------:R-:W-:Y:S05]  /*13b30*/  BSYNC B1 ;  /* 0x0000000000017941 */ /* 0x000fea0003800000 */
.L_x_539:
        /* <DEDUP_REMOVED lines=9> */
.L_x_542:
[----:B------:R-:W-:Y:S05]  /*13bd0*/  BSYNC B1 ;  /* 0x0000000000017941 */ /* 0x000fea0003800000 */
.L_x_541:
        /* <DEDUP_REMOVED lines=9> */
.L_x_544:
[----:B------:R-:W-:Y:S05]  /*13c70*/  BSYNC B1 ;  /* 0x0000000000017941 */ /* 0x000fea0003800000 */
.L_x_543:
        /* <DEDUP_REMOVED lines=9> */
.L_x_546:
[----:B------:R-:W-:Y:S05]  /*13d10*/  BSYNC B1 ;  /* 0x0000000000017941 */ /* 0x000fea0003800000 */
.L_x_545:
        /* <DEDUP_REMOVED lines=9> */
.L_x_548:
[----:B------:R-:W-:Y:S05]  /*13db0*/  BSYNC B1 ;  /* 0x0000000000017941 */ /* 0x000fea0003800000 */
.L_x_547:
        /* <DEDUP_REMOVED lines=9> */
.L_x_550:
[----:B------:R-:W-:Y:S05]  /*13e50*/  BSYNC B1 ;  /* 0x0000000000017941 */ /* 0x000fea0003800000 */
.L_x_549:
        /* <DEDUP_REMOVED lines=9> */
.L_x_552:
[----:B------:R-:W-:Y:S05]  /*13ef0*/  BSYNC B1 ;  /* 0x0000000000017941 */ /* 0x000fea0003800000 */
.L_x_551:
        /* <DEDUP_REMOVED lines=9> */
.L_x_554:
[----:B------:R-:W-:Y:S05]  /*13f90*/  BSYNC B1 ;  /* 0x0000000000017941 */ /* 0x000fea0003800000 */
.L_x_553:
        /* <DEDUP_REMOVED lines=9> */
.L_x_556:
[----:B------:R-:W-:Y:S05]  /*14030*/  BSYNC B1 ;  /* 0x0000000000017941 */ /* 0x000fea0003800000 */
.L_x_555:
        /* <DEDUP_REMOVED lines=9> */
.L_x_558:
[----:B------:R-:W-:Y:S05]  /*140d0*/  BSYNC B1 ;  /* 0x0000000000017941 */ /* 0x000fea0003800000 */
.L_x_557:
        /* <DEDUP_REMOVED lines=9> */
.L_x_560:
[----:B------:R-:W-:Y:S05]  /*14170*/  BSYNC B1 ;  /* 0x0000000000017941 */ /* 0x000fea0003800000 */
.L_x_559:
        /* <DEDUP_REMOVED lines=9> */
.L_x_562:
[----:B------:R-:W-:Y:S05]  /*14210*/  BSYNC B1 ;  /* 0x0000000000017941 */ /* 0x000fea0003800000 */
.L_x_561:
        /* <DEDUP_REMOVED lines=9> */
.L_x_564:
[----:B------:R-:W-:Y:S05]  /*142b0*/  BSYNC B1 ;  /* 0x0000000000017941 */ /* 0x000fea0003800000 */
.L_x_563:
        /* <DEDUP_REMOVED lines=9> */
.L_x_566:
[----:B------:R-:W-:Y:S05]  /*14350*/  BSYNC B1 ;  /* 0x0000000000017941 */ /* 0x000fea0003800000 */
.L_x_565:
        /* <DEDUP_REMOVED lines=9> */
.L_x_568:
[----:B------:R-:W-:Y:S05]  /*143f0*/  BSYNC B1 ;  /* 0x0000000000017941 */ /* 0x000fea0003800000 */
.L_x_567:
        /* <DEDUP_REMOVED lines=9> */
.L_x_570:
[----:B------:R-:W-:Y:S05]  /*14490*/  BSYNC B1 ;  /* 0x0000000000017941 */ /* 0x000fea0003800000 */
.L_x_569:
        /* <DEDUP_REMOVED lines=11> */
.L_x_572:
[----:B------:R-:W-:Y:S05]  /*14550*/  BSYNC B1 ;  /* 0x0000000000017941 */ /* 0x000fea0003800000 */
.L_x_571:
        /* <DEDUP_REMOVED lines=12> */
.L_x_574:
[----:B------:R-:W-:Y:S05]  /*14620*/  BSYNC B1 ;  /* 0x0000000000017941 */ /* 0x000fea0003800000 */
.L_x_573:
        /* <DEDUP_REMOVED lines=9> */
.L_x_576:
[----:B------:R-:W-:Y:S05]  /*146c0*/  BSYNC B1 ;  /* 0x0000000000017941 */ /* 0x000fea0003800000 */
.L_x_575:
        /* <DEDUP_REMOVED lines=9> */
.L_x_578:
[----:B------:R-:W-:Y:S05]  /*14760*/  BSYNC B1 ;  /* 0x0000000000017941 */ /* 0x000fea0003800000 */
.L_x_577:
        /* <DEDUP_REMOVED lines=11> */
.L_x_580:
[----:B------:R-:W-:Y:S05]  /*14820*/  BSYNC B1 ;  /* 0x0000000000017941 */ /* 0x000fea0003800000 */
.L_x_579:
        /* <DEDUP_REMOVED lines=12> */
.L_x_582:
[----:B------:R-:W-:Y:S05]  /*148f0*/  BSYNC B1 ;  /* 0x0000000000017941 */ /* 0x000fea0003800000 */
.L_x_581:
        /* <DEDUP_REMOVED lines=9> */
.L_x_584:
[----:B------:R-:W-:Y:S05]  /*14990*/  BSYNC B1 ;  /* 0x0000000000017941 */ /* 0x000fea0003800000 */
.L_x_583:
        /* <DEDUP_REMOVED lines=9> */
.L_x_586:
[----:B------:R-:W-:Y:S05]  /*14a30*/  BSYNC B1 ;  /* 0x0000000000017941 */ /* 0x000fea0003800000 */
.L_x_585:
        /* <DEDUP_REMOVED lines=9> */
.L_x_588:
[----:B------:R-:W-:Y:S05]  /*14ad0*/  BSYNC B1 ;  /* 0x0000000000017941 */ /* 0x000fea0003800000 */
.L_x_587:
        /* <DEDUP_REMOVED lines=9> */
.L_x_590:
[----:B------:R-:W-:Y:S05]  /*14b70*/  BSYNC B1 ;  /* 0x0000000000017941 */ /* 0x000fea0003800000 */
.L_x_589:
        /* <DEDUP_REMOVED lines=9> */
.L_x_592:
[----:B------:R-:W-:Y:S05]  /*14c10*/  BSYNC B1 ;  /* 0x0000000000017941 */ /* 0x000fea0003800000 */
.L_x_591:
        /* <DEDUP_REMOVED lines=9> */
.L_x_594:
[----:B------:R-:W-:Y:S05]  /*14cb0*/  BSYNC B1 ;  /* 0x0000000000017941 */ /* 0x000fea0003800000 */
.L_x_593:
        /* <DEDUP_REMOVED lines=9> */
.L_x_596:
[----:B------:R-:W-:Y:S05]  /*14d50*/  BSYNC B1 ;  /* 0x0000000000017941 */ /* 0x000fea0003800000 */
.L_x_595:
        /* <DEDUP_REMOVED lines=9> */
.L_x_598:
[----:B------:R-:W-:Y:S05]  /*14df0*/  BSYNC B1 ;  /* 0x0000000000017941 */ /* 0x000fea0003800000 */
.L_x_597:
        /* <DEDUP_REMOVED lines=9> */
.L_x_600:
[----:B------:R-:W-:Y:S05]  /*14e90*/  BSYNC B1 ;  /* 0x0000000000017941 */ /* 0x000fea0003800000 */
.L_x_599:
        /* <DEDUP_REMOVED lines=9> */
.L_x_602:
[----:B------:R-:W-:Y:S05]  /*14f30*/  BSYNC B1 ;  /* 0x0000000000017941 */ /* 0x000fea0003800000 */
.L_x_601:
        /* <DEDUP_REMOVED lines=9> */
.L_x_604:
[----:B------:R-:W-:Y:S05]  /*14fd0*/  BSYNC B1 ;  /* 0x0000000000017941 */ /* 0x000fea0003800000 */
.L_x_603:
        /* <DEDUP_REMOVED lines=9> */
.L_x_606:
[----:B------:R-:W-:Y:S05]  /*15070*/  BSYNC B1 ;  /* 0x0000000000017941 */ /* 0x000fea0003800000 */
.L_x_605:
        /* <DEDUP_REMOVED lines=9> */
.L_x_608:
[----:B------:R-:W-:Y:S05]  /*15110*/  BSYNC B1 ;  /* 0x0000000000017941 */ /* 0x000fea0003800000 */
.L_x_607:
        /* <DEDUP_REMOVED lines=9> */
.L_x_610:
[----:B------:R-:W-:Y:S05]  /*151b0*/  BSYNC B1 ;  /* 0x0000000000017941 */ /* 0x000fea0003800000 */
.L_x_609:
        /* <DEDUP_REMOVED lines=9> */
.L_x_612:
[----:B------:R-:W-:Y:S05]  /*15250*/  BSYNC B1 ;  /* 0x0000000000017941 */ /* 0x000fea0003800000 */
.L_x_611:
        /* <DEDUP_REMOVED lines=9> */
.L_x_614:
[----:B------:R-:W-:Y:S05]  /*152f0*/  BSYNC B1 ;  /* 0x0000000000017941 */ /* 0x000fea0003800000 */
.L_x_613:
        /* <DEDUP_REMOVED lines=9> */
.L_x_616:
[----:B------:R-:W-:Y:S05]  /*15390*/  BSYNC B1 ;  /* 0x0000000000017941 */ /* 0x000fea0003800000 */
.L_x_615:
        /* <DEDUP_REMOVED lines=9> */
.L_x_618:
[----:B------:R-:W-:Y:S05]  /*15430*/  BSYNC B1 ;  /* 0x0000000000017941 */ /* 0x000fea0003800000 */
.L_x_617:
        /* <DEDUP_REMOVED lines=11> */
.L_x_620:
[----:B------:R-:W-:Y:S05]  /*154f0*/  BSYNC B1 ;  /* 0x0000000000017941 */ /* 0x000fea0003800000 */
.L_x_619:
        /* <DEDUP_REMOVED lines=12> */
.L_x_622:
[----:B------:R-:W-:Y:S05]  /*155c0*/  BSYNC B1 ;  /* 0x0000000000017941 */ /* 0x000fea0003800000 */
.L_x_621:
        /* <DEDUP_REMOVED lines=9> */
.L_x_624:
[----:B------:R-:W-:Y:S05]  /*15660*/  BSYNC B1 ;  /* 0x0000000000017941 */ /* 0x000fea0003800000 */
.L_x_623:
        /* <DEDUP_REMOVED lines=9> */
.L_x_626:
[----:B------:R-:W-:Y:S05]  /*15700*/  BSYNC B1 ;  /* 0x0000000000017941 */ /* 0x000fea0003800000 */
.L_x_625:
        /* <DEDUP_REMOVED lines=11> */
.L_x_628:
[----:B------:R-:W-:Y:S05]  /*157c0*/  BSYNC B1 ;  /* 0x0000000000017941 */ /* 0x000fea0003800000 */
.L_x_627:
        /* <DEDUP_REMOVED lines=12> */
.L_x_630:
[----:B------:R-:W-:Y:S05]  /*15890*/  BSYNC B1 ;  /* 0x0000000000017941 */ /* 0x000fea0003800000 */
.L_x_629:
        /* <DEDUP_REMOVED lines=9> */
.L_x_632:
[----:B------:R-:W-:Y:S05]  /*15930*/  BSYNC B1 ;  /* 0x0000000000017941 */ /* 0x000fea0003800000 */
.L_x_631:
        /* <DEDUP_REMOVED lines=9> */
.L_x_634:
[----:B------:R-:W-:Y:S05]  /*159d0*/  BSYNC B1 ;  /* 0x0000000000017941 */ /* 0x000fea0003800000 */
.L_x_633:
        /* <DEDUP_REMOVED lines=9> */
.L_x_636:
[----:B------:R-:W-:Y:S05]  /*15a70*/  BSYNC B1 ;  /* 0x0000000000017941 */ /* 0x000fea0003800000 */
.L_x_635:
        /* <DEDUP_REMOVED lines=9> */
.L_x_638:
[----:B------:R-:W-:Y:S05]  /*15b10*/  BSYNC B1 ;  /* 0x0000000000017941 */ /* 0x000fea0003800000 */
.L_x_637:
        /* <DEDUP_REMOVED lines=9> */
.L_x_640:
[----:B------:R-:W-:Y:S05]  /*15bb0*/  BSYNC B1 ;  /* 0x0000000000017941 */ /* 0x000fea0003800000 */
.L_x_639:
        /* <DEDUP_REMOVED lines=9> */
.L_x_642:
[----:B------:R-:W-:Y:S05]  /*15c50*/  BSYNC B1 ;  /* 0x0000000000017941 */ /* 0x000fea0003800000 */
.L_x_641:
        /* <DEDUP_REMOVED lines=9> */
.L_x_644:
[----:B------:R-:W-:Y:S05]  /*15cf0*/  BSYNC B1 ;  /* 0x0000000000017941 */ /* 0x000fea0003800000 */
.L_x_643:
        /* <DEDUP_REMOVED lines=9> */
.L_x_646:
[----:B------:R-:W-:Y:S05]  /*15d90*/  BSYNC B1 ;  /* 0x0000000000017941 */ /* 0x000fea0003800000 */
.L_x_645:
        /* <DEDUP_REMOVED lines=9> */
.L_x_648:
[----:B------:R-:W-:Y:S05]  /*15e30*/  BSYNC B1 ;  /* 0x0000000000017941 */ /* 0x000fea0003800000 */
.L_x_647:
        /* <DEDUP_REMOVED lines=9> */
.L_x_650:
[----:B------:R-:W-:Y:S05]  /*15ed0*/  BSYNC B1 ;  /* 0x0000000000017941 */ /* 0x000fea0003800000 */
.L_x_649:
        /* <DEDUP_REMOVED lines=9> */
.L_x_652:
[----:B------:R-:W-:Y:S05]  /*15f70*/  BSYNC B1 ;  /* 0x0000000000017941 */ /* 0x000fea0003800000 */
.L_x_651:
        /* <DEDUP_REMOVED lines=9> */
.L_x_654:
[----:B------:R-:W-:Y:S05]  /*16010*/  BSYNC B1 ;  /* 0x0000000000017941 */ /* 0x000fea0003800000 */
.L_x_653:
        /* <DEDUP_REMOVED lines=9> */
.L_x_656:
[----:B------:R-:W-:Y:S05]  /*160b0*/  BSYNC B1 ;  /* 0x0000000000017941 */ /* 0x000fea0003800000 */
.L_x_655:
        /* <DEDUP_REMOVED lines=9> */
.L_x_658:
[----:B------:R-:W-:Y:S05]  /*16150*/  BSYNC B1 ;  /* 0x0000000000017941 */ /* 0x000fea0003800000 */
.L_x_657:
        /* <DEDUP_REMOVED lines=9> */
.L_x_660:
[----:B------:R-:W-:Y:S05]  /*161f0*/  BSYNC B1 ;  /* 0x0000000000017941 */ /* 0x000fea0003800000 */
.L_x_659:
        /* <DEDUP_REMOVED lines=9> */
.L_x_662:
[----:B------:R-:W-:Y:S05]  /*16290*/  BSYNC B1 ;  /* 0x0000000000017941 */ /* 0x000fea0003800000 */
.L_x_661:
        /* <DEDUP_REMOVED lines=9> */
.L_x_664:
[----:B------:R-:W-:Y:S05]  /*16330*/  BSYNC B1 ;  /* 0x0000000000017941 */ /* 0x000fea0003800000 */
.L_x_663:
        /* <DEDUP_REMOVED lines=9> */
.L_x_666:
[----:B------:R-:W-:Y:S05]  /*163d0*/  BSYNC B1 ;  /* 0x0000000000017941 */ /* 0x000fea0003800000 */
.L_x_665:
        /* <DEDUP_REMOVED lines=11> */
.L_x_668:
[----:B------:R-:W-:Y:S05]  /*16490*/  BSYNC B1 ;  /* 0x0000000000017941 */ /* 0x000fea0003800000 */
.L_x_667:
        /* <DEDUP_REMOVED lines=12> */
.L_x_670:
[----:B------:R-:W-:Y:S05]  /*16560*/  BSYNC B1 ;  /* 0x0000000000017941 */ /* 0x000fea0003800000 */
.L_x_669:
        /* <DEDUP_REMOVED lines=9> */
.L_x_672:
[----:B------:R-:W-:Y:S05]  /*16600*/  BSYNC B1 ;  /* 0x0000000000017941 */ /* 0x000fea0003800000 */
.L_x_671:
        /* <DEDUP_REMOVED lines=9> */
.L_x_674:
[----:B------:R-:W-:Y:S05]  /*166a0*/  BSYNC B1 ;  /* 0x0000000000017941 */ /* 0x000fea0003800000 */
.L_x_673:
        /* <DEDUP_REMOVED lines=11> */
.L_x_676:
[----:B------:R-:W-:Y:S05]  /*16760*/  BSYNC B1 ;  /* 0x0000000000017941 */ /* 0x000fea0003800000 */
.L_x_675:
        /* <DEDUP_REMOVED lines=12> */
.L_x_678:
[----:B------:R-:W-:Y:S05]  /*16830*/  BSYNC B1 ;  /* 0x0000000000017941 */ /* 0x000fea0003800000 */
.L_x_677:
        /* <DEDUP_REMOVED lines=9> */
.L_x_680:
[----:B------:R-:W-:Y:S05]  /*168d0*/  BSYNC B1 ;  /* 0x0000000000017941 */ /* 0x000fea0003800000 */
.L_x_679:
        /* <DEDUP_REMOVED lines=9> */
.L_x_682:
[----:B------:R-:W-:Y:S05]  /*16970*/  BSYNC B1 ;  /* 0x0000000000017941 */ /* 0x000fea0003800000 */
.L_x_681:
        /* <DEDUP_REMOVED lines=9> */
.L_x_684:
[----:B------:R-:W-:Y:S05]  /*16a10*/  BSYNC B1 ;  /* 0x0000000000017941 */ /* 0x000fea0003800000 */
.L_x_683:
        /* <DEDUP_REMOVED lines=9> */
.L_x_686:
[----:B------:R-:W-:Y:S05]  /*16ab0*/  BSYNC B1 ;  /* 0x0000000000017941 */ /* 0x000fea0003800000 */
.L_x_685:
        /* <DEDUP_REMOVED lines=9> */
.L_x_688:
[----:B------:R-:W-:Y:S05]  /*16b50*/  BSYNC B1 ;  /* 0x0000000000017941 */ /* 0x000fea0003800000 */
.L_x_687:
        /* <DEDUP_REMOVED lines=9> */
.L_x_690:
[----:B------:R-:W-:Y:S05]  /*16bf0*/  BSYNC B1 ;  /* 0x0000000000017941 */ /* 0x000fea0003800000 */
.L_x_689:
        /* <DEDUP_REMOVED lines=9> */
.L_x_692:
[----:B------:R-:W-:Y:S05]  /*16c90*/  BSYNC B1 ;  /* 0x0000000000017941 */ /* 0x000fea0003800000 */
.L_x_691:
        /* <DEDUP_REMOVED lines=9> */
.L_x_694:
[----:B------:R-:W-:Y:S05]  /*16d30*/  BSYNC B1 ;  /* 0x0000000000017941 */ /* 0x000fea0003800000 */
.L_x_693:
        /* <DEDUP_REMOVED lines=9> */
.L_x_696:
[----:B------:R-:W-:Y:S05]  /*16dd0*/  BSYNC B1 ;  /* 0x0000000000017941 */ /* 0x000fea0003800000 */
.L_x_695:
        /* <DEDUP_REMOVED lines=9> */
.L_x_698:
[----:B------:R-:W-:Y:S05]  /*16e70*/  BSYNC B1 ;  /* 0x0000000000017941 */ /* 0x000fea0003800000 */
.L_x_697:
        /* <DEDUP_REMOVED lines=9> */
.L_x_700:
[----:B------:R-:W-:Y:S05]  /*16f10*/  BSYNC B1 ;  /* 0x0000000000017941 */ /* 0x000fea0003800000 */
.L_x_699:
        /* <DEDUP_REMOVED lines=9> */
.L_x_702:
[----:B------:R-:W-:Y:S05]  /*16fb0*/  BSYNC B1 ;  /* 0x0000000000017941 */ /* 0x000fea0003800000 */
.L_x_701:
        /* <DEDUP_REMOVED lines=9> */
.L_x_704:
[----:B------:R-:W-:Y:S05]  /*17050*/  BSYNC B1 ;  /* 0x0000000000017941 */ /* 0x000fea0003800000 */
.L_x_703:
        /* <DEDUP_REMOVED lines=9> */
.L_x_706:
[----:B------:R-:W-:Y:S05]  /*170f0*/  BSYNC B1 ;  /* 0x0000000000017941 */ /* 0x000fea0003800000 */
.L_x_705:
[----:B-----5:R-:W-:Y:S01]  /*17100*/  HADD2.F32 R3, -RZ, R17.H0_H0 ;  /* 0x20000011ff037230 */ /* 0x020fe20000004100 */
[----:B------:R-:W-:Y:S01]  /*17110*/  ISETP.GT.AND P0, PT, R0, 0xe9, P0 ;  /* 0x000000e90000780c */ /* 0x000fe20000704270 */
[----:B------:R-:W-:Y:S03]  /*17120*/  BSSY B1, `(.L_x_707) ;  /* 0x0000007000017945 */ /* 0x000fe60003800000 */
[----:B------:R-:W-:-:S04]  /*17130*/  FMUL R3, R3, R16 ;  /* 0x0000001003037220 */ /* 0x000fc80000400000 */
[----:B------:R-:W-:-:S05]  /*17140*/  FFMA R3, R44, R2, R3 ;  /* 0x000000022c037223 */ /* 0x000fca0000000003 */
[----:B------:R-:W-:-:S05]  /*17150*/  F2FP.F16.F32.PACK_AB R3, RZ, R3 ;  /* 0x00000003ff03723e */ /* 0x000fca00000000ff */
[----:B------:R0:W-:Y:S01]  /*17160*/  @P5 STG.E.U16 desc[UR60][R10.64+0x1d0], R3 ;  /* 0x0001d0030a005986 */ /* 0x0001e2000c10153c */
[----:B------:R-:W-:Y:S05]  /*17170*/  @!P0 BRA `(.L_x_708) ;  /* 0x0000000000048947 */ /* 0x000fea0003800000 */
[----:B------:R0:W5:Y:S02]  /*17180*/  LDG.E.LTC128B.U16 R17, desc[UR60][R218.64+0x1d2] ;  /* 0x0001d23cda117981 */ /* 0x000164000c1e1520 */
.L_x_708:
[----:B------:R-:W-:Y:S05]  /*17190*/  BSYNC B1 ;  /* 0x0000000000017941 */ /* 0x000fea0003800000 */
.L_x_707:
[----:B0----5:R-:W-:Y:S01]  /*171a0*/  HADD2.F32 R3, -RZ, R17.H0_H0 ;  /* 0x20000011ff037230 */ /* 0x021fe20000004100 */
        /* <DEDUP_REMOVED lines=8> */
.L_x_710:
[----:B------:R-:W-:Y:S05]  /*17230*/  BSYNC B1 ;  /* 0x0000000000017941 */ /* 0x000fea0003800000 */
.L_x_709:
        /* <DEDUP_REMOVED lines=9> */
.L_x_712:
[----:B------:R-:W-:Y:S05]  /*172d0*/  BSYNC B1 ;  /* 0x0000000000017941 */ /* 0x000fea0003800000 */
.L_x_711:
[----:B0----5:R-:W-:Y:S01]  /*172e0*/  HADD2.F32 R3, -RZ, R17.H0_H0 ;  /* 0x20000011ff037230 */ /* 0x021fe20000004100 */
        /* <DEDUP_REMOVED lines=8> */
.L_x_714:
[----:B------:R-:W-:Y:S05]  /*17370*/  BSYNC B1 ;  /* 0x0000000000017941 */ /* 0x000fea0003800000 */
.L_x_713:
[----:B-----5:R-:W-:Y:S01]  /*17380*/  HADD2.F32 R3, -RZ, R17.H0_H0 ;  /* 0x20000011ff037230 */ /* 0x020fe20000004100 */
[----:B------:R-:W-:Y:S01]  /*17390*/  ISETP.GT.AND P1, PT, R0, 0xe1, P2 ;  /* 0x000000e10000780c */ /* 0x000fe20001724270 */
[----:B0-----:R-:W-:Y:S01]  /*173a0*/  @P0 IMAD.MOV.U32 R10, RZ, RZ, R8 ;  /* 0x000000ffff0a0224 */ /* 0x001fe200078e0008 */
[----:B------:R-:W-:Y:S01]  /*173b0*/  BSSY B1, `(.L_x_715) ;  /* 0x0000008000017945 */ /* 0x000fe20003800000 */
[----:B------:R-:W-:Y:S02]  /*173c0*/  @P0 IMAD.MOV.U32 R11, RZ, RZ, R7 ;  /* 0x000000ffff0b0224 */ /* 0x000fe400078e0007 */
[----:B------:R-:W-:-:S04]  /*173d0*/  FMUL R3, R3, R16 ;  /* 0x0000001003037220 */ /* 0x000fc80000400000 */
[----:B------:R-:W-:-:S05]  /*173e0*/  FFMA R3, R32, R2, R3 ;  /* 0x0000000220037223 */ /* 0x000fca0000000003 */
[----:B------:R-:W-:-:S05]  /*173f0*/  F2FP.F16.F32.PACK_AB R3, RZ, R3 ;  /* 0x00000003ff03723e */ /* 0x000fca00000000ff */
[----:B------:R0:W-:Y:S01]  /*17400*/  @P0 STG.E.U16 desc[UR60][R10.64+0x1c0], R3 ;  /* 0x0001c0030a000986 */ /* 0x0001e2000c10153c */
[----:B------:R-:W-:Y:S05]  /*17410*/  @!P1 BRA `(.L_x_716) ;  /* 0x0000000000049947 */ /* 0x000fea0003800000 */
[----:B------:R0:W5:Y:S02]  /*17420*/  LDG.E.LTC128B.U16 R17, desc[UR60][R232.64+0x1c2] ;  /* 0x0001c23ce8117981 */ /* 0x000164000c1e1520 */
.L_x_716:
[----:B------:R-:W-:Y:S05]  /*17430*/  BSYNC B1 ;  /* 0x0000000000017941 */ /* 0x000fea0003800000 */
.L_x_715:
[----:B0----5:R-:W-:Y:S01]  /*17440*/  HADD2.F32 R3, -RZ, R17.H0_H0 ;  /* 0x20000011ff037230 */ /* 0x021fe20000004100 */
[----:B------:R-:W-:Y:S01]  /*17450*/  ISETP.GT.AND P0, PT, R0, 0xe0, P6 ;  /* 0x000000e00000780c */ /* 0x000fe20003704270 */
[----:B------:R-:W-:Y:S01]  /*17460*/  @P1 IMAD.MOV.U32 R11, RZ, RZ, R7 ;  /* 0x000000ffff0b1224 */ /* 0x000fe200078e0007 */
[----:B------:R-:W-:Y:S02]  /*17470*/  BSSY B1, `(.L_x_717) ;  /* 0x0000009000017945 */ /* 0x000fe40003800000 */
[----:B------:R-:W-:-:S04]  /*17480*/  FMUL R10, R3, R16 ;  /* 0x00000010030a7220 */ /* 0x000fc80000400000 */
[----:B------:R-:W-:-:S05]  /*17490*/  FFMA R10, R33, R2, R10 ;  /* 0x00000002210a7223 */ /* 0x000fca000000000a */
[----:B------:R-:W-:-:S04]  /*174a0*/  F2FP.F16.F32.PACK_AB R10, RZ, R10 ;  /* 0x0000000aff0a723e */ /* 0x000fc800000000ff */
[----:B------:R-:W-:Y:S01]  /*174b0*/  PRMT R3, R10, 0x7610, R3 ;  /* 0x000076100a037816 */ /* 0x000fe20000000003 */
[----:B------:R-:W-:-:S05]  /*174c0*/  @P1 IMAD.MOV.U32 R10, RZ, RZ, R8 ;  /* 0x000000ffff0a1224 */ /* 0x000fca00078e0008 */
[----:B------:R0:W-:Y:S01]  /*174d0*/  @P1 STG.E.U16 desc[UR60][R10.64+0x1c2], R3 ;  /* 0x0001c2030a001986 */ /* 0x0001e2000c10153c */
[----:B------:R-:W-:Y:S05]  /*174e0*/  @!P0 BRA `(.L_x_718) ;  /* 0x0000000000048947 */ /* 0x000fea0003800000 */
[----:B------:R0:W5:Y:S02]  /*174f0*/  LDG.E.LTC128B.U16 R17, desc[UR60][R22.64+0x1c0] ;  /* 0x0001c03c16117981 */ /* 0x000164000c1e1520 */
.L_x_718:
[----:B------:R-:W-:Y:S05]  /*17500*/  BSYNC B1 ;  /* 0x0000000000017941 */ /* 0x000fea0003800000 */
.L_x_717:
        /* <DEDUP_REMOVED lines=9> */
.L_x_720:
[----:B------:R-:W-:Y:S05]  /*175a0*/  BSYNC B1 ;  /* 0x0000000000017941 */ /* 0x000fea0003800000 */
.L_x_719:
        /* <DEDUP_REMOVED lines=9> */
.L_x_722:
[----:B------:R-:W-:Y:S05]  /*17640*/  BSYNC B1 ;  /* 0x0000000000017941 */ /* 0x000fea0003800000 */
.L_x_721:
        /* <DEDUP_REMOVED lines=11> */
.L_x_724:
[----:B------:R-:W-:Y:S05]  /*17700*/  BSYNC B1 ;  /* 0x0000000000017941 */ /* 0x000fea0003800000 */
.L_x_723:
[----:B0----5:R-:W-:Y:S01]  /*17710*/  HADD2.F32 R3, -RZ, R17.H0_H0 ;  /* 0x20000011ff037230 */ /* 0x021fe20000004100 */
[----:B------:R-:W-:Y:S01]  /*17720*/  ISETP.GT.AND P1, PT, R0, 0xe8, P6 ;  /* 0x000000e80000780c */ /* 0x000fe20003724270 */
[----:B------:R-:W-:Y:S03]  /*17730*/  BSSY B1, `(.L_x_725) ;  /* 0x0000009000017945 */ /* 0x000fe60003800000 */
        /* <DEDUP_REMOVED lines=8> */
.L_x_726:
[----:B------:R-:W-:Y:S05]  /*177c0*/  BSYNC B1 ;  /* 0x0000000000017941 */ /* 0x000fea0003800000 */
.L_x_725:
        /* <DEDUP_REMOVED lines=9> */
.L_x_728:
[----:B------:R-:W-:Y:S05]  /*17860*/  BSYNC B1 ;  /* 0x0000000000017941 */ /* 0x000fea0003800000 */
.L_x_727:
        /* <DEDUP_REMOVED lines=9> */
.L_x_730:
[----:B------:R-:W-:Y:S05]  /*17900*/  BSYNC B1 ;  /* 0x0000000000017941 */ /* 0x000fea0003800000 */
.L_x_729:
        /* <DEDUP_REMOVED lines=9> */
.L_x_732:
[----:B------:R-:W-:Y:S05]  /*179a0*/  BSYNC B1 ;  /* 0x0000000000017941 */ /* 0x000fea0003800000 */
.L_x_731:
        /* <DEDUP_REMOVED lines=9> */
.L_x_734:
[----:B------:R-:W-:Y:S05]  /*17a40*/  BSYNC B1 ;  /* 0x0000000000017941 */ /* 0x000fea0003800000 */
.L_x_733:
        /* <DEDUP_REMOVED lines=11> */
.L_x_736:
[----:B------:R-:W-:Y:S05]  /*17b00*/  BSYNC B1 ;  /* 0x0000000000017941 */ /* 0x000fea0003800000 */
.L_x_735:
        /* <DEDUP_REMOVED lines=12> */
.L_x_738:
[----:B------:R-:W-:Y:S05]  /*17bd0*/  BSYNC B1 ;  /* 0x0000000000017941 */ /* 0x000fea0003800000 */
.L_x_737:
        /* <DEDUP_REMOVED lines=9> */
.L_x_740:
[----:B------:R-:W-:Y:S05]  /*17c70*/  BSYNC B1 ;  /* 0x0000000000017941 */ /* 0x000fea0003800000 */
.L_x_739:
        /* <DEDUP_REMOVED lines=9> */
.L_x_742:
[----:B------:R-:W-:Y:S05]  /*17d10*/  BSYNC B1 ;  /* 0x0000000000017941 */ /* 0x000fea0003800000 */
.L_x_741:
        /* <DEDUP_REMOVED lines=11> */
.L_x_744:
[----:B------:R-:W-:Y:S05]  /*17dd0*/  BSYNC B1 ;  /* 0x0000000000017941 */ /* 0x000fea0003800000 */
.L_x_743:
[----:B------:R-:W-:Y:S05]  /*17de0*/  @!P3 BRA `(.L_x_745) ;  /* 0x0000006400d0b947 */ /* 0x000fea0003800000 */
[----:B-----5:R-:W-:-:S05]  /*17df0*/  HADD2.F32 R17, -RZ, R17.H0_H0 ;  /* 0x20000011ff117230 */ /* 0x020fca0000004100 */
[----:B------:R-:W-:-:S04]  /*17e00*/  FMUL R0, R17, R16 ;  /* 0x0000001011007220 */ /* 0x000fc80000400000 */
[----:B------:R-:W-:-:S05]  /*17e10*/  FFMA R0, R31, R2, R0 ;  /* 0x000000021f007223 */ /* 0x000fca0000000000 */
[----:B------:R-:W-:-:S05]  /*17e20*/  F2FP.F16.F32.PACK_AB R0, RZ, R0 ;  /* 0x00000000ff00723e */ /* 0x000fca00000000ff */
[----:B------:R0:W-:Y:S01]  /*17e30*/  STG.E.U16 desc[UR60][R12.64+0x1d2], R0 ;  /* 0x0001d2000c007986 */ /* 0x0001e2000c10153c */
[----:B------:R-:W-:Y:S05]  /*17e40*/  BRA `(.L_x_745) ;  /* 0x0000006400b87947 */ /* 0x000fea0003800000 */
.L_x_34:
[----:B------:R-:W2:Y:S01]  /*17e50*/  LDL.LU R19, [R1+0x244] ;  /* 0x0002440001137983 */ /* 0x000ea20000300800 */
[----:B------:R-:W-:-:S03]  /*17e60*/  ULDC.64 UR4, c[0x0][0x5c0] ;  /* 0x0001700000047ab9 */ /* 0x000fc60000000a00 */
[----:B------:R-:W3:Y:S04]  /*17e70*/  LDL.LU R15, [R1+0x248] ;  /* 0x00024800010f7983 */ /* 0x000ee80000300800 */
[----:B------:R-:W4:Y:S04]  /*17e80*/  LDL.LU R6, [R1+0x240] ;  /* 0x0002400001067983 */ /* 0x000f280000300800 */
[----:B------:R-:W5:Y:S04]  /*17e90*/  LDL.LU R14, [R1+0x24c] ;  /* 0x00024c00010e7983 */ /* 0x000f680000300800 */
[----:B------:R-:W5:Y:S04]  /*17ea0*/  LDL.LU R18, [R1+0x250] ;  /* 0x0002500001127983 */ /* 0x000f680000300800 */
[----:B------:R-:W5:Y:S04]  /*17eb0*/  LDL.LU R17, [R1+0x254] ;  /* 0x0002540001117983 */ /* 0x000f680000300800 */
[----:B------:R-:W5:Y:S04]  /*17ec0*/  LDL.LU R10, [R1+0x258] ;  /* 0x00025800010a7983 */ /* 0x000f680000300800 */
[----:B------:R-:W5:Y:S04]  /*17ed0*/  LDL.LU R9, [R1+0x25c] ;  /* 0x00025c0001097983 */ /* 0x000f680000300800 */
[----:B------:R-:W5:Y:S01]  /*17ee0*/  LDL.LU R23, [R1+0x220] ;  /* 0x0002200001177983 */ /* 0x000f620000300800 */
[C---:B------:R-:W-:Y:S01]  /*17ef0*/  LEA R12, P2, R4.reuse, UR4, 0x1 ;  /* 0x00000004040c7c11 */ /* 0x040fe2000f8408ff */
[----:B------:R-:W-:Y:S01]  /*17f00*/  USHF.L.U64.HI UR4, UR8, 0x4, UR9 ;  /* 0x0000000408047899 */ /* 0x000fe20008010209 */
[----:B------:R-:W-:Y:S01]  /*17f10*/  ISETP.GT.AND P5, PT, R3, 0x8, PT ;  /* 0x000000080300780c */ /* 0x000fe20003fa4270 */
[----:B------:R-:W5:Y:S01]  /*17f20*/  LDL.LU R22, [R1+0x224] ;  /* 0x0002240001167983 */ /* 0x000f620000300800 */
[----:B------:R-:W-:Y:S01]  /*17f30*/  LEA.HI.X R13, R4, UR5, R11, 0x1, P2 ;  /* 0x00000005040d7c11 */ /* 0x000fe200090f0c0b */
[----:B------:R-:W-:Y:S01]  /*17f40*/  USHF.L.U32 UR5, UR8, 0x4, URZ ;  /* 0x0000000408057899 */ /* 0x000fe2000800063f */
[C---:B------:R-:W-:Y:S01]  /*17f50*/  ISETP.GT.AND P2, PT, R0.reuse, 0x1, P0 ;  /* 0x000000010000780c */ /* 0x040fe20000744270 */
[----:B------:R-:W5:Y:S01]  /*17f60*/  LDL.LU R21, [R1+0x228] ;  /* 0x0002280001157983 */ /* 0x000f620000300800 */
[----:B------:R-:W-:-:S03]  /*17f70*/  ISETP.GT.AND P3, PT, R0, 0x1, P5 ;  /* 0x000000010000780c */ /* 0x000fc60002f64270 */
[----:B------:R-:W5:Y:S01]  /*17f80*/  LDL.LU R20, [R1+0x22c] ;  /* 0x00022c0001147983 */ /* 0x000f620000300800 */
[----:B------:R-:W-:Y:S01]  /*17f90*/  UIMAD UR7, UR9, 0xf0, URZ ;  /* 0x000000f0090778a4 */ /* 0x000fe2000f8e023f */
[-C--:B--2---:R-:W-:Y:S02]  /*17fa0*/  FMUL R4, R19, R2.reuse ;  /* 0x0000000213047220 */ /* 0x084fe40000400000 */
[----:B------:R-:W2:Y:S01]  /*17fb0*/  LDL.LU R19, [R1+0x230] ;  /* 0x0002300001137983 */ /* 0x000ea20000300800 */
[----:B---3--:R-:W-:Y:S02]  /*17fc0*/  FMUL R5, R15, R2 ;  /* 0x000000020f057220 */ /* 0x008fe40000400000 */
[----:B------:R-:W-:Y:S01]  /*17fd0*/  F2FP.F16.F32.PACK_AB R4, RZ, R4 ;  /* 0x00000004ff04723e */ /* 0x000fe200000000ff */
[----:B----4-:R-:W-:-:S03]  /*17fe0*/  FMUL R6, R6, R2 ;  /* 0x0000000206067220 */ /* 0x010fc60000400000 */
[----:B0-----:R-:W-:Y:S02]  /*17ff0*/  PRMT R7, R4, 0x7610, R7 ;  /* 0x0000761004077816 */ /* 0x001fe40000000007 */
[----:B------:R-:W-:Y:S02]  /*18000*/  F2FP.F16.F32.PACK_AB R5, RZ, R5 ;  /* 0x00000005ff05723e */ /* 0x000fe400000000ff */
[----:B------:R-:W-:Y:S01]  /*18010*/  F2FP.F16.F32.PACK_AB R4, RZ, R6 ;  /* 0x00000006ff04723e */ /* 0x000fe200000000ff */
[----:B------:R0:W-:Y:S01]  /*18020*/  @P2 STG.E.U16 desc[UR60][R12.64+0x2], R7 ;  /* 0x000002070c002986 */ /* 0x0001e2000c10153c */
[----:B-----5:R-:W-:Y:S01]  /*18030*/  FMUL R6, R14, R2 ;  /* 0x000000020e067220 */ /* 0x020fe20000400000 */
[----:B------:R-:W-:Y:S02]  /*18040*/  ISETP.GT.AND P2, PT, R0, RZ, P5 ;  /* 0x000000ff0000720c */ /* 0x000fe40002f44270 */
[----:B------:R-:W-:-:S04]  /*18050*/  IADD3 R14, P4, R12, UR5, RZ ;  /* 0x000000050c0e7c10 */ /* 0x000fc8000ff9e0ff */
[----:B------:R-:W-:Y:S02]  /*18060*/  IADD3.X R15, R13, UR4, RZ, P4, !PT ;  /* 0x000000040d0f7c10 */ /* 0x000fe4000a7fe4ff */
[----:B0-----:R-:W-:Y:S02]  /*18070*/  PRMT R7, R4, 0x7610, R7 ;  /* 0x0000761004077816 */ /* 0x001fe40000000007 */
[----:B------:R-:W-:Y:S01]  /*18080*/  F2FP.F16.F32.PACK_AB R4, RZ, R6 ;  /* 0x00000006ff04723e */ /* 0x000fe200000000ff */
[----:B------:R-:W-:Y:S02]  /*18090*/  FMUL R6, R17, R2 ;  /* 0x0000000211067220 */ /* 0x000fe40000400000 */
[----:B------:R0:W-:Y:S01]  /*180a0*/  @P1 STG.E.U16 desc[UR60][R12.64], R7 ;  /* 0x000000070c001986 */ /* 0x0001e2000c10153c */
[----:B------:R-:W-:Y:S02]  /*180b0*/  ISETP.GT.AND P4, PT, R0, 0x9, P0 ;  /* 0x000000090000780c */ /* 0x000fe40000784270 */
[----:B------:R-:W-:Y:S01]  /*180c0*/  F2FP.F16.F32.PACK_AB R6, RZ, R6 ;  /* 0x00000006ff06723e */ /* 0x000fe200000000ff */
[----:B------:R1:W-:Y:S01]  /*180d0*/  @P3 STG.E.U16 desc[UR60][R14.64+0x2], R4 ;  /* 0x000002040e003986 */ /* 0x0003e2000c10153c */
[----:B0-----:R-:W-:Y:S01]  /*180e0*/  FMUL R7, R18, R2 ;  /* 0x0000000212077220 */ /* 0x001fe20000400000 */
[----:B------:R-:W-:-:S02]  /*180f0*/  ISETP.GT.AND P1, PT, R0, 0x8, P5 ;  /* 0x000000080000780c */ /* 0x000fc40002f24270 */
[----:B------:R-:W3:Y:S01]  /*18100*/  LDL.LU R18, [R1+0x234] ;  /* 0x0002340001127983 */ /* 0x000ee20000300800 */
[C---:B------:R-:W-:Y:S01]  /*18110*/  ISETP.GT.AND P3, PT, R0.reuse, 0x8, P0 ;  /* 0x000000080000780c */ /* 0x040fe20000764270 */
[----:B-1----:R-:W-:Y:S01]  /*18120*/  FMUL R4, R9, R2 ;  /* 0x0000000209047220 */ /* 0x002fe20000400000 */
[----:B------:R-:W-:Y:S01]  /*18130*/  F2FP.F16.F32.PACK_AB R7, RZ, R7 ;  /* 0x00000007ff07723e */ /* 0x000fe200000000ff */
[----:B------:R-:W4:Y:S04]  /*18140*/  LDL.LU R17, [R1+0x238] ;  /* 0x0002380001117983 */ /* 0x000f280000300800 */
[----:B------:R0:W-:Y:S01]  /*18150*/  @P2 STG.E.U16 desc[UR60][R14.64], R5 ;  /* 0x000000050e002986 */ /* 0x0001e2000c10153c */
[----:B------:R-:W-:Y:S02]  /*18160*/  ISETP.GT.AND P2, PT, R0, 0x9, P5 ;  /* 0x000000090000780c */ /* 0x000fe40002f44270 */
[----:B------:R-:W-:Y:S01]  /*18170*/  F2FP.F16.F32.PACK_AB R4, RZ, R4 ;  /* 0x00000004ff04723e */ /* 0x000fe200000000ff */
[----:B------:R-:W5:Y:S01]  /*18180*/  LDL.LU R9, [R1+0x23c] ;  /* 0x00023c0001097983 */ /* 0x000f620000300800 */
[----:B0-----:R-:W-:-:S03]  /*18190*/  FMUL R5, R10, R2 ;  /* 0x000000020a057220 */ /* 0x001fc60000400000 */
[----:B------:R-:W-:Y:S02]  /*181a0*/  @P3 STG.E.U16 desc[UR60][R12.64+0x10], R7 ;  /* 0x000010070c003986 */ /* 0x000fe4000c10153c */
[----:B------:R-:W-:Y:S02]  /*181b0*/  F2FP.F16.F32.PACK_AB R5, RZ, R5 ;  /* 0x00000005ff05723e */ /* 0x000fe400000000ff */
[----:B------:R0:W-:Y:S04]  /*181c0*/  @P4 STG.E.U16 desc[UR60][R12.64+0x12], R6 ;  /* 0x000012060c004986 */ /* 0x0001e8000c10153c */
[----:B------:R-:W-:Y:S01]  /*181d0*/  @P1 STG.E.U16 desc[UR60][R14.64+0x10], R5 ;  /* 0x000010050e001986 */ /* 0x000fe2000c10153c */
[----:B------:R-:W-:-:S03]  /*181e0*/  ISETP.GT.AND P1, PT, R3, 0x80, PT ;  /* 0x000000800300780c */ /* 0x000fc60003f24270 */
[----:B------:R1:W-:Y:S01]  /*181f0*/  @P2 STG.E.U16 desc[UR60][R14.64+0x12], R4 ;  /* 0x000012040e002986 */ /* 0x0003e2000c10153c */
[----:B------:R-:W-:Y:S01]  /*18200*/  ISETP.GT.AND P2, PT, R0, RZ, P1 ;  /* 0x000000ff0000720c */ /* 0x000fe20000f44270 */
[----:B0-----:R-:W-:Y:S02]  /*18210*/  FMUL R6, R23, R2 ;  /* 0x0000000217067220 */ /* 0x001fe40000400000 */
[----:B------:R-:W5:Y:S01]  /*18220*/  LDL.LU R10, [R1+0x200] ;  /* 0x00020000010a7983 */ /* 0x000f620000300800 */
[----:B-1----:R-:W-:Y:S02]  /*18230*/  IMAD.U32 R4, RZ, RZ, UR8 ;  /* 0x00000008ff047e24 */ /* 0x002fe4000f8e00ff */
[----:B------:R-:W-:Y:S01]  /*18240*/  F2FP.F16.F32.PACK_AB R6, RZ, R6 ;  /* 0x00000006ff06723e */ /* 0x000fe200000000ff */
[----:B------:R-:W-:Y:S01]  /*18250*/  FMUL R7, R21, R2 ;  /* 0x0000000215077220 */ /* 0x000fe20000400000 */
[----:B------:R-:W-:Y:S01]  /*18260*/  ISETP.GT.AND P4, PT, R3, 0x88, PT ;  /* 0x000000880300780c */ /* 0x000fe20003f84270 */
[----:B------:R-:W-:Y:S01]  /*18270*/  IMAD.WIDE.U32 R4, R4, 0xf0, R14 ;  /* 0x000000f004047825 */ /* 0x000fe200078e000e */
[----:B------:R-:W5:Y:S03]  /*18280*/  LDL.LU R234, [R1+0x204] ;  /* 0x0002040001ea7983 */ /* 0x000f660000300800 */
[----:B------:R-:W-:-:S05]  /*18290*/  VIADD R5, R5, UR7 ;  /* 0x0000000705057c36 */ /* 0x000fca0008000000 */
[----:B------:R0:W-:Y:S01]  /*182a0*/  @P2 STG.E.U16 desc[UR60][R4.64], R6 ;  /* 0x0000000604002986 */ /* 0x0001e2000c10153c */
[----:B------:R-:W-:Y:S01]  /*182b0*/  ISETP.GT.AND P2, PT, R0, 0x1, P1 ;  /* 0x000000010000780c */ /* 0x000fe20000f44270 */
[----:B0-----:R-:W-:-:S05]  /*182c0*/  FMUL R6, R22, R2 ;  /* 0x0000000216067220 */ /* 0x001fca0000400000 */
[----:B------:R-:W-:-:S07]  /*182d0*/  F2FP.F16.F32.PACK_AB R6, RZ, R6 ;  /* 0x00000006ff06723e */ /* 0x000fce00000000ff */
[----:B------:R0:W-:Y:S01]  /*182e0*/  @P2 STG.E.U16 desc[UR60][R4.64+0x2], R6 ;  /* 0x0000020604002986 */ /* 0x0001e2000c10153c */
[----:B------:R-:W-:Y:S02]  /*182f0*/  ISETP.GT.AND P2, PT, R0, RZ, P4 ;  /* 0x000000ff0000720c */ /* 0x000fe40002744270 */
[----:B------:R-:W-:-:S04]  /*18300*/  F2FP.F16.F32.PACK_AB R7, RZ, R7 ;  /* 0x00000007ff07723e */ /* 0x000fc800000000ff */
[----:B------:R-:W-:Y:S02]  /*18310*/  PRMT R8, R7, 0x7610, R8 ;  /* 0x0000761007087816 */ /* 0x000fe40000000008 */
[----:B0-----:R-:W-:-:S04]  /*18320*/  IADD3 R6, P3, R4, UR5, RZ ;  /* 0x0000000504067c10 */ /* 0x001fc8000ff7e0ff */
[----:B------:R-:W-:-:S05]  /*18330*/  IADD3.X R7, R5, UR4, RZ, P3, !PT ;  /* 0x0000000405077c10 */ /* 0x000fca0009ffe4ff */
[----:B------:R0:W-:Y:S01]  /*18340*/  @P2 STG.E.U16 desc[UR60][R6.64], R8 ;  /* 0x0000000806002986 */ /* 0x0001e2000c10153c */
[----:B------:R-:W-:Y:S01]  /*18350*/  ISETP.GT.AND P2, PT, R0, 0x1, P4 ;  /* 0x000000010000780c */ /* 0x000fe20002744270 */
[----:B0-----:R-:W-:-:S05]  /*18360*/  FMUL R8, R20, R2 ;  /* 0x0000000214087220 */ /* 0x001fca0000400000 */
[----:B------:R-:W-:-:S07]  /*18370*/  F2FP.F16.F32.PACK_AB R8, RZ, R8 ;  /* 0x00000008ff08723e */ /* 0x000fce00000000ff */
[----:B------:R2:W-:Y:S01]  /*18380*/  @P2 STG.E.U16 desc[UR60][R6.64+0x2], R8 ;  /* 0x0000020806002986 */ /* 0x0005e2000c10153c */
[----:B------:R-:W-:Y:S01]  /*18390*/  ISETP.GT.AND P2, PT, R0, 0x8, P1 ;  /* 0x000000080000780c */ /* 0x000fe20000f44270 */
[----:B--2---:R-:W-:-:S05]  /*183a0*/  FMUL R8, R19, R2 ;  /* 0x0000000213087220 */ /* 0x004fca0000400000 */
[----:B------:R-:W-:-:S07]  /*183b0*/  F2FP.F16.F32.PACK_AB R8, RZ, R8 ;  /* 0x00000008ff08723e */ /* 0x000fce00000000ff */
[----:B------:R3:W-:Y:S01]  /*183c0*/  @P2 STG.E.U16 desc[UR60][R4.64+0x10], R8 ;  /* 0x0000100804002986 */ /* 0x0007e2000c10153c */
[----:B------:R-:W-:Y:S01]  /*183d0*/  ISETP.GT.AND P2, PT, R0, 0x9, P1 ;  /* 0x000000090000780c */ /* 0x000fe20000f44270 */
[----:B---3--:R-:W-:-:S05]  /*183e0*/  FMUL R8, R18, R2 ;  /* 0x0000000212087220 */ /* 0x008fca0000400000 */
[----:B------:R-:W-:-:S07]  /*183f0*/  F2FP.F16.F32.PACK_AB R8, RZ, R8 ;  /* 0x00000008ff08723e */ /* 0x000fce00000000ff */
[----:B------:R4:W-:Y:S02]  /*18400*/  @P2 STG.E.U16 desc[UR60][R4.64+0x12], R8 ;  /* 0x0000120804002986 */ /* 0x0009e4000c10153c */
[----:B----4-:R-:W-:Y:S02]  /*18410*/  FMUL R8, R17, R2 ;  /* 0x0000000211087220 */ /* 0x010fe40000400000 */
[----:B------:R-:W2:Y:S04]  /*18420*/  LDL.LU R17, [R1+0x208] ;  /* 0x0002080001117983 */ /* 0x000ea80000300800 */
[----:B------:R-:W3:Y:S04]  /*18430*/  LDL.LU R233, [R1+0x20c] ;  /* 0x00020c0001e97983 */ /* 0x000ee80000300800 */
[----:B------:R-:W4:Y:S04]  /*18440*/  LDL.LU R23, [R1+0x210] ;  /* 0x0002100001177983 */ /* 0x000f280000300800 */
[----:B------:R-:W4:Y:S04]  /*18450*/  LDL.LU R22, [R1+0x214] ;  /* 0x0002140001167983 */ /* 0x000f280000300800 */
[----:B------:R-:W4:Y:S04]  /*18460*/  LDL.LU R21, [R1+0x218] ;  /* 0x0002180001157983 */ /* 0x000f280000300800 */
[----:B------:R-:W4:Y:S01]  /*18470*/  LDL.LU R20, [R1+0x21c] ;  /* 0x00021c0001147983 */ /* 0x000f220000300800 */
[----:B------:R-:W-:-:S02]  /*18480*/  ISETP.GT.AND P2, PT, R0, 0x8, P4 ;  /* 0x000000080000780c */ /* 0x000fc40002744270 */
[----:B------:R-:W-:Y:S01]  /*18490*/  F2FP.F16.F32.PACK_AB R8, RZ, R8 ;  /* 0x00000008ff08723e */ /* 0x000fe200000000ff */
[----:B------:R-:W-:Y:S01]  /*184a0*/  USHF.L.U32 UR14, UR8, 0x8, URZ ;  /* 0x00000008080e7899 */ /* 0x000fe2000800063f */
[----:B------:R-:W-:Y:S01]  /*184b0*/  MOV R18, UR5 ;  /* 0x0000000500127c02 */ /* 0x000fe20008000f00 */
[----:B------:R-:W-:Y:S01]  /*184c0*/  USHF.L.U64.HI UR13, UR8, 0x8, UR9 ;  /* 0x00000008080d7899 */ /* 0x000fe20008010209 */
[-C--:B-----5:R-:W-:Y:S01]  /*184d0*/  FMUL R10, R10, R2.reuse ;  /* 0x000000020a0a7220 */ /* 0x0a0fe20000400000 */
[----:B------:R-:W5:Y:S06]  /*184e0*/  LDL.LU R232, [R1+0x1ec] ;  /* 0x0001ec0001e87983 */ /* 0x000f6c0000300800 */
[----:B------:R0:W-:Y:S01]  /*184f0*/  @P2 STG.E.U16 desc[UR60][R6.64+0x10], R8 ;  /* 0x0000100806002986 */ /* 0x0001e2000c10153c */
[----:B------:R-:W-:Y:S01]  /*18500*/  ISETP.GT.AND P2, PT, R0, 0x9, P4 ;  /* 0x000000090000780c */ /* 0x000fe20002744270 */
[----:B0-----:R-:W-:-:S05]  /*18510*/  FMUL R8, R9, R2 ;  /* 0x0000000209087220 */ /* 0x001fca0000400000 */
[----:B------:R-:W-:Y:S01]  /*18520*/  F2FP.F16.F32.PACK_AB R8, RZ, R8 ;  /* 0x00000008ff08723e */ /* 0x000fe200000000ff */
[----:B------:R-:W-:-:S06]  /*18530*/  IMAD.U32 R9, RZ, RZ, UR4 ;  /* 0x00000004ff097e24 */ /* 0x000fcc000f8e00ff */
[----:B------:R0:W-:Y:S01]  /*18540*/  @P2 STG.E.U16 desc[UR60][R6.64+0x12], R8 ;  /* 0x0000120806002986 */ /* 0x0001e2000c10153c */
[----:B------:R-:W-:Y:S01]  /*18550*/  IADD3 R18, P2, P3, R18, UR14, R4 ;  /* 0x0000000e12127c10 */ /* 0x000fe2000fb5e004 */
[----:B0-----:R-:W-:Y:S02]  /*18560*/  IMAD.U32 R6, RZ, RZ, UR8 ;  /* 0x00000008ff067e24 */ /* 0x001fe4000f8e00ff */
[----:B------:R-:W-:Y:S02]  /*18570*/  IMAD.U32 R8, RZ, RZ, UR5 ;  /* 0x00000005ff087e24 */ /* 0x000fe4000f8e00ff */
[----:B------:R-:W-:Y:S01]  /*18580*/  IMAD.WIDE.U32 R6, R6, 0xf0, R14 ;  /* 0x000000f006067825 */ /* 0x000fe200078e000e */
[----:B------:R-:W-:-:S03]  /*18590*/  IADD3.X R19, R9, UR13, R5, P2, P3 ;  /* 0x0000000d09137c10 */ /* 0x000fc600097e6405 */
[----:B------:R-:W-:Y:S01]  /*185a0*/  VIADD R7, R7, UR7 ;  /* 0x0000000707077c36 */ /* 0x000fe20008000000 */
[----:B------:R-:W-:-:S04]  /*185b0*/  IADD3 R8, P2, P3, R8, UR14, R6 ;  /* 0x0000000e08087c10 */ /* 0x000fc8000fb5e006 */
[----:B------:R-:W-:Y:S02]  /*185c0*/  IADD3.X R9, R9, UR13, R7, P2, P3 ;  /* 0x0000000d09097c10 */ /* 0x000fe400097e6407 */
[----:B------:R-:W-:Y:S02]  /*185d0*/  IADD3 R4, P2, R4, UR14, RZ ;  /* 0x0000000e04047c10 */ /* 0x000fe4000ff5e0ff */
[----:B------:R-:W-:Y:S02]  /*185e0*/  ISETP.GT.AND P3, PT, R3, 0x100, PT ;  /* 0x000001000300780c */ /* 0x000fe40003f64270 */
[----:B------:R-:W-:Y:S02]  /*185f0*/  IADD3.X R5, R5, UR13, RZ, P2, !PT ;  /* 0x0000000d05057c10 */ /* 0x000fe400097fe4ff */
[----:B------:R-:W-:Y:S02]  /*18600*/  ISETP.GT.AND P2, PT, R0, RZ, P3 ;  /* 0x000000ff0000720c */ /* 0x000fe40001f44270 */
[----:B------:R-:W-:-:S11]  /*18610*/  F2FP.F16.F32.PACK_AB R10, RZ, R10 ;  /* 0x0000000aff0a723e */ /* 0x000fd600000000ff */
[----:B------:R0:W-:Y:S01]  /*18620*/  @P2 STG.E.U16 desc[UR60][R4.64], R10 ;  /* 0x0000000a04002986 */ /* 0x0001e2000c10153c */
[----:B------:R-:W-:Y:S01]  /*18630*/  ISETP.GT.AND P2, PT, R0, 0x1, P3 ;  /* 0x000000010000780c */ /* 0x000fe20001f44270 */
[----:B0-----:R-:W-:-:S05]  /*18640*/  FMUL R10, R234, R2 ;  /* 0x00000002ea0a7220 */ /* 0x001fca0000400000 */
[----:B------:R-:W-:-:S07]  /*18650*/  F2FP.F16.F32.PACK_AB R10, RZ, R10 ;  /* 0x0000000aff0a723e */ /* 0x000fce00000000ff */
[----:B------:R0:W-:Y:S02]  /*18660*/  @P2 STG.E.U16 desc[UR60][R4.64+0x2], R10 ;  /* 0x0000020a04002986 */ /* 0x0001e4000c10153c */
[----:B0-----:R-:W-:-:S04]  /*18670*/  IADD3 R10, P2, R4, UR5, RZ ;  /* 0x00000005040a7c10 */ /* 0x001fc8000ff5e0ff */
[----:B------:R-:W-:Y:S02]  /*18680*/  IADD3.X R11, R5, UR4, RZ, P2, !PT ;  /* 0x00000004050b7c10 */ /* 0x000fe400097fe4ff */
[----:B------:R-:W-:-:S04]  /*18690*/  ISETP.GT.AND P2, PT, R3, 0x108, PT ;  /* 0x000001080300780c */ /* 0x000fc80003f44270 */
[----:B------:R-:W-:Y:S01]  /*186a0*/  ISETP.GT.AND P6, PT, R0, RZ, P2 ;  /* 0x000000ff0000720c */ /* 0x000fe200017c4270 */
[----:B--2---:R-:W-:-:S05]  /*186b0*/  FMUL R17, R17, R2 ;  /* 0x0000000211117220 */ /* 0x004fca0000400000 */
[----:B------:R-:W-:Y:S02]  /*186c0*/  F2FP.F16.F32.PACK_AB R3, RZ, R17 ;  /* 0x00000011ff03723e */ /* 0x000fe400000000ff */
[----:B------:R-:W2:Y:S05]  /*186d0*/  LDL.LU R17, [R1+0x1e8] ;  /* 0x0001e80001117983 */ /* 0x000eaa0000300800 */
[----:B------:R3:W-:Y:S01]  /*186e0*/  @P6 STG.E.U16 desc[UR60][R10.64], R3 ;  /* 0x000000030a006986 */ /* 0x0007e2000c10153c */
[----:B------:R-:W-:Y:S01]  /*186f0*/  ISETP.GT.AND P6, PT, R0, 0x1, P2 ;  /* 0x000000010000780c */ /* 0x000fe200017c4270 */
[----:B---3--:R-:W-:-:S05]  /*18700*/  FMUL R3, R233, R2 ;  /* 0x00000002e9037220 */ /* 0x008fca0000400000 */
[----:B------:R-:W-:-:S07]  /*18710*/  F2FP.F16.F32.PACK_AB R3, RZ, R3 ;  /* 0x00000003ff03723e */ /* 0x000fce00000000ff */
[----:B------:R0:W-:Y:S04]  /*18720*/  @P6 STG.E.U16 desc[UR60][R10.64+0x2], R3 ;  /* 0x000002030a006986 */ /* 0x0001e8000c10153c */
[----:B0-----:R-:W3:Y:S04]  /*18730*/  LDL.LU R10, [R1+0x1e0] ;  /* 0x0001e000010a7983 */ /* 0x001ee80000300800 */
[----:B------:R-:W5:Y:S01]  /*18740*/  LDL.LU R11, [R1+0x1e4] ;  /* 0x0001e400010b7983 */ /* 0x000f620000300800 */
[----:B------:R-:W-:Y:S01]  /*18750*/  ISETP.GT.AND P6, PT, R0, 0x8, P3 ;  /* 0x000000080000780c */ /* 0x000fe20001fc4270 */
[----:B----4-:R-:W-:-:S02]  /*18760*/  FMUL R3, R23, R2 ;  /* 0x0000000217037220 */ /* 0x010fc40000400000 */
[----:B------:R-:W4:Y:S03]  /*18770*/  LDL.LU R23, [R1+0x1f0] ;  /* 0x0001f00001177983 */ /* 0x000f260000300800 */
[----:B------:R-:W-:-:S07]  /*18780*/  F2FP.F16.F32.PACK_AB R3, RZ, R3 ;  /* 0x00000003ff03723e */ /* 0x000fce00000000ff */
[----:B------:R0:W-:Y:S01]  /*18790*/  @P6 STG.E.U16 desc[UR60][R4.64+0x10], R3 ;  /* 0x0000100304006986 */ /* 0x0001e2000c10153c */
[----:B------:R-:W-:Y:S01]  /*187a0*/  ISETP.GT.AND P6, PT, R0, 0x9, P3 ;  /* 0x000000090000780c */ /* 0x000fe20001fc4270 */
[----:B0-----:R-:W-:Y:S02]  /*187b0*/  FMUL R3, R22, R2 ;  /* 0x0000000216037220 */ /* 0x001fe40000400000 */
[----:B------:R-:W4:Y:S03]  /*187c0*/  LDL.LU R22, [R1+0x1f4] ;  /* 0x0001f40001167983 */ /* 0x000f260000300800 */
[----:B------:R-:W-:-:S07]  /*187d0*/  F2FP.F16.F32.PACK_AB R3, RZ, R3 ;  /* 0x00000003ff03723e */ /* 0x000fce00000000ff */
[----:B------:R0:W-:Y:S02]  /*187e0*/  @P6 STG.E.U16 desc[UR60][R4.64+0x12], R3 ;  /* 0x0000120304006986 */ /* 0x0001e4000c10153c */
[----:B0-----:R-:W-:Y:S01]  /*187f0*/  IADD3 R4, P6, R4, UR5, RZ ;  /* 0x0000000504047c10 */ /* 0x001fe2000ffde0ff */
[----:B------:R-:W-:Y:S02]  /*18800*/  FMUL R3, R21, R2 ;  /* 0x0000000215037220 */ /* 0x000fe40000400000 */
[----:B------:R-:W4:Y:S01]  /*18810*/  LDL.LU R21, [R1+0x1f8] ;  /* 0x0001f80001157983 */ /* 0x000f220000300800 */
[----:B------:R-:W-:Y:S02]  /*18820*/  IADD3.X R5, R5, UR4, RZ, P6, !PT ;  /* 0x0000000405057c10 */ /* 0x000fe4000b7fe4ff */
[----:B------:R-:W-:Y:S02]  /*18830*/  ISETP.GT.AND P6, PT, R0, 0x8, P2 ;  /* 0x000000080000780c */ /* 0x000fe400017c4270 */
[----:B------:R-:W-:-:S11]  /*18840*/  F2FP.F16.F32.PACK_AB R3, RZ, R3 ;  /* 0x00000003ff03723e */ /* 0x000fd600000000ff */
[----:B------:R0:W-:Y:S02]  /*18850*/  @P6 STG.E.U16 desc[UR60][R4.64+0x10], R3 ;  /* 0x0000100304006986 */ /* 0x0001e4000c10153c */
[----:B0-----:R-:W-:Y:S02]  /*18860*/  FMUL R3, R20, R2 ;  /* 0x0000000214037220 */ /* 0x001fe40000400000 */
[----:B------:R-:W4:Y:S01]  /*18870*/  LDL.LU R20, [R1+0x1fc] ;  /* 0x0001fc0001147983 */ /* 0x000f220000300800 */
[----:B------:R-:W-:-:S03]  /*18880*/  ISETP.GT.AND P6, PT, R0, 0x9, P2 ;  /* 0x000000090000780c */ /* 0x000fc600017c4270 */
[----:B------:R-:W4:Y:S01]  /*18890*/  LDL.LU R235, [R1+0x1c0] ;  /* 0x0001c00001eb7983 */ /* 0x000f220000300800 */
[----:B------:R-:W-:-:S03]  /*188a0*/  F2FP.F16.F32.PACK_AB R3, RZ, R3 ;  /* 0x00000003ff03723e */ /* 0x000fc600000000ff */
[----:B------:R-:W4:Y:S04]  /*188b0*/  LDL.LU R234, [R1+0x1c4] ;  /* 0x0001c40001ea7983 */ /* 0x000f280000300800 */
[----:B------:R-:W4:Y:S04]  /*188c0*/  LDL.LU R233, [R1+0x1c8] ;  /* 0x0001c80001e97983 */ /* 0x000f280000300800 */
[----:B------:R3:W-:Y:S01]  /*188d0*/  @P6 STG.E.U16 desc[UR60][R18.64+0x12], R3 ;  /* 0x0000120312006986 */ /* 0x0007e2000c10153c */
[----:B------:R-:W-:Y:S01]  /*188e0*/  ISETP.GT.AND P6, PT, R0, 0x10, P0 ;  /* 0x000000100000780c */ /* 0x000fe200007c4270 */
[----:B---3--:R-:W-:-:S05]  /*188f0*/  FMUL R3, R10, R2 ;  /* 0x000000020a037220 */ /* 0x008fca0000400000 */
[----:B------:R-:W-:-:S07]  /*18900*/  F2FP.F16.F32.PACK_AB R3, RZ, R3 ;  /* 0x00000003ff03723e */ /* 0x000fce00000000ff */
[----:B------:R5:W-:Y:S01]  /*18910*/  @P6 STG.E.U16 desc[UR60][R12.64+0x20], R3 ;  /* 0x000020030c006986 */ /* 0x000be2000c10153c */
[----:B------:R-:W-:Y:S01]  /*18920*/  ISETP.GT.AND P6, PT, R0, 0x11, P0 ;  /* 0x000000110000780c */ /* 0x000fe200007c4270 */
[----:B-----5:R-:W-:-:S05]  /*18930*/  FMUL R3, R11, R2 ;  /* 0x000000020b037220 */ /* 0x020fca0000400000 */
[----:B------:R-:W-:-:S07]  /*18940*/  F2FP.F16.F32.PACK_AB R3, RZ, R3 ;  /* 0x00000003ff03723e */ /* 0x000fce00000000ff */
[----:B------:R2:W-:Y:S01]  /*18950*/  @P6 STG.E.U16 desc[UR60][R12.64+0x22], R3 ;  /* 0x000022030c006986 */ /* 0x0005e2000c10153c */
[----:B------:R-:W-:Y:S01]  /*18960*/  ISETP.GT.AND P6, PT, R0, 0x10, P5 ;  /* 0x000000100000780c */ /* 0x000fe20002fc4270 */
[----:B--2---:R-:W-:-:S05]  /*18970*/  FMUL R3, R17, R2 ;  /* 0x0000000211037220 */ /* 0x004fca0000400000 */
[----:B------:R-:W-:-:S07]  /*18980*/  F2FP.F16.F32.PACK_AB R3, RZ, R3 ;  /* 0x00000003ff03723e */ /* 0x000fce00000000ff */
[----:B------:R0:W-:Y:S01]  /*18990*/  @P6 STG.E.U16 desc[UR60][R14.64+0x20], R3 ;  /* 0x000020030e006986 */ /* 0x0001e2000c10153c */
[----:B------:R-:W-:Y:S01]  /*189a0*/  ISETP.GT.AND P6, PT, R0, 0x11, P5 ;  /* 0x000000110000780c */ /* 0x000fe20002fc4270 */
[----:B0-----:R-:W-:Y:S02]  /*189b0*/  FMUL R3, R232, R2 ;  /* 0x00000002e8037220 */ /* 0x001fe40000400000 */
[----:B------:R-:W2:Y:S03]  /*189c0*/  LDL.LU R232, [R1+0x1cc] ;  /* 0x0001cc0001e87983 */ /* 0x000ea60000300800 */
[----:B------:R-:W-:-:S07]  /*189d0*/  F2FP.F16.F32.PACK_AB R3, RZ, R3 ;  /* 0x00000003ff03723e */ /* 0x000fce00000000ff */
[----:B------:R4:W-:Y:S01]  /*189e0*/  @P6 STG.E.U16 desc[UR60][R14.64+0x22], R3 ;  /* 0x000022030e006986 */ /* 0x0009e2000c10153c */
[----:B------:R-:W-:Y:S01]  /*189f0*/  ISETP.GT.AND P6, PT, R0, 0x18, P0 ;  /* 0x000000180000780c */ /* 0x000fe200007c4270 */
[----:B----4-:R-:W-:Y:S02]  /*18a00*/  FMUL R3, R23, R2 ;  /* 0x0000000217037220 */ /* 0x010fe40000400000 */
[----:B------:R-:W3:Y:S03]  /*18a10*/  LDL.LU R23, [R1+0x1d0] ;  /* 0x0001d00001177983 */ /* 0x000ee60000300800 */
[----:B------:R-:W-:-:S07]  /*18a20*/  F2FP.F16.F32.PACK_AB R3, RZ, R3 ;  /* 0x00000003ff03723e */ /* 0x000fce00000000ff */
[----:B------:R0:W-:Y:S01]  /*18a30*/  @P6 STG.E.U16 desc[UR60][R12.64+0x30], R3 ;  /* 0x000030030c006986 */ /* 0x0001e2000c10153c */
[----:B------:R-:W-:Y:S01]  /*18a40*/  ISETP.GT.AND P6, PT, R0, 0x19, P0 ;  /* 0x000000190000780c */ /* 0x000fe200007c4270 */
[----:B0-----:R-:W-:Y:S02]  /*18a50*/  FMUL R3, R22, R2 ;  /* 0x0000000216037220 */ /* 0x001fe40000400000 */
[----:B------:R-:W4:Y:S03]  /*18a60*/  LDL.LU R22, [R1+0x1d4] ;  /* 0x0001d40001167983 */ /* 0x000f260000300800 */
[----:B------:R-:W-:-:S07]  /*18a70*/  F2FP.F16.F32.PACK_AB R3, RZ, R3 ;  /* 0x00000003ff03723e */ /* 0x000fce00000000ff */
[----:B------:R0:W-:Y:S01]  /*18a80*/  @P6 STG.E.U16 desc[UR60][R12.64+0x32], R3 ;  /* 0x000032030c006986 */ /* 0x0001e2000c10153c */
[----:B------:R-:W-:Y:S01]  /*18a90*/  ISETP.GT.AND P6, PT, R0, 0x18, P5 ;  /* 0x000000180000780c */ /* 0x000fe20002fc4270 */
[----:B0-----:R-:W-:Y:S02]  /*18aa0*/  FMUL R3, R21, R2 ;  /* 0x0000000215037220 */ /* 0x001fe40000400000 */
[----:B------:R-:W5:Y:S03]  /*18ab0*/  LDL.LU R21, [R1+0x1d8] ;  /* 0x0001d80001157983 */ /* 0x000f660000300800 */
[----:B------:R-:W-:-:S07]  /*18ac0*/  F2FP.F16.F32.PACK_AB R3, RZ, R3 ;  /* 0x00000003ff03723e */ /* 0x000fce00000000ff */
[----:B------:R0:W-:Y:S02]  /*18ad0*/  @P6 STG.E.U16 desc[UR60][R14.64+0x30], R3 ;  /* 0x000030030e006986 */ /* 0x0001e4000c10153c */
[----:B0-----:R-:W-:Y:S02]  /*18ae0*/  FMUL R3, R20, R2 ;  /* 0x0000000214037220 */ /* 0x001fe40000400000 */
[----:B------:R-:W5:Y:S04]  /*18af0*/  LDL.LU R20, [R1+0x1dc] ;  /* 0x0001dc0001147983 */ /* 0x000f680000300800 */
[----:B------:R-:W5:Y:S04]  /*18b00*/  LDL.LU R18, [R1+0x1a0] ;  /* 0x0001a00001127983 */ /* 0x000f680000300800 */
[----:B------:R-:W5:Y:S01]  /*18b10*/  LDL.LU R19, [R1+0x1a4] ;  /* 0x0001a40001137983 */ /* 0x000f620000300800 */
[----:B------:R-:W-:-:S02]  /*18b20*/  ISETP.GT.AND P6, PT, R0, 0x19, P5 ;  /* 0x000000190000780c */ /* 0x000fc40002fc4270 */
[----:B------:R-:W-:Y:S01]  /*18b30*/  F2FP.F16.F32.PACK_AB R3, RZ, R3 ;  /* 0x00000003ff03723e */ /* 0x000fe200000000ff */
[----:B------:R-:W5:Y:S10]  /*18b40*/  LDL.LU R17, [R1+0x1ac] ;  /* 0x0001ac0001117983 */ /* 0x000f740000300800 */
[----:B------:R0:W-:Y:S01]  /*18b50*/  @P6 STG.E.U16 desc[UR60][R14.64+0x32], R3 ;  /* 0x000032030e006986 */ /* 0x0001e2000c10153c */
[----:B------:R-:W-:Y:S01]  /*18b60*/  ISETP.GT.AND P6, PT, R0, 0x10, P1 ;  /* 0x000000100000780c */ /* 0x000fe20000fc4270 */
[----:B0-----:R-:W-:-:S05]  /*18b70*/  FMUL R3, R235, R2 ;  /* 0x00000002eb037220 */ /* 0x001fca0000400000 */
[----:B------:R-:W-:-:S07]  /*18b80*/  F2FP.F16.F32.PACK_AB R3, RZ, R3 ;  /* 0x00000003ff03723e */ /* 0x000fce00000000ff */
[----:B------:R0:W-:Y:S01]  /*18b90*/  @P6 STG.E.U16 desc[UR60][R6.64+0x20], R3 ;  /* 0x0000200306006986 */ /* 0x0001e2000c10153c */
[----:B------:R-:W-:-:S04]  /*18ba0*/  IADD3 R4, P6, R6, UR5, RZ ;  /* 0x0000000506047c10 */ /* 0x000fc8000ffde0ff */
[----:B------:R-:W-:Y:S02]  /*18bb0*/  IADD3.X R5, R7, UR4, RZ, P6, !PT ;  /* 0x0000000407057c10 */ /* 0x000fe4000b7fe4ff */
[----:B------:R-:W-:Y:S01]  /*18bc0*/  ISETP.GT.AND P6, PT, R0, 0x11, P1 ;  /* 0x000000110000780c */ /* 0x000fe20000fc4270 */
[----:B0-----:R-:W-:-:S05]  /*18bd0*/  FMUL R3, R234, R2 ;  /* 0x00000002ea037220 */ /* 0x001fca0000400000 */
[----:B------:R-:W-:-:S07]  /*18be0*/  F2FP.F16.F32.PACK_AB R3, RZ, R3 ;  /* 0x00000003ff03723e */ /* 0x000fce00000000ff */
        /* <DEDUP_REMOVED lines=8> */
[----:B--2---:R-:W-:-:S05]  /*18c70*/  FMUL R3, R232, R2 ;  /* 0x00000002e8037220 */ /* 0x004fca0000400000 */
[----:B------:R-:W-:-:S07]  /*18c80*/  F2FP.F16.F32.PACK_AB R3, RZ, R3 ;  /* 0x00000003ff03723e */ /* 0x000fce00000000ff */
[----:B------:R3:W-:Y:S01]  /*18c90*/  @P6 STG.E.U16 desc[UR60][R4.64+0x22], R3 ;  /* 0x0000220304006986 */ /* 0x0007e2000c10153c */
[----:B------:R-:W-:Y:S01]  /*18ca0*/  ISETP.GT.AND P6, PT, R0, 0x18, P1 ;  /* 0x000000180000780c */ /* 0x000fe20000fc4270 */
[----:B---3--:R-:W-:Y:S02]  /*18cb0*/  FMUL R3, R23, R2 ;  /* 0x0000000217037220 */ /* 0x008fe40000400000 */
        /* <DEDUP_REMOVED lines=9> */
[----:B-----5:R-:W-:Y:S02]  /*18d50*/  FMUL R3, R21, R2 ;  /* 0x0000000215037220 */ /* 0x020fe40000400000 */
[----:B------:R-:W4:Y:S03]  /*18d60*/  LDL.LU R21, [R1+0x1b8] ;  /* 0x0001b80001157983 */ /* 0x000f260000300800 */
[----:B------:R-:W-:-:S07]  /*18d70*/  F2FP.F16.F32.PACK_AB R3, RZ, R3 ;  /* 0x00000003ff03723e */ /* 0x000fce00000000ff */
[----:B------:R0:W-:Y:S01]  /*18d80*/  @P6 STG.E.U16 desc[UR60][R4.64+0x30], R3 ;  /* 0x0000300304006986 */ /* 0x0001e2000c10153c */
[----:B------:R-:W-:Y:S01]  /*18d90*/  ISETP.GT.AND P6, PT, R0, 0x19, P4 ;  /* 0x000000190000780c */ /* 0x000fe200027c4270 */
[----:B0-----:R-:W-:Y:S02]  /*18da0*/  FMUL R3, R20, R2 ;  /* 0x0000000214037220 */ /* 0x001fe40000400000 */
[----:B------:R-:W5:Y:S03]  /*18db0*/  LDL.LU R20, [R1+0x1bc] ;  /* 0x0001bc0001147983 */ /* 0x000f660000300800 */
[----:B------:R-:W-:Y:S01]  /*18dc0*/  F2FP.F16.F32.PACK_AB R3, RZ, R3 ;  /* 0x00000003ff03723e */ /* 0x000fe200000000ff */
[----:B------:R-:W5:Y:S06]  /*18dd0*/  LDL.LU R235, [R1+0x180] ;  /* 0x0001800001eb7983 */ /* 0x000f6c0000300800 */
[----:B------:R0:W-:Y:S01]  /*18de0*/  @P6 STG.E.U16 desc[UR60][R4.64+0x32], R3 ;  /* 0x0000320304006986 */ /* 0x0001e2000c10153c */
[----:B------:R-:W-:-:S03]  /*18df0*/  ISETP.GT.AND P6, PT, R0, 0x10, P3 ;  /* 0x000000100000780c */ /* 0x000fc60001fc4270 */
[----:B------:R-:W5:Y:S04]  /*18e00*/  LDL.LU R234, [R1+0x184] ;  /* 0x0001840001ea7983 */ /* 0x000f680000300800 */
[----:B------:R-:W5:Y:S01]  /*18e10*/  LDL.LU R233, [R1+0x188] ;  /* 0x0001880001e97983 */ /* 0x000f620000300800 */
[----:B0-----:R-:W-:-:S03]  /*18e20*/  FMUL R3, R18, R2 ;  /* 0x0000000212037220 */ /* 0x001fc60000400000 */
[----:B------:R-:W5:Y:S02]  /*18e30*/  LDL.LU R232, [R1+0x18c] ;  /* 0x00018c0001e87983 */ /* 0x000f640000300800 */
[----:B------:R-:W-:-:S05]  /*18e40*/  F2FP.F16.F32.PACK_AB R3, RZ, R3 ;  /* 0x00000003ff03723e */ /* 0x000fca00000000ff */
[----:B------:R0:W-:Y:S01]  /*18e50*/  @P6 STG.E.U16 desc[UR60][R10.64+0x20], R3 ;  /* 0x000020030a006986 */ /* 0x0001e2000c10153c */
[----:B------:R-:W-:Y:S01]  /*18e60*/  ISETP.GT.AND P6, PT, R0, 0x11, P3 ;  /* 0x000000110000780c */ /* 0x000fe20001fc4270 */
[----:B0-----:R-:W-:-:S05]  /*18e70*/  FMUL R3, R19, R2 ;  /* 0x0000000213037220 */ /* 0x001fca0000400000 */
[----:B------:R-:W-:-:S07]  /*18e80*/  F2FP.F16.F32.PACK_AB R3, RZ, R3 ;  /* 0x00000003ff03723e */ /* 0x000fce00000000ff */
[----:B------:R0:W-:Y:S04]  /*18e90*/  @P6 STG.E.U16 desc[UR60][R10.64+0x22], R3 ;  /* 0x000022030a006986 */ /* 0x0001e8000c10153c */
[----:B0-----:R-:W2:Y:S01]  /*18ea0*/  LDL.LU R3, [R1+0x1a8] ;  /* 0x0001a80001037983 */ /* 0x001ea20000300800 */
[----:B------:R-:W-:-:S04]  /*18eb0*/  IADD3 R18, P6, R10, UR5, RZ ;  /* 0x000000050a127c10 */ /* 0x000fc8000ffde0ff */
[----:B------:R-:W-:Y:S02]  /*18ec0*/  IADD3.X R19, R11, UR4, RZ, P6, !PT ;  /* 0x000000040b137c10 */ /* 0x000fe4000b7fe4ff */
[----:B------:R-:W-:Y:S01]  /*18ed0*/  ISETP.GT.AND P6, PT, R0, 0x10, P2 ;  /* 0x000000100000780c */ /* 0x000fe200017c4270 */
[----:B--2---:R-:W-:-:S05]  /*18ee0*/  FMUL R3, R3, R2 ;  /* 0x0000000203037220 */ /* 0x004fca0000400000 */
[----:B------:R-:W-:-:S07]  /*18ef0*/  F2FP.F16.F32.PACK_AB R3, RZ, R3 ;  /* 0x00000003ff03723e */ /* 0x000fce00000000ff */
[----:B------:R0:W-:Y:S01]  /*18f00*/  @P6 STG.E.U16 desc[UR60][R18.64+0x20], R3 ;  /* 0x0000200312006986 */ /* 0x0001e2000c10153c */
[----:B------:R-:W-:Y:S01]  /*18f10*/  ISETP.GT.AND P6, PT, R0, 0x11, P2 ;  /* 0x000000110000780c */ /* 0x000fe200017c4270 */
[----:B0-----:R-:W-:-:S05]  /*18f20*/  FMUL R3, R17, R2 ;  /* 0x0000000211037220 */ /* 0x001fca0000400000 */
        /* <DEDUP_REMOVED lines=8> */
[----:B---3--:R-:W-:Y:S02]  /*18fb0*/  FMUL R3, R22, R2 ;  /* 0x0000000216037220 */ /* 0x008fe40000400000 */
[----:B------:R-:W3:Y:S03]  /*18fc0*/  LDL.LU R22, [R1+0x194] ;  /* 0x0001940001167983 */ /* 0x000ee60000300800 */
[----:B------:R-:W-:-:S07]  /*18fd0*/  F2FP.F16.F32.PACK_AB R3, RZ, R3 ;  /* 0x00000003ff03723e */ /* 0x000fce00000000ff */
[----:B------:R4:W-:Y:S01]  /*18fe0*/  @P6 STG.E.U16 desc[UR60][R10.64+0x32], R3 ;  /* 0x000032030a006986 */ /* 0x0009e2000c10153c */
[----:B------:R-:W-:Y:S01]  /*18ff0*/  ISETP.GT.AND P6, PT, R0, 0x18, P2 ;  /* 0x000000180000780c */ /* 0x000fe200017c4270 */
[----:B----4-:R-:W-:Y:S02]  /*19000*/  FMUL R3, R21, R2 ;  /* 0x0000000215037220 */ /* 0x010fe40000400000 */
[----:B------:R-:W4:Y:S03]  /*19010*/  LDL.LU R21, [R1+0x198] ;  /* 0x0001980001157983 */ /* 0x000f260000300800 */
[----:B------:R-:W-:-:S07]  /*19020*/  F2FP.F16.F32.PACK_AB R3, RZ, R3 ;  /* 0x00000003ff03723e */ /* 0x000fce00000000ff */
[----:B------:R5:W-:Y:S02]  /*19030*/  @P6 STG.E.U16 desc[UR60][R8.64+0x30], R3 ;  /* 0x0000300308006986 */ /* 0x000be4000c10153c */
[-C--:B-----5:R-:W-:Y:S02]  /*19040*/  FMUL R3, R20, R2.reuse ;  /* 0x0000000214037220 */ /* 0x0a0fe40000400000 */
[----:B------:R-:W5:Y:S01]  /*19050*/  LDL.LU R20, [R1+0x19c] ;  /* 0x00019c0001147983 */ /* 0x000f620000300800 */
[C---:B------:R-:W-:Y:S02]  /*19060*/  ISETP.GT.AND P6, PT, R0.reuse, 0x19, P2 ;  /* 0x000000190000780c */ /* 0x040fe400017c4270 */
[----:B------:R-:W-:Y:S01]  /*19070*/  F2FP.F16.F32.PACK_AB R3, RZ, R3 ;  /* 0x00000003ff03723e */ /* 0x000fe200000000ff */
[----:B------:R-:W5:Y:S04]  /*19080*/  LDL.LU R18, [R1+0x164] ;  /* 0x0001640001127983 */ /* 0x000f680000300800 */
[----:B------:R-:W5:Y:S04]  /*19090*/  LDL.LU R19, [R1+0x168] ;  /* 0x0001680001137983 */ /* 0x000f680000300800 */
[----:B------:R-:W5:Y:S04]  /*190a0*/  LDL.LU R17, [R1+0x16c] ;  /* 0x00016c0001117983 */ /* 0x000f680000300800 */
[----:B------:R0:W-:Y:S01]  /*190b0*/  @P6 STG.E.U16 desc[UR60][R8.64+0x32], R3 ;  /* 0x0000320308006986 */ /* 0x0001e2000c10153c */
        /* <DEDUP_REMOVED lines=17> */
[----:B--2---:R-:W-:Y:S02]  /*191d0*/  FMUL R3, R23, R2 ;  /* 0x0000000217037220 */ /* 0x004fe40000400000 */
        /* <DEDUP_REMOVED lines=12> */
[----:B------:R5:W-:Y:S01]  /*192a0*/  @P6 STG.E.U16 desc[UR60][R14.64+0x50], R3 ;  /* 0x000050030e006986 */ /* 0x000be2000c10153c */
[----:B------:R-:W-:Y:S01]  /*192b0*/  ISETP.GT.AND P6, PT, R0, 0x29, P5 ;  /* 0x000000290000780c */ /* 0x000fe20002fc4270 */
[-C--:B-----5:R-:W-:Y:S02]  /*192c0*/  FMUL R3, R20, R2.reuse ;  /* 0x0000000214037220 */ /* 0x0a0fe40000400000 */
[----:B------:R-:W5:Y:S03]  /*192d0*/  LDL.LU R20, [R1+0x17c] ;  /* 0x00017c0001147983 */ /* 0x000f660000300800 */
[----:B------:R-:W-:Y:S01]  /*192e0*/  F2FP.F16.F32.PACK_AB R3, RZ, R3 ;  /* 0x00000003ff03723e */ /* 0x000fe200000000ff */
[----:B------:R-:W5:Y:S04]  /*192f0*/  LDL.LU R235, [R1+0x140] ;  /* 0x0001400001eb7983 */ /* 0x000f680000300800 */
[----:B------:R-:W5:Y:S04]  /*19300*/  LDL.LU R234, [R1+0x144] ;  /* 0x0001440001ea7983 */ /* 0x000f680000300800 */
[----:B------:R-:W5:Y:S04]  /*19310*/  LDL.LU R233, [R1+0x148] ;  /* 0x0001480001e97983 */ /* 0x000f680000300800 */
[----:B------:R-:W5:Y:S04]  /*19320*/  LDL.LU R232, [R1+0x14c] ;  /* 0x00014c0001e87983 */ /* 0x000f680000300800 */
[----:B------:R0:W-:Y:S04]  /*19330*/  @P6 STG.E.U16 desc[UR60][R14.64+0x52], R3 ;  /* 0x000052030e006986 */ /* 0x0001e8000c10153c */
[----:B0-----:R-:W2:Y:S01]  /*19340*/  LDL.LU R3, [R1+0x160] ;  /* 0x0001600001037983 */ /* 0x001ea20000300800 */
        /* <DEDUP_REMOVED lines=390> */
[-C--:B-----5:R-:W-:Y:S02]  /*1abb0*/  FMUL R3, R20, R2.reuse ;  /* 0x0000000214037220 */ /* 0x0a0fe40000400000 */
[----:B------:R-:W4:Y:S03]  /*1abc0*/  LDL.LU R20, [R1+0x3c] ;  /* 0x00003c0001147983 */ /* 0x000f260000300800 */
[----:B------:R-:W-:Y:S01]  /*1abd0*/  F2FP.F16.F32.PACK_AB R3, RZ, R3 ;  /* 0x00000003ff03723e */ /* 0x000fe200000000ff */
[----:B------:R-:W5:Y:S04]  /*1abe0*/  LDL.LU R235, [R1] ;  /* 0x0000000001eb7983 */ /* 0x000f680000300800 */
        /* <DEDUP_REMOVED lines=36> */
[----:B------:R4:W-:Y:S02]  /*1ae30*/  @P6 STG.E.U16 desc[UR60][R8.64+0xb0], R3 ;  /* 0x0000b00308006986 */ /* 0x0009e4000c10153c */
[----:B----4-:R-:W-:Y:S02]  /*1ae40*/  FMUL R3, R20, R2 ;  /* 0x0000000214037220 */ /* 0x010fe40000400000 */
[----:B------:R-:W4:Y:S01]  /*1ae50*/  LDL.LU R20, [R1+0x1c] ;  /* 0x00001c0001147983 */ /* 0x000f220000300800 */
[----:B------:R-:W-:Y:S02]  /*1ae60*/  ISETP.GT.AND P6, PT, R0, 0x59, P2 ;  /* 0x000000590000780c */ /* 0x000fe400017c4270 */
[----:B------:R-:W-:-:S11]  /*1ae70*/  F2FP.F16.F32.PACK_AB R3, RZ, R3 ;  /* 0x00000003ff03723e */ /* 0x000fd600000000ff */
[----:B------:R5:W-:Y:S01]  /*1ae80*/  @P6 STG.E.U16 desc[UR60][R8.64+0xb2], R3 ;  /* 0x0000b20308006986 */ /* 0x000be2000c10153c */
[----:B------:R-:W-:Y:S01]  /*1ae90*/  ISETP.GT.AND P6, PT, R0, 0x60, P0 ;  /* 0x000000600000780c */ /* 0x000fe200007c4270 */
[----:B-----5:R-:W-:-:S05]  /*1aea0*/  FMUL R3, R235, R2 ;  /* 0x00000002eb037220 */ /* 0x020fca0000400000 */
        /* <DEDUP_REMOVED lines=19> */
[----:B------:R-:W-:-:S05]  /*1afe0*/  FMUL R224, R224, R2 ;  /* 0x00000002e0e07220 */ /* 0x000fca0000400000 */
[----:B------:R-:W-:Y:S01]  /*1aff0*/  F2FP.F16.F32.PACK_AB R224, RZ, R224 ;  /* 0x000000e0ffe0723e */ /* 0x000fe200000000ff */
[----:B------:R-:W-:-:S05]  /*1b000*/  FMUL R225, R225, R2 ;  /* 0x00000002e1e17220 */ /* 0x000fca0000400000 */
[----:B------:R-:W-:Y:S01]  /*1b010*/  F2FP.F16.F32.PACK_AB R225, RZ, R225 ;  /* 0x000000e1ffe1723e */ /* 0x000fe200000000ff */
[----:B------:R-:W-:-:S05]  /*1b020*/  FMUL R226, R226, R2 ;  /* 0x00000002e2e27220 */ /* 0x000fca0000400000 */
[----:B------:R-:W-:Y:S01]  /*1b030*/  F2FP.F16.F32.PACK_AB R226, RZ, R226 ;  /* 0x000000e2ffe2723e */ /* 0x000fe200000000ff */
[----:B------:R-:W-:-:S05]  /*1b040*/  FMUL R227, R227, R2 ;  /* 0x00000002e3e37220 */ /* 0x000fca0000400000 */
[----:B------:R-:W-:Y:S01]  /*1b050*/  F2FP.F16.F32.PACK_AB R227, RZ, R227 ;  /* 0x000000e3ffe3723e */ /* 0x000fe200000000ff */
[-C--:B------:R-:W-:Y:S01]  /*1b060*/  FMUL R228, R228, R2.reuse ;  /* 0x00000002e4e47220 */ /* 0x080fe20000400000 */
[----:B--2---:R-:W-:-:S05]  /*1b070*/  FMUL R3, R22, R2 ;  /* 0x0000000216037220 */ /* 0x004fca0000400000 */
[----:B------:R-:W-:-:S05]  /*1b080*/  F2FP.F16.F32.PACK_AB R3, RZ, R3 ;  /* 0x00000003ff03723e */ /* 0x000fca00000000ff */
[----:B------:R3:W-:Y:S01]  /*1b090*/  @P6 STG.E.U16 desc[UR60][R12.64+0xd2], R3 ;  /* 0x0000d2030c006986 */ /* 0x0007e2000c10153c */
[----:B------:R-:W-:Y:S01]  /*1b0a0*/  ISETP.GT.AND P6, PT, R0, 0x68, P5 ;  /* 0x000000680000780c */ /* 0x000fe20002fc4270 */
[----:B---3--:R-:W-:-:S05]  /*1b0b0*/  FMUL R3, R21, R2 ;  /* 0x0000000215037220 */ /* 0x008fca0000400000 */
[----:B------:R-:W-:-:S07]  /*1b0c0*/  F2FP.F16.F32.PACK_AB R3, RZ, R3 ;  /* 0x00000003ff03723e */ /* 0x000fce00000000ff */
[----:B------:R4:W-:Y:S01]  /*1b0d0*/  @P6 STG.E.U16 desc[UR60][R14.64+0xd0], R3 ;  /* 0x0000d0030e006986 */ /* 0x0009e2000c10153c */
[----:B------:R-:W-:Y:S01]  /*1b0e0*/  ISETP.GT.AND P6, PT, R0, 0x69, P5 ;  /* 0x000000690000780c */ /* 0x000fe20002fc4270 */
[----:B----4-:R-:W-:-:S05]  /*1b0f0*/  FMUL R3, R20, R2 ;  /* 0x0000000214037220 */ /* 0x010fca0000400000 */
[----:B------:R-:W-:-:S07]  /*1b100*/  F2FP.F16.F32.PACK_AB R3, RZ, R3 ;  /* 0x00000003ff03723e */ /* 0x000fce00000000ff */
[----:B------:R0:W-:Y:S01]  /*1b110*/  @P6 STG.E.U16 desc[UR60][R14.64+0xd2], R3 ;  /* 0x0000d2030e006986 */ /* 0x0001e2000c10153c */
[----:B------:R-:W-:Y:S02]  /*1b120*/  ISETP.GT.AND P6, PT, R0, 0x60, P1 ;  /* 0x000000600000780c */ /* 0x000fe40000fc4270 */
[----:B0-----:R-:W-:-:S11]  /*1b130*/  PRMT R3, R224, 0x7610, R3 ;  /* 0x00007610e0037816 */ /* 0x001fd60000000003 */
[----:B------:R0:W-:Y:S01]  /*1b140*/  @P6 STG.E.U16 desc[UR60][R6.64+0xc0], R3 ;  /* 0x0000c00306006986 */ /* 0x0001e2000c10153c */
[----:B------:R-:W-:Y:S02]  /*1b150*/  ISETP.GT.AND P6, PT, R0, 0x61, P1 ;  /* 0x000000610000780c */ /* 0x000fe40000fc4270 */
[----:B0-----:R-:W-:-:S11]  /*1b160*/  PRMT R3, R225, 0x7610, R3 ;  /* 0x00007610e1037816 */ /* 0x001fd60000000003 */
[----:B------:R-:W-:Y:S01]  /*1b170*/  @P6 STG.E.U16 desc[UR60][R6.64+0xc2], R3 ;  /* 0x0000c20306006986 */ /* 0x000fe2000c10153c */
[----:B------:R-:W-:-:S13]  /*1b180*/  ISETP.GT.AND P6, PT, R0, 0x60, P4 ;  /* 0x000000600000780c */ /* 0x000fda00027c4270 */
[----:B------:R-:W-:Y:S01]  /*1b190*/  @P6 STG.E.U16 desc[UR60][R4.64+0xc0], R226 ;  /* 0x0000c0e204006986 */ /* 0x000fe2000c10153c */
[----:B------:R-:W-:Y:S02]  /*1b1a0*/  ISETP.GT.AND P6, PT, R0, 0x61, P4 ;  /* 0x000000610000780c */ /* 0x000fe400027c4270 */
[----:B------:R-:W-:-:S11]  /*1b1b0*/  F2FP.F16.F32.PACK_AB R228, RZ, R228 ;  /* 0x000000e4ffe4723e */ /* 0x000fd600000000ff */
[----:B------:R-:W-:Y:S01]  /*1b1c0*/  @P6 STG.E.U16 desc[UR60][R4.64+0xc2], R227 ;  /* 0x0000c2e304006986 */ /* 0x000fe2000c10153c */
[----:B------:R-:W-:Y:S01]  /*1b1d0*/  ISETP.GT.AND P6, PT, R0, 0x68, P1 ;  /* 0x000000680000780c */ /* 0x000fe20000fc4270 */
[----:B------:R-:W-:-:S12]  /*1b1e0*/  FMUL R229, R229, R2 ;  /* 0x00000002e5e57220 */ /* 0x000fd80000400000 */
[----:B------:R-:W-:Y:S01]  /*1b1f0*/  @P6 STG.E.U16 desc[UR60][R6.64+0xd0], R228 ;  /* 0x0000d0e406006986 */ /* 0x000fe2000c10153c */
[----:B------:R-:W-:Y:S02]  /*1b200*/  ISETP.GT.AND P6, PT, R0, 0x69, P1 ;  /* 0x000000690000780c */ /* 0x000fe40000fc4270 */
[----:B------:R-:W-:Y:S01]  /*1b210*/  F2FP.F16.F32.PACK_AB R229, RZ, R229 ;  /* 0x000000e5ffe5723e */ /* 0x000fe200000000ff */
[----:B------:R-:W-:-:S10]  /*1b220*/  FMUL R230, R230, R2 ;  /* 0x00000002e6e67220 */ /* 0x000fd40000400000 */
        /* <DEDUP_REMOVED lines=729> */
[C---:B------:R-:W-:Y:S02]  /*1dfc0*/  ISETP.GT.AND P6, PT, R0.reuse, 0xe8, P0 ;  /* 0x000000e80000780c */ /* 0x040fe400007c4270 */
[----:B------:R-:W-:Y:S02]  /*1dfd0*/  ISETP.GT.AND P0, PT, R0, 0xe9, P0 ;  /* 0x000000e90000780c */ /* 0x000fe40000704270 */
[----:B------:R-:W-:Y:S01]  /*1dfe0*/  F2FP.F16.F32.PACK_AB R45, RZ, R45 ;  /* 0x0000002dff2d723e */ /* 0x000fe200000000ff */
[-C--:B------:R-:W-:Y:S01]  /*1dff0*/  FMUL R44, R44, R2.reuse ;  /* 0x000000022c2c7220 */ /* 0x080fe20000400000 */
[----:B------:R-:W-:-:S09]  /*1e000*/  FMUL R46, R46, R2 ;  /* 0x000000022e2e7220 */ /* 0x000fd20000400000 */
[----:B------:R-:W-:Y:S01]  /*1e010*/  @P0 STG.E.U16 desc[UR60][R12.64+0x1d2], R45 ;  /* 0x0001d22d0c000986 */ /* 0x000fe2000c10153c */
[C---:B------:R-:W-:Y:S02]  /*1e020*/  ISETP.GT.AND P0, PT, R0.reuse, 0xe8, P5 ;  /* 0x000000e80000780c */ /* 0x040fe40002f04270 */
[----:B------:R-:W-:Y:S02]  /*1e030*/  F2FP.F16.F32.PACK_AB R44, RZ, R44 ;  /* 0x0000002cff2c723e */ /* 0x000fe400000000ff */
[----:B------:R-:W-:Y:S02]  /*1e040*/  F2FP.F16.F32.PACK_AB R46, RZ, R46 ;  /* 0x0000002eff2e723e */ /* 0x000fe400000000ff */
[----:B------:R-:W-:Y:S01]  /*1e050*/  ISETP.GT.AND P5, PT, R0, 0xe9, P5 ;  /* 0x000000e90000780c */ /* 0x000fe20002fa4270 */
[----:B------:R0:W-:Y:S01]  /*1e060*/  @P6 STG.E.U16 desc[UR60][R12.64+0x1d0], R44 ;  /* 0x0001d02c0c006986 */ /* 0x0001e2000c10153c */
[-C--:B------:R-:W-:Y:S01]  /*1e070*/  FMUL R47, R47, R2.reuse ;  /* 0x000000022f2f7220 */ /* 0x080fe20000400000 */
[----:B------:R-:W-:-:S04]  /*1e080*/  FMUL R32, R32, R2 ;  /* 0x0000000220207220 */ /* 0x000fc80000400000 */
[----:B------:R-:W-:Y:S01]  /*1e090*/  @P0 STG.E.U16 desc[UR60][R14.64+0x1d0], R46 ;  /* 0x0001d02e0e000986 */ /* 0x000fe2000c10153c */
[----:B------:R-:W-:Y:S02]  /*1e0a0*/  ISETP.GT.AND P0, PT, R0, 0xe0, P1 ;  /* 0x000000e00000780c */ /* 0x000fe40000f04270 */
[----:B------:R-:W-:Y:S02]  /*1e0b0*/  F2FP.F16.F32.PACK_AB R47, RZ, R47 ;  /* 0x0000002fff2f723e */ /* 0x000fe400000000ff */
[----:B------:R-:W-:-:S03]  /*1e0c0*/  F2FP.F16.F32.PACK_AB R32, RZ, R32 ;  /* 0x00000020ff20723e */ /* 0x000fc600000000ff */
[----:B------:R-:W-:Y:S01]  /*1e0d0*/  @P5 STG.E.U16 desc[UR60][R14.64+0x1d2], R47 ;  /* 0x0001d22f0e005986 */ /* 0x000fe2000c10153c */
[----:B------:R-:W-:Y:S01]  /*1e0e0*/  ISETP.GT.AND P5, PT, R0, 0xe1, P1 ;  /* 0x000000e10000780c */ /* 0x000fe20000fa4270 */
[----:B------:R-:W-:-:S04]  /*1e0f0*/  FMUL R33, R33, R2 ;  /* 0x0000000221217220 */ /* 0x000fc80000400000 */
[----:B------:R-:W-:Y:S01]  /*1e100*/  @P0 STG.E.U16 desc[UR60][R6.64+0x1c0], R32 ;  /* 0x0001c02006000986 */ /* 0x000fe2000c10153c */
[----:B------:R-:W-:Y:S01]  /*1e110*/  ISETP.GT.AND P0, PT, R0, 0xe0, P4 ;  /* 0x000000e00000780c */ /* 0x000fe20002704270 */
[----:B------:R-:W-:Y:S01]  /*1e120*/  FMUL R34, R34, R2 ;  /* 0x0000000222227220 */ /* 0x000fe20000400000 */
[----:B------:R-:W-:-:S04]  /*1e130*/  F2FP.F16.F32.PACK_AB R33, RZ, R33 ;  /* 0x00000021ff21723e */ /* 0x000fc800000000ff */
[----:B------:R-:W-:Y:S01]  /*1e140*/  F2FP.F16.F32.PACK_AB R34, RZ, R34 ;  /* 0x00000022ff22723e */ /* 0x000fe200000000ff */
[----:B------:R-:W-:Y:S01]  /*1e150*/  @P5 STG.E.U16 desc[UR60][R6.64+0x1c2], R33 ;  /* 0x0001c22106005986 */ /* 0x000fe2000c10153c */
[----:B------:R-:W-:Y:S01]  /*1e160*/  ISETP.GT.AND P5, PT, R0, 0xe1, P4 ;  /* 0x000000e10000780c */ /* 0x000fe200027a4270 */
[----:B------:R-:W-:-:S04]  /*1e170*/  FMUL R35, R35, R2 ;  /* 0x0000000223237220 */ /* 0x000fc80000400000 */
[----:B------:R-:W-:Y:S01]  /*1e180*/  @P0 STG.E.U16 desc[UR60][R4.64+0x1c0], R34 ;  /* 0x0001c02204000986 */ /* 0x000fe2000c10153c */
[C---:B------:R-:W-:Y:S02]  /*1e190*/  ISETP.GT.AND P0, PT, R0.reuse, 0xe8, P1 ;  /* 0x000000e80000780c */ /* 0x040fe40000f04270 */
[----:B------:R-:W-:Y:S01]  /*1e1a0*/  ISETP.GT.AND P1, PT, R0, 0xe9, P1 ;  /* 0x000000e90000780c */ /* 0x000fe20000f24270 */
[-C--:B------:R-:W-:Y:S01]  /*1e1b0*/  FMUL R36, R36, R2.reuse ;  /* 0x0000000224247220 */ /* 0x080fe20000400000 */
[----:B------:R-:W-:Y:S01]  /*1e1c0*/  F2FP.F16.F32.PACK_AB R35, RZ, R35 ;  /* 0x00000023ff23723e */ /* 0x000fe200000000ff */
[----:B------:R-:W-:-:S03]  /*1e1d0*/  FMUL R37, R37, R2 ;  /* 0x0000000225257220 */ /* 0x000fc60000400000 */
[----:B------:R-:W-:Y:S01]  /*1e1e0*/  F2FP.F16.F32.PACK_AB R36, RZ, R36 ;  /* 0x00000024ff24723e */ /* 0x000fe200000000ff */
[----:B------:R-:W-:Y:S01]  /*1e1f0*/  @P5 STG.E.U16 desc[UR60][R4.64+0x1c2], R35 ;  /* 0x0001c22304005986 */ /* 0x000fe2000c10153c */
[----:B------:R-:W-:Y:S02]  /*1e200*/  F2FP.F16.F32.PACK_AB R37, RZ, R37 ;  /* 0x00000025ff25723e */ /* 0x000fe400000000ff */
[----:B------:R-:W-:-:S03]  /*1e210*/  ISETP.GT.AND P5, PT, R0, 0xe8, P4 ;  /* 0x000000e80000780c */ /* 0x000fc600027a4270 */
[----:B0-----:R-:W-:Y:S02]  /*1e220*/  @P1 IMAD.MOV.U32 R12, RZ, RZ, R6 ;  /* 0x000000ffff0c1224 */ /* 0x001fe400078e0006 */
[----:B------:R-:W-:Y:S02]  /*1e230*/  @P1 IMAD.MOV.U32 R13, RZ, RZ, R7 ;  /* 0x000000ffff0d1224 */ /* 0x000fe400078e0007 */
[----:B------:R-:W-:Y:S01]  /*1e240*/  FMUL R38, R38, R2 ;  /* 0x0000000226267220 */ /* 0x000fe20000400000 */
[----:B------:R-:W-:Y:S01]  /*1e250*/  @P0 STG.E.U16 desc[UR60][R6.64+0x1d0], R36 ;  /* 0x0001d02406000986 */ /* 0x000fe2000c10153c */
[----:B------:R-:W-:-:S03]  /*1e260*/  ISETP.GT.AND P4, PT, R0, 0xe9, P4 ;  /* 0x000000e90000780c */ /* 0x000fc60002784270 */
[----:B------:R-:W-:Y:S01]  /*1e270*/  @P1 STG.E.U16 desc[UR60][R12.64+0x1d2], R37 ;  /* 0x0001d2250c001986 */ /* 0x000fe2000c10153c */
[----:B------:R-:W-:Y:S01]  /*1e280*/  ISETP.GT.AND P1, PT, R0, 0xe0, P3 ;  /* 0x000000e00000780c */ /* 0x000fe20001f24270 */
[----:B------:R-:W-:Y:S01]  /*1e290*/  FMUL R39, R39, R2 ;  /* 0x0000000227277220 */ /* 0x000fe20000400000 */
[----:B------:R-:W-:Y:S01]  /*1e2a0*/  F2FP.F16.F32.PACK_AB R38, RZ, R38 ;  /* 0x00000026ff26723e */ /* 0x000fe200000000ff */
[----:B------:R-:W-:Y:S01]  /*1e2b0*/  FMUL R24, R24, R2 ;  /* 0x0000000218187220 */ /* 0x000fe20000400000 */
[C---:B------:R-:W-:Y:S02]  /*1e2c0*/  ISETP.GT.AND P0, PT, R0.reuse, 0xe1, P3 ;  /* 0x000000e10000780c */ /* 0x040fe40001f04270 */
[----:B------:R-:W-:Y:S01]  /*1e2d0*/  F2FP.F16.F32.PACK_AB R39, RZ, R39 ;  /* 0x00000027ff27723e */ /* 0x000fe200000000ff */
[----:B------:R-:W-:Y:S01]  /*1e2e0*/  @P5 STG.E.U16 desc[UR60][R4.64+0x1d0], R38 ;  /* 0x0001d02604005986 */ /* 0x000fe2000c10153c */
[----:B------:R-:W-:Y:S02]  /*1e2f0*/  F2FP.F16.F32.PACK_AB R24, RZ, R24 ;  /* 0x00000018ff18723e */ /* 0x000fe400000000ff */
[----:B------:R-:W-:Y:S01]  /*1e300*/  ISETP.GT.AND P5, PT, R0, 0xe0, P2 ;  /* 0x000000e00000780c */ /* 0x000fe200017a4270 */
[-C--:B------:R-:W-:Y:S01]  /*1e310*/  FMUL R25, R25, R2.reuse ;  /* 0x0000000219197220 */ /* 0x080fe20000400000 */
[----:B------:R0:W-:Y:S01]  /*1e320*/  @P4 STG.E.U16 desc[UR60][R4.64+0x1d2], R39 ;  /* 0x0001d22704004986 */ /* 0x0001e2000c10153c */
[----:B------:R-:W-:-:S03]  /*1e330*/  FMUL R26, R26, R2 ;  /* 0x000000021a1a7220 */ /* 0x000fc60000400000 */
[----:B------:R-:W-:Y:S01]  /*1e340*/  @P1 STG.E.U16 desc[UR60][R10.64+0x1c0], R24 ;  /* 0x0001c0180a001986 */ /* 0x000fe2000c10153c */
[C---:B------:R-:W-:Y:S02]  /*1e350*/  ISETP.GT.AND P1, PT, R0.reuse, 0xe1, P2 ;  /* 0x000000e10000780c */ /* 0x040fe40001724270 */
[----:B------:R-:W-:Y:S02]  /*1e360*/  F2FP.F16.F32.PACK_AB R25, RZ, R25 ;  /* 0x00000019ff19723e */ /* 0x000fe400000000ff */
[C---:B------:R-:W-:Y:S01]  /*1e370*/  ISETP.GT.AND P4, PT, R0.reuse, 0xe8, P2 ;  /* 0x000000e80000780c */ /* 0x040fe20001784270 */
[----:B------:R-:W-:Y:S01]  /*1e380*/  FMUL R27, R27, R2 ;  /* 0x000000021b1b7220 */ /* 0x000fe20000400000 */
[----:B------:R-:W-:Y:S01]  /*1e390*/  F2FP.F16.F32.PACK_AB R26, RZ, R26 ;  /* 0x0000001aff1a723e */ /* 0x000fe200000000ff */
[----:B0-----:R-:W-:Y:S01]  /*1e3a0*/  @P5 IMAD.MOV.U32 R4, RZ, RZ, R8 ;  /* 0x000000ffff045224 */ /* 0x001fe200078e0008 */
[----:B------:R-:W-:Y:S01]  /*1e3b0*/  @P0 STG.E.U16 desc[UR60][R10.64+0x1c2], R25 ;  /* 0x0001c2190a000986 */ /* 0x000fe2000c10153c */
[----:B------:R-:W-:Y:S01]  /*1e3c0*/  @P5 IMAD.MOV.U32 R5, RZ, RZ, R9 ;  /* 0x000000ffff055224 */ /* 0x000fe200078e0009 */
[----:B------:R-:W-:-:S02]  /*1e3d0*/  ISETP.GT.AND P0, PT, R0, 0xe8, P3 ;  /* 0x000000e80000780c */ /* 0x000fc40001f04270 */
[----:B------:R-:W-:Y:S01]  /*1e3e0*/  ISETP.GT.AND P3, PT, R0, 0xe9, P3 ;  /* 0x000000e90000780c */ /* 0x000fe20001f64270 */
[-C--:B------:R-:W-:Y:S01]  /*1e3f0*/  FMUL R28, R28, R2.reuse ;  /* 0x000000021c1c7220 */ /* 0x080fe20000400000 */
[----:B------:R-:W-:Y:S01]  /*1e400*/  ISETP.GT.AND P2, PT, R0, 0xe9, P2 ;  /* 0x000000e90000780c */ /* 0x000fe20001744270 */
[----:B------:R0:W-:Y:S01]  /*1e410*/  @P5 STG.E.U16 desc[UR60][R4.64+0x1c0], R26 ;  /* 0x0001c01a04005986 */ /* 0x0001e2000c10153c */
[-C--:B------:R-:W-:Y:S01]  /*1e420*/  FMUL R29, R29, R2.reuse ;  /* 0x000000021d1d7220 */ /* 0x080fe20000400000 */
[----:B------:R-:W-:Y:S01]  /*1e430*/  F2FP.F16.F32.PACK_AB R27, RZ, R27 ;  /* 0x0000001bff1b723e */ /* 0x000fe200000000ff */
[-C--:B------:R-:W-:Y:S01]  /*1e440*/  FMUL R30, R30, R2.reuse ;  /* 0x000000021e1e7220 */ /* 0x080fe20000400000 */
[----:B------:R-:W-:Y:S01]  /*1e450*/  FMUL R31, R31, R2 ;  /* 0x000000021f1f7220 */ /* 0x000fe20000400000 */
[----:B------:R-:W-:Y:S02]  /*1e460*/  F2FP.F16.F32.PACK_AB R28, RZ, R28 ;  /* 0x0000001cff1c723e */ /* 0x000fe400000000ff */
[----:B------:R-:W-:Y:S01]  /*1e470*/  F2FP.F16.F32.PACK_AB R29, RZ, R29 ;  /* 0x0000001dff1d723e */ /* 0x000fe200000000ff */
[----:B0-----:R-:W-:-:S02]  /*1e480*/  @P1 IMAD.MOV.U32 R4, RZ, RZ, R8 ;  /* 0x000000ffff041224 */ /* 0x001fc400078e0008 */
[----:B------:R-:W-:Y:S01]  /*1e490*/  @P1 IMAD.MOV.U32 R5, RZ, RZ, R9 ;  /* 0x000000ffff051224 */ /* 0x000fe200078e0009 */
[----:B------:R-:W-:Y:S02]  /*1e4a0*/  F2FP.F16.F32.PACK_AB R30, RZ, R30 ;  /* 0x0000001eff1e723e */ /* 0x000fe400000000ff */
[----:B------:R-:W-:Y:S02]  /*1e4b0*/  F2FP.F16.F32.PACK_AB R31, RZ, R31 ;  /* 0x0000001fff1f723e */ /* 0x000fe400000000ff */
[----:B------:R0:W-:Y:S04]  /*1e4c0*/  @P1 STG.E.U16 desc[UR60][R4.64+0x1c2], R27 ;  /* 0x0001c21b04001986 */ /* 0x0001e8000c10153c */
[----:B------:R1:W-:Y:S04]  /*1e4d0*/  @P0 STG.E.U16 desc[UR60][R10.64+0x1d0], R28 ;  /* 0x0001d01c0a000986 */ /* 0x0003e8000c10153c */
[----:B------:R1:W-:Y:S01]  /*1e4e0*/  @P3 STG.E.U16 desc[UR60][R10.64+0x1d2], R29 ;  /* 0x0001d21d0a003986 */ /* 0x0003e2000c10153c */
[----:B0-----:R-:W-:-:S02]  /*1e4f0*/  @P4 IMAD.MOV.U32 R4, RZ, RZ, R8 ;  /* 0x000000ffff044224 */ /* 0x001fc400078e0008 */
[----:B------:R-:W-:-:S05]  /*1e500*/  @P4 IMAD.MOV.U32 R5, RZ, RZ, R9 ;  /* 0x000000ffff054224 */ /* 0x000fca00078e0009 */
[----:B------:R1:W-:Y:S04]  /*1e510*/  @P4 STG.E.U16 desc[UR60][R4.64+0x1d0], R30 ;  /* 0x0001d01e04004986 */ /* 0x0003e8000c10153c */
[----:B------:R1:W-:Y:S02]  /*1e520*/  @P2 STG.E.U16 desc[UR60][R8.64+0x1d2], R31 ;  /* 0x0001d21f08002986 */ /* 0x0003e4000c10153c */
.L_x_745:
[----:B------:R-:W-:Y:S05]  /*1e530*/  BSYNC B0 ;  /* 0x0000000000007941 */ /* 0x000fea0003800000 */
.L_x_33:
[----:B01----:R-:W2:Y:S04]  /*1e540*/  LDL.LU R5, [R1+0x29c] ;  /* 0x00029c0001057983 */ /* 0x003ea80000300800 */
[----:B------:R-:W2:Y:S01]  /*1e550*/  LDL.LU R4, [R1+0x2b0] ;  /* 0x0002b00001047983 */ /* 0x000ea20000300800 */
[----:B------:R-:W-:Y:S01]  /*1e560*/  ULDC UR4, c[0x0][0xc] ;  /* 0x0000030000047ab9 */ /* 0x000fe20000000800 */
[----:B------:R-:W-:Y:S01]  /*1e570*/  ULDC UR5, c[0x0][0x10] ;  /* 0x0000040000057ab9 */ /* 0x000fe20000000800 */
[----:B------:R-:W2:Y:S01]  /*1e580*/  LDC R3, c[0x0][0x14] ;  /* 0x00000500ff037b82 */ /* 0x000ea20000000800 */
[----:B------:R-:W-:Y:S01]  /*1e590*/  UIMAD.WIDE.U32 UR4, UR4, UR5, URZ ;  /* 0x00000005040472a5 */ /* 0x000fe2000f8e003f */
[----:B------:R-:W-:-:S05]  /*1e5a0*/  PRMT R0, RZ, 0x7610, R0 ;  /* 0x00007610ff007816 */ /* 0x000fca0000000000 */
[----:B--2---:R-:W-:-:S04]  /*1e5b0*/  IMAD.WIDE.U32 R4, R3, UR4, R4 ;  /* 0x0000000403047c25 */ /* 0x004fc8000f8e0004 */
[----:B------:R-:W-:Y:S01]  /*1e5c0*/  IMAD R3, R3, UR5, RZ ;  /* 0x0000000503037c24 */ /* 0x000fe2000f8e02ff */
[----:B------:R-:W-:Y:S01]  /*1e5d0*/  ULDC.64 UR4, c[0x0][0x650] ;  /* 0x0001940000047ab9 */ /* 0x000fe20000000a00 */
[----:B----4-:R-:W-:Y:S01]  /*1e5e0*/  IMAD.MOV.U32 R21, RZ, RZ, R4 ;  /* 0x000000ffff157224 */ /* 0x010fe200078e0004 */
[----:B------:R-:W-:Y:S01]  /*1e5f0*/  ISETP.GE.U32.AND P0, PT, R4, UR4, PT ;  /* 0x0000000404007c0c */ /* 0x000fe2000bf06070 */
[----:B------:R-:W-:Y:S01]  /*1e600*/  IMAD.IADD R23, R5, 0x1, R3 ;  /* 0x0000000105177824 */ /* 0x000fe200078e0203 */
[----:B------:R-:W-:Y:S02]  /*1e610*/  UMOV UR4, 0xffffffff ;  /* 0xffffffff00047882 */ /* 0x000fe40000000000 */
[----:B------:R-:W-:Y:S02]  /*1e620*/  IMAD.U32 R3, RZ, RZ, UR4 ;  /* 0x00000004ff037e24 */ /* 0x000fe4000f8e00ff */
[----:B------:R0:W-:Y:S01]  /*1e630*/  STL [R1+0x29c], R23 ;  /* 0x00029c1701007387 */ /* 0x0001e20000100800 */
[----:B------:R-:W-:Y:S01]  /*1e640*/  ISETP.GE.U32.AND.EX P0, PT, R23, UR5, PT, P0 ;  /* 0x0000000517007c0c */ /* 0x000fe2000bf06100 */
[----:B------:R-:W-:-:S02]  /*1e650*/  UMOV UR5, 0xffffffff ;  /* 0xffffffff00057882 */ /* 0x000fc40000000000 */
[----:B------:R0:W-:Y:S01]  /*1e660*/  STL [R1+0x2b0], R21 ;  /* 0x0002b01501007387 */ /* 0x0001e20000100800 */
[----:B------:R-:W-:-:S03]  /*1e670*/  IMAD.U32 R18, RZ, RZ, UR5 ;  /* 0x00000005ff127e24 */ /* 0x000fc6000f8e00ff */
[----:B------:R0:W-:Y:S06]  /*1e680*/  STL [R1+0x290], R3 ;  /* 0x0002900301007387 */ /* 0x0001ec0000100800 */
[----:B------:R-:W-:Y:S05]  /*1e690*/  @P0 BRA `(.L_x_746) ;  /* 0x0000000400840947 */ /* 0x000fea0003800000 */
[----:B-----5:R-:W1:Y:S01]  /*1e6a0*/  S2R R17, SR_CTAID.X ;  /* 0x0000000000117919 */ /* 0x020e620000002500 */
[----:B------:R-:W2:Y:S01]  /*1e6b0*/  LDC.64 R10, c[0x0][0x628] ;  /* 0x00018a00ff0a7b82 */ /* 0x000ea20000000a00 */
[----:B------:R-:W-:Y:S01]  /*1e6c0*/  ULDC UR4, c[0x0][0x150] ;  /* 0x0000540000047ab9 */ /* 0x000fe20000000800 */
[----:B------:R-:W-:Y:S01]  /*1e6d0*/  IMAD.MOV.U32 R8, RZ, RZ, R21 ;  /* 0x000000ffff087224 */ /* 0x000fe200078e0015 */
[----:B------:R-:W4:Y:S01]  /*1e6e0*/  S2R R19, SR_CTAID.Y ;  /* 0x0000000000137919 */ /* 0x000f220000002600 */
[----:B------:R-:W-:-:S04]  /*1e6f0*/  IMAD.MOV.U32 R9, RZ, RZ, R23 ;  /* 0x000000ffff097224 */ /* 0x000fc800078e0017 */
[----:B------:R-:W0:Y:S08]  /*1e700*/  LDC R20, c[0x0][0x144] ;  /* 0x00005100ff147b82 */ /* 0x000e300000000800 */
[----:B------:R-:W0:Y:S08]  /*1e710*/  LDC R12, c[0x0][0x630] ;  /* 0x00018c00ff0c7b82 */ /* 0x000e300000000800 */
[----:B------:R-:W0:Y:S01]  /*1e720*/  LDC.64 R14, c[0x0][0x620] ;  /* 0x00018800ff0e7b82 */ /* 0x000e220000000a00 */
[----:B--2---:R-:W-:-:S04]  /*1e730*/  ISETP.NE.U32.AND P0, PT, R10, RZ, PT ;  /* 0x000000ff0a00720c */ /* 0x004fc80003f05070 */
[----:B------:R-:W-:Y:S02]  /*1e740*/  ISETP.NE.AND.EX P0, PT, R11, RZ, PT, P0 ;  /* 0x000000ff0b00720c */ /* 0x000fe40003f05300 */
[----:B-1----:R-:W-:-:S05]  /*1e750*/  I2FP.F32.U32 R0, R17 ;  /* 0x0000001100007245 */ /* 0x002fca0000201000 */
[----:B------:R-:W-:-:S04]  /*1e760*/  FMUL R0, R0, UR4 ;  /* 0x0000000400007c20 */ /* 0x000fc80008400000 */
[----:B------:R1:W2:Y:S02]  /*1e770*/  F2I.U32.TRUNC.NTZ R18, R0 ;  /* 0x0000000000127305 */ /* 0x0002a4000020f000 */
[----:B----4-:R-:W-:Y:S05]  /*1e780*/  @!P0 BRA `(.L_x_747) ;  /* 0x0000000000288947 */ /* 0x010fea0003800000 */
[----:B-1----:R-:W0:Y:S02]  /*1e790*/  LDC R0, c[0x0][0x634] ;  /* 0x00018d00ff007b82 */ /* 0x002e240000000800 */
[----:B0-----:R-:W-:-:S05]  /*1e7a0*/  IADD3 R3, P0, R21, R0, RZ ;  /* 0x0000000015037210 */ /* 0x001fca0007f1e0ff */
        /* <DEDUP_REMOVED lines=8> */
.L_x_747:
[-CC-:B0-----:R-:W-:Y:S01]  /*1e830*/  SHF.R.U64 R27, R8, R12.reuse, R9.reuse ;  /* 0x0000000c081b7219 */ /* 0x181fe20000001209 */
[----:B------:R-:W0:Y:S01]  /*1e840*/  LDC.64 R24, c[0x0][0x640] ;  /* 0x00019000ff187b82 */ /* 0x000e220000000a00 */
[----:B-1----:R-:W-:Y:S01]  /*1e850*/  SHF.R.U32.HI R0, RZ, R12, R9 ;  /* 0x0000000cff007219 */ /* 0x002fe20000011609 */
[----:B------:R-:W-:Y:S01]  /*1e860*/  IMAD.MOV.U32 R4, RZ, RZ, R21 ;  /* 0x000000ffff047224 */ /* 0x000fe200078e0015 */
[----:B------:R-:W-:Y:S01]  /*1e870*/  IADD3 R3, P0, RZ, -R27, RZ ;  /* 0x8000001bff037210 */ /* 0x000fe20007f1e0ff */
[----:B--2---:R-:W-:Y:S01]  /*1e880*/  IMAD.MOV R18, RZ, RZ, -R18 ;  /* 0x000000ffff127224 */ /* 0x004fe200078e0a12 */
[----:B------:R-:W-:Y:S01]  /*1e890*/  ULDC UR4, c[0x0][0x154] ;  /* 0x0000550000047ab9 */ /* 0x000fe20000000800 */
[----:B------:R-:W-:Y:S02]  /*1e8a0*/  IMAD.MOV.U32 R7, RZ, RZ, 0x1 ;  /* 0x00000001ff077424 */ /* 0x000fe400078e00ff */
[----:B------:R-:W1:Y:S01]  /*1e8b0*/  LDC R6, c[0x0][0x618] ;  /* 0x00018600ff067b82 */ /* 0x000e620000000800 */
[----:B------:R-:W-:-:S02]  /*1e8c0*/  IMAD.X R5, RZ, RZ, ~R0, P0 ;  /* 0x000000ffff057224 */ /* 0x000fc400000e0e00 */
[----:B------:R-:W-:Y:S02]  /*1e8d0*/  IMAD R17, R20, R18, R17 ;  /* 0x0000001214117224 */ /* 0x000fe400078e0211 */
[-C--:B------:R-:W-:Y:S02]  /*1e8e0*/  IMAD R0, R5, R14.reuse, RZ ;  /* 0x0000000e05007224 */ /* 0x080fe400078e02ff */
[----:B------:R-:W-:Y:S01]  /*1e8f0*/  IMAD.MOV.U32 R5, RZ, RZ, R23 ;  /* 0x000000ffff057224 */ /* 0x000fe200078e0017 */
[----:B------:R-:W2:Y:S01]  /*1e900*/  LDC R8, c[0x0][0x608] ;  /* 0x00018200ff087b82 */ /* 0x000ea20000000800 */
[----:B------:R-:W-:-:S04]  /*1e910*/  IMAD.WIDE.U32 R4, R3, R14, R4 ;  /* 0x0000000e03047225 */ /* 0x000fc800078e0004 */
[----:B------:R-:W-:-:S03]  /*1e920*/  IMAD R3, R3, R15, R0 ;  /* 0x0000000f03037224 */ /* 0x000fc600078e0200 */
[----:B------:R-:W4:Y:S01]  /*1e930*/  LDC R22, c[0x0][0x658] ;  /* 0x00019600ff167b82 */ /* 0x000f220000000800 */
[----:B------:R-:W-:Y:S01]  /*1e940*/  I2FP.F32.U32 R0, R19 ;  /* 0x0000001300007245 */ /* 0x000fe20000201000 */
[----:B------:R-:W-:Y:S01]  /*1e950*/  IMAD.IADD R3, R5, 0x1, R3 ;  /* 0x0000000105037824 */ /* 0x000fe200078e0203 */
[----:B0-----:R-:W-:Y:S01]  /*1e960*/  ISETP.NE.U32.AND P0, PT, R24, RZ, PT ;  /* 0x000000ff1800720c */ /* 0x001fe20003f05070 */
[----:B------:R-:W-:Y:S02]  /*1e970*/  IMAD.MOV.U32 R5, RZ, RZ, -0x1 ;  /* 0xffffffffff057424 */ /* 0x000fe400078e00ff */
[----:B------:R-:W-:Y:S02]  /*1e980*/  FMUL R0, R0, UR4 ;  /* 0x0000000400007c20 */ /* 0x000fe40008400000 */
[----:B------:R-:W0:Y:S01]  /*1e990*/  LDC R18, c[0x0][0x148] ;  /* 0x00005200ff127b82 */ /* 0x000e220000000800 */
[----:B-1----:R-:W-:Y:S01]  /*1e9a0*/  SHF.R.U64 R12, R4, R6, R3 ;  /* 0x00000006040c7219 */ /* 0x002fe20000001203 */
[----:B------:R1:W0:Y:S01]  /*1e9b0*/  F2I.U32.TRUNC.NTZ R13, R0 ;  /* 0x00000000000d7305 */ /* 0x000222000020f000 */
[----:B------:R-:W-:-:S02]  /*1e9c0*/  ISETP.NE.AND.EX P0, PT, R25, RZ, PT, P0 ;  /* 0x000000ff1900720c */ /* 0x000fc40003f05300 */
[----:B------:R-:W-:-:S03]  /*1e9d0*/  SHF.R.U32.HI R3, RZ, R6, R3 ;  /* 0x00000006ff037219 */ /* 0x000fc60000011603 */
[----:B------:R-:W0:Y:S01]  /*1e9e0*/  LDC R15, c[0x0][0x600] ;  /* 0x00018000ff0f7b82 */ /* 0x000e220000000800 */
[-CC-:B--2---:R-:W-:Y:S02]  /*1e9f0*/  SHF.R.U64 R10, R12, R8.reuse, R3.reuse ;  /* 0x000000080c0a7219 */ /* 0x184fe40000001203 */
[----:B------:R-:W-:-:S05]  /*1ea00*/  SHF.R.U32.HI R3, RZ, R8, R3 ;  /* 0x00000008ff037219 */ /* 0x000fca0000011603 */
[----:B------:R-:W2:Y:S01]  /*1ea10*/  LDC R20, c[0x0][0x648] ;  /* 0x00019200ff147b82 */ /* 0x000ea20000000800 */
[-C--:B----4-:R-:W-:Y:S02]  /*1ea20*/  SHF.L.U32 R4, R5, R22.reuse, RZ ;  /* 0x0000001605047219 */ /* 0x090fe400000006ff */
[-CC-:B------:R-:W-:Y:S02]  /*1ea30*/  SHF.R.U64 R14, R10, R22.reuse, R3.reuse ;  /* 0x000000160a0e7219 */ /* 0x180fe40000001203 */
[----:B------:R-:W-:Y:S02]  /*1ea40*/  SHF.R.U32.HI R5, RZ, R22, R3 ;  /* 0x00000016ff057219 */ /* 0x000fe40000011603 */
[----:B------:R-:W-:Y:S01]  /*1ea50*/  LOP3.LUT R21, RZ, R4, RZ, 0x33, !PT ;  /* 0x00000004ff157212 */ /* 0x000fe200078e33ff */
[----:B------:R-:W4:Y:S01]  /*1ea60*/  LDC R23, c[0x0][0x638] ;  /* 0x00018e00ff177b82 */ /* 0x000f220000000800 */
[----:B------:R-:W-:Y:S01]  /*1ea70*/  SHF.L.U32 R22, R7, R22, RZ ;  /* 0x0000001607167219 */ /* 0x000fe200000006ff */
[----:B------:R-:W-:-:S06]  /*1ea80*/  IMAD.MOV.U32 R4, RZ, RZ, R14 ;  /* 0x000000ffff047224 */ /* 0x000fcc00078e000e */
[----:B------:R-:W0:Y:S01]  /*1ea90*/  LDC R26, c[0x0][0x610] ;  /* 0x00018400ff1a7b82 */ /* 0x000e220000000800 */
[----:B-1----:R-:W-:Y:S05]  /*1eaa0*/  @!P0 BRA `(.L_x_748) ;  /* 0x0000000000288947 */ /* 0x002fea0003800000 */
        /* <DEDUP_REMOVED lines=10> */
.L_x_748:
[----:B------:R-:W1:Y:S01]  /*1eb50*/  LDC R3, c[0x0][0x65c] ;  /* 0x00019700ff037b82 */ /* 0x000e620000000800 */
[----:B--2---:R-:W-:Y:S01]  /*1eb60*/  SHF.R.U64 R0, R4, R20, R5 ;  /* 0x0000001404007219 */ /* 0x004fe20000001205 */
[----:B0-----:R-:W-:Y:S01]  /*1eb70*/  VIADD R7, R15, 0xffffffff ;  /* 0xffffffff0f077836 */ /* 0x001fe20000000000 */
[----:B------:R-:W-:Y:S01]  /*1eb80*/  LOP3.LUT R5, R10, R21, RZ, 0xc0, !PT ;  /* 0x000000150a057212 */ /* 0x000fe200078ec0ff */
[----:B------:R-:W-:Y:S01]  /*1eb90*/  IMAD.MOV R13, RZ, RZ, -R13 ;  /* 0x000000ffff0d7224 */ /* 0x000fe200078e0a0d */
[----:B------:R-:W-:Y:S02]  /*1eba0*/  R2UR UR5, R27 ;  /* 0x000000001b0572ca */ /* 0x000fe400000e0000 */
[----:B------:R-:W-:Y:S02]  /*1ebb0*/  LOP3.LUT R12, R12, R7, RZ, 0xc0, !PT ;  /* 0x000000070c0c7212 */ /* 0x000fe400078ec0ff */
[----:B-1----:R-:W-:Y:S01]  /*1ebc0*/  ISETP.NE.AND P0, PT, R3, 0x1, PT ;  /* 0x000000010300780c */ /* 0x002fe20003f05270 */
[----:B------:R-:W-:-:S02]  /*1ebd0*/  IMAD.MOV R3, RZ, RZ, -R0 ;  /* 0x000000ffff037224 */ /* 0x000fc400078e0a00 */
[----:B------:R-:W-:Y:S02]  /*1ebe0*/  IMAD R0, R22, R0, R5 ;  /* 0x0000000016007224 */ /* 0x000fe400078e0205 */
[----:B----4-:R-:W-:-:S04]  /*1ebf0*/  IMAD R3, R3, R23, R14 ;  /* 0x0000001703037224 */ /* 0x010fc800078e020e */
[----:B------:R-:W-:-:S04]  /*1ec00*/  IMAD R3, R3, R15, R12 ;  /* 0x0000000f03037224 */ /* 0x000fc800078e020c */
[----:B------:R-:W-:-:S04]  /*1ec10*/  @P0 IMAD R17, R18, R13, R19 ;  /* 0x0000000d12110224 */ /* 0x000fc800078e0213 */
[----:B------:R-:W-:-:S05]  /*1ec20*/  IMAD R0, R0, R26, R17 ;  /* 0x0000001a00007224 */ /* 0x000fca00078e0211 */
[----:B------:R-:W-:Y:S02]  /*1ec30*/  SEL R4, R3, R0, !P0 ;  /* 0x0000000003047207 */ /* 0x000fe40004000000 */
[----:B------:R-:W-:Y:S01]  /*1ec40*/  SEL R0, R0, R3, !P0 ;  /* 0x0000000300007207 */ /* 0x000fe20004000000 */
[----:B------:R-:W-:Y:S01]  /*1ec50*/  IMAD.U32 R3, RZ, RZ, UR5 ;  /* 0x00000005ff037e24 */ /* 0x000fe2000f8e00ff */
[----:B------:R-:W-:Y:S02]  /*1ec60*/  R2UR UR4, R4 ;  /* 0x00000000040472ca */ /* 0x000fe400000e0000 */
[----:B------:R-:W-:Y:S01]  /*1ec70*/  R2UR UR6, R0 ;  /* 0x00000000000672ca */ /* 0x000fe200000e0000 */
[----:B------:R-:W-:Y:S01]  /*1ec80*/  IMAD.MOV.U32 R0, RZ, RZ, 0x1 ;  /* 0x00000001ff007424 */ /* 0x000fe200078e00ff */
[----:B------:R1:W-:Y:S09]  /*1ec90*/  STL [R1+0x290], R3 ;  /* 0x0002900301007387 */ /* 0x0003f20000100800 */
[----:B------:R-:W-:-:S07]  /*1eca0*/  IMAD.U32 R18, RZ, RZ, UR4 ;  /* 0x00000004ff127e24 */ /* 0x000fce000f8e00ff */
.L_x_746:
[----:B------:R-:W-:Y:S01]  /*1ecb0*/  LOP3.LUT P0, RZ, R0, 0xff, RZ, 0xc0, !PT ;  /* 0x000000ff00ff7812 */ /* 0x000fe2000780c0ff */
[----:B------:R-:W-:-:S12]  /*1ecc0*/  IMAD.U32 R19, RZ, RZ, UR6 ;  /* 0x00000006ff137e24 */ /* 0x000fd8000f8e00ff */
[----:B------:R-:W-:Y:S05]  /*1ecd0*/  @P0 BRA `(.L_x_749) ;  /* 0xfffffe2800000947 */ /* 0x000fea000383ffff */
[----:B------:R-:W-:Y:S05]  /*1ece0*/  EXIT ;  /* 0x000000000000794d */ /* 0x000fea0003800000 */
.L_x_8:
[----:B------:R-:W2:Y:S01]  /*1ecf0*/  LDL R163, [R1+0x2b0] ;  /* 0x0002b00001a37983 */ /* 0x000ea20000100800 */
[----:B------:R-:W-:-:S03]  /*1ed00*/  ULDC.64 UR4, c[0x0][0x650] ;  /* 0x0001940000047ab9 */ /* 0x000fc60000000a00 */
[----:B------:R-:W3:Y:S01]  /*1ed10*/  LDL R162, [R1+0x29c] ;  /* 0x00029c0001a27983 */ /* 0x000ee20000100800 */
[----:B------:R-:W-:Y:S01]  /*1ed20*/  PRMT R6, RZ, 0x7610, R6 ;  /* 0x00007610ff067816 */ /* 0x000fe20000000006 */
[----:B------:R-:W-:Y:S02]  /*1ed30*/  IMAD.MOV.U32 R4, RZ, RZ, -0x1 ;  /* 0xffffffffff047424 */ /* 0x000fe400078e00ff */
[----:B------:R-:W-:Y:S02]  /*1ed40*/  IMAD.MOV.U32 R5, RZ, RZ, -0x1 ;  /* 0xffffffffff057424 */ /* 0x000fe400078e00ff */
[----:B------:R-:W-:Y:S01]  /*1ed50*/  IMAD.MOV.U32 R10, RZ, RZ, -0x1 ;  /* 0xffffffffff0a7424 */ /* 0x000fe200078e00ff */
[----:B--2---:R-:W-:-:S04]  /*1ed60*/  ISETP.GE.U32.AND P0, PT, R163, UR4, PT ;  /* 0x00000004a3007c0c */ /* 0x004fc8000bf06070 */
[----:B---3--:R-:W-:-:S13]  /*1ed70*/  ISETP.GE.U32.AND.EX P0, PT, R162, UR5, PT, P0 ;  /* 0x00000005a2007c0c */ /* 0x008fda000bf06100 */
[----:B------:R-:W-:Y:S05]  /*1ed80*/  @P0 BRA `(.L_x_750) ;  /* 0x0000000400340947 */ /* 0x000fea0003800000 */
[----:B------:R-:W1:Y:S01]  /*1ed90*/  LDC.64 R14, c[0x0][0x628] ;  /* 0x00018a00ff0e7b82 */ /* 0x000e620000000a00 */
[----:B------:R-:W-:Y:S02]  /*1eda0*/  IMAD.MOV.U32 R8, RZ, RZ, R163 ;  /* 0x000000ffff087224 */ /* 0x000fe400078e00a3 */
[----:B------:R-:W-:-:S05]  /*1edb0*/  IMAD.MOV.U32 R9, RZ, RZ, R162 ;  /* 0x000000ffff097224 */ /* 0x000fca00078e00a2 */
[----:B------:R-:W2:Y:S08]  /*1edc0*/  LDC R10, c[0x0][0x630] ;  /* 0x00018c00ff0a7b82 */ /* 0x000eb00000000800 */
[----:B------:R-:W3:Y:S01]  /*1edd0*/  LDC.64 R16, c[0x0][0x620] ;  /* 0x00018800ff107b82 */ /* 0x000ee20000000a00 */
[----:B-1----:R-:W-:-:S04]  /*1ede0*/  ISETP.NE.U32.AND P0, PT, R14, RZ, PT ;  /* 0x000000ff0e00720c */ /* 0x002fc80003f05070 */
[----:B------:R-:W-:-:S13]  /*1edf0*/  ISETP.NE.AND.EX P0, PT, R15, RZ, PT, P0 ;  /* 0x000000ff0f00720c */ /* 0x000fda0003f05300 */
[----:B--23--:R-:W-:Y:S05]  /*1ee00*/  @!P0 BRA `(.L_x_751) ;  /* 0x0000000000288947 */ /* 0x00cfea0003800000 */
        /* <DEDUP_REMOVED lines=10> */
.L_x_751:
[----:B------:R-:W1:Y:S01]  /*1eeb0*/  LDC.64 R20, c[0x0][0x640] ;  /* 0x00019000ff147b82 */ /* 0x000e620000000a00 */
[-CC-:B------:R-:W-:Y:S02]  /*1eec0*/  SHF.R.U64 R14, R8, R10.reuse, R9.reuse ;  /* 0x0000000a080e7219 */ /* 0x180fe40000001209 */
[----:B------:R-:W-:Y:S02]  /*1eed0*/  SHF.R.U32.HI R4, RZ, R10, R9 ;  /* 0x0000000aff047219 */ /* 0x000fe40000011609 */
[----:B------:R-:W-:-:S03]  /*1eee0*/  IADD3 R7, P0, RZ, -R14, RZ ;  /* 0x8000000eff077210 */ /* 0x000fc60007f1e0ff */
[----:B------:R-:W2:Y:S02]  /*1eef0*/  LDC R8, c[0x0][0x618] ;  /* 0x00018600ff087b82 */ /* 0x000ea40000000800 */
[----:B------:R-:W-:Y:S02]  /*1ef00*/  IMAD.X R5, RZ, RZ, ~R4, P0 ;  /* 0x000000ffff057224 */ /* 0x000fe400000e0e04 */
[----:B------:R-:W-:Y:S02]  /*1ef10*/  IMAD.MOV.U32 R4, RZ, RZ, R163 ;  /* 0x000000ffff047224 */ /* 0x000fe400078e00a3 */
[-C--:B------:R-:W-:Y:S02]  /*1ef20*/  IMAD R6, R5, R16.reuse, RZ ;  /* 0x0000001005067224 */ /* 0x080fe400078e02ff */
[----:B------:R-:W3:Y:S01]  /*1ef30*/  LDC R18, c[0x0][0x608] ;  /* 0x00018200ff127b82 */ /* 0x000ee20000000800 */
[----:B------:R-:W-:Y:S02]  /*1ef40*/  IMAD.MOV.U32 R5, RZ, RZ, R162 ;  /* 0x000000ffff057224 */ /* 0x000fe400078e00a2 */
[----:B------:R-:W-:-:S05]  /*1ef50*/  IMAD.WIDE.U32 R4, R7, R16, R4 ;  /* 0x0000001007047225 */ /* 0x000fca00078e0004 */
[----:B------:R-:W4:Y:S01]  /*1ef60*/  LDC R19, c[0x0][0x658] ;  /* 0x00019600ff137b82 */ /* 0x000f220000000800 */
[----:B------:R-:W-:Y:S01]  /*1ef70*/  IMAD R7, R7, R17, R6 ;  /* 0x0000001107077224 */ /* 0x000fe200078e0206 */
[----:B-1----:R-:W-:Y:S01]  /*1ef80*/  ISETP.NE.U32.AND P0, PT, R20, RZ, PT ;  /* 0x000000ff1400720c */ /* 0x002fe20003f05070 */
[----:B------:R-:W-:Y:S02]  /*1ef90*/  IMAD.MOV.U32 R6, RZ, RZ, -0x1 ;  /* 0xffffffffff067424 */ /* 0x000fe400078e00ff */
[----:B------:R-:W-:Y:S01]  /*1efa0*/  IMAD.IADD R5, R5, 0x1, R7 ;  /* 0x0000000105057824 */ /* 0x000fe200078e0207 */
[----:B------:R-:W-:Y:S02]  /*1efb0*/  ISETP.NE.AND.EX P0, PT, R21, RZ, PT, P0 ;  /* 0x000000ff1500720c */ /* 0x000fe40003f05300 */
[----:B------:R-:W1:Y:S02]  /*1efc0*/  LDC R17, c[0x0][0x600] ;  /* 0x00018000ff117b82 */ /* 0x000e640000000800 */
[----:B--2---:R-:W-:-:S02]  /*1efd0*/  SHF.R.U64 R10, R4, R8, R5 ;  /* 0x00000008040a7219 */ /* 0x004fc40000001205 */
[----:B------:R-:W-:-:S04]  /*1efe0*/  SHF.R.U32.HI R5, RZ, R8, R5 ;  /* 0x00000008ff057219 */ /* 0x000fc80000011605 */
[----:B------:R-:W2:Y:S01]  /*1eff0*/  LDC R22, c[0x0][0x648] ;  /* 0x00019200ff167b82 */ /* 0x000ea20000000800 */
[-CC-:B---3--:R-:W-:Y:S02]  /*1f000*/  SHF.R.U64 R15, R10, R18.reuse, R5.reuse ;  /* 0x000000120a0f7219 */ /* 0x188fe40000001205 */
[----:B------:R-:W-:Y:S01]  /*1f010*/  SHF.R.U32.HI R4, RZ, R18, R5 ;  /* 0x00000012ff047219 */ /* 0x000fe20000011605 */
[----:B------:R-:W-:-:S04]  /*1f020*/  IMAD.MOV.U32 R18, RZ, RZ, 0x1 ;  /* 0x00000001ff127424 */ /* 0x000fc800078e00ff */
[----:B0-----:R-:W0:Y:S01]  /*1f030*/  LDC R23, c[0x0][0x638] ;  /* 0x00018e00ff177b82 */ /* 0x001e220000000800 */
[-CC-:B----4-:R-:W-:Y:S02]  /*1f040*/  SHF.R.U64 R16, R15, R19.reuse, R4.reuse ;  /* 0x000000130f107219 */ /* 0x190fe40000001204 */
[-C--:B------:R-:W-:Y:S02]  /*1f050*/  SHF.L.U32 R6, R6, R19.reuse, RZ ;  /* 0x0000001306067219 */ /* 0x080fe400000006ff */
[----:B------:R-:W-:Y:S01]  /*1f060*/  SHF.R.U32.HI R5, RZ, R19, R4 ;  /* 0x00000013ff057219 */ /* 0x000fe20000011604 */
[----:B------:R-:W-:Y:S01]  /*1f070*/  IMAD.MOV.U32 R4, RZ, RZ, R16 ;  /* 0x000000ffff047224 */ /* 0x000fe200078e0010 */
[----:B------:R-:W-:Y:S01]  /*1f080*/  LOP3.LUT R24, RZ, R6, RZ, 0x33, !PT ;  /* 0x00000006ff187212 */ /* 0x000fe200078e33ff */
[----:B------:R-:W3:Y:S01]  /*1f090*/  LDC R25, c[0x0][0x610] ;  /* 0x00018400ff197b82 */ /* 0x000ee20000000800 */
[----:B------:R-:W-:Y:S05]  /*1f0a0*/  @!P0 BRA `(.L_x_752) ;  /* 0x0000000000288947 */ /* 0x000fea0003800000 */
        /* <DEDUP_REMOVED lines=10> */
.L_x_752:
[----:B------:R-:W4:Y:S01]  /*1f150*/  LDC R6, c[0x0][0x65c] ;  /* 0x00019700ff067b82 */ /* 0x000f220000000800 */
[----:B--2---:R-:W-:Y:S01]  /*1f160*/  SHF.R.U64 R4, R4, R22, R5 ;  /* 0x0000001604047219 */ /* 0x004fe20000001205 */
[----:B-1----:R-:W-:Y:S01]  /*1f170*/  VIADD R7, R17, 0xffffffff ;  /* 0xffffffff11077836 */ /* 0x002fe20000000000 */
[----:B------:R-:W-:Y:S02]  /*1f180*/  SHF.L.U32 R18, R18, R19, RZ ;  /* 0x0000001312127219 */ /* 0x000fe400000006ff */
[----:B------:R-:W-:Y:S01]  /*1f190*/  LOP3.LUT R3, R15, R24, RZ, 0xc0, !PT ;  /* 0x000000180f037212 */ /* 0x000fe200078ec0ff */
[----:B------:R-:W-:Y:S01]  /*1f1a0*/  IMAD.MOV R5, RZ, RZ, -R4 ;  /* 0x000000ffff057224 */ /* 0x000fe200078e0a04 */
[----:B------:R-:W-:Y:S01]  /*1f1b0*/  LOP3.LUT R7, R10, R7, RZ, 0xc0, !PT ;  /* 0x000000070a077212 */ /* 0x000fe200078ec0ff */
[----:B------:R-:W-:Y:S02]  /*1f1c0*/  IMAD.MOV.U32 R10, RZ, RZ, R14 ;  /* 0x000000ffff0a7224 */ /* 0x000fe400078e000e */
[----:B------:R-:W-:Y:S01]  /*1f1d0*/  IMAD R3, R18, R4, R3 ;  /* 0x0000000412037224 */ /* 0x000fe200078e0203 */
[----:B----4-:R-:W-:Y:S01]  /*1f1e0*/  ISETP.NE.AND P0, PT, R6, 0x1, PT ;  /* 0x000000010600780c */ /* 0x010fe20003f05270 */
[----:B------:R-:W-:-:S12]  /*1f1f0*/  IMAD.MOV.U32 R6, RZ, RZ, 0x1 ;  /* 0x00000001ff067424 */ /* 0x000fd800078e00ff */
[----:B------:R-:W-:Y:S02]  /*1f200*/  @P0 IMAD R0, R11, R12, R2 ;  /* 0x0000000c0b000224 */ /* 0x000fe400078e0202 */
[----:B0-----:R-:W-:Y:S02]  /*1f210*/  IMAD R2, R5, R23, R16 ;  /* 0x0000001705027224 */ /* 0x001fe400078e0210 */
[----:B---3--:R-:W-:Y:S02]  /*1f220*/  IMAD R0, R3, R25, R0 ;  /* 0x0000001903007224 */ /* 0x008fe400078e0200 */
[----:B------:R-:W-:-:S05]  /*1f230*/  IMAD R3, R2, R17, R7 ;  /* 0x0000001102037224 */ /* 0x000fca00078e0207 */
[----:B------:R-:W-:Y:S02]  /*1f240*/  SEL R5, R3, R0, !P0 ;  /* 0x0000000003057207 */ /* 0x000fe40004000000 */
[----:B------:R-:W-:-:S07]  /*1f250*/  SEL R4, R0, R3, !P0 ;  /* 0x0000000300047207 */ /* 0x000fce0004000000 */
.L_x_750:
[----:B------:R-:W-:-:S08]  /*1f260*/  NOP ;  /* 0x0000000000007918 */ /* 0x000fd00000000000 */
[----:B0-----:R-:W0:-:S00]  /*1f270*/  USETMAXREG.DEALLOC.CTAPOOL 0x18 ;  /* 0x00000018000079c8 */ /* 0x001e0000080e0500 */
[----:B------:R-:W-:-:S13]  /*1f280*/  ISETP.NE.AND P0, PT, RZ, UR8, PT ;  /* 0x00000008ff007c0c */ /* 0x000fda000bf05270 */
[----:B------:R-:W-:Y:S05]  /*1f290*/  @P0 EXIT ;  /* 0x000000000000094d */ /* 0x000fea0003800000 */
[----:B0-----:R-:W-:Y:S01]  /*1f2a0*/  LOP3.LUT P0, RZ, R6, 0xff, RZ, 0xc0, !PT ;  /* 0x000000ff06ff7812 */ /* 0x001fe2000780c0ff */
[----:B------:R-:W-:Y:S02]  /*1f2b0*/  IMAD.MOV.U32 R6, RZ, RZ, 0x1 ;  /* 0x00000001ff067424 */ /* 0x000fe400078e00ff */
[----:B------:R-:W-:-:S10]  /*1f2c0*/  IMAD.MOV.U32 R7, RZ, RZ, RZ ;  /* 0x000000ffff077224 */ /* 0x000fd400078e00ff */
[----:B------:R-:W-:Y:S05]  /*1f2d0*/  @!P0 BRA `(.L_x_753) ;  /* 0x0000000c00608947 */ /* 0x000fea0003800000 */
[----:B------:R-:W2:Y:S01]  /*1f2e0*/  LDL R0, [R1+0x28c] ;  /* 0x00028c0001007983 */ /* 0x000ea20000100800 */
[----:B------:R-:W-:Y:S01]  /*1f2f0*/  ULDC UR5, c[0x0][0x658] ;  /* 0x0001960000057ab9 */ /* 0x000fe20000000800 */
[----:B------:R-:W-:Y:S01]  /*1f300*/  UMOV UR7, 0xffffffff ;  /* 0xffffffff00077882 */ /* 0x000fe20000000000 */
[----:B------:R-:W-:Y:S01]  /*1f310*/  ULDC UR6, c[0x0][0xc] ;  /* 0x0000030000067ab9 */ /* 0x000fe20000000800 */
[----:B------:R-:W0:Y:S01]  /*1f320*/  S2R R16, SR_CgaCtaId ;  /* 0x0000000000107919 */ /* 0x000e220000008800 */
[----:B------:R-:W-:Y:S01]  /*1f330*/  UMOV UR9, 0x1 ;  /* 0x0000000100097882 */ /* 0x000fe20000000000 */
[----:B------:R-:W-:Y:S01]  /*1f340*/  BSSY B0, `(.L_x_753) ;  /* 0x00000d1000007945 */ /* 0x000fe20003800000 */
[----:B------:R-:W-:Y:S01]  /*1f350*/  USHF.L.U32 UR18, UR9, UR5, URZ ;  /* 0x0000000509127299 */ /* 0x000fe2000800063f */
[----:B------:R-:W-:Y:S01]  /*1f360*/  IMAD.MOV.U32 R9, RZ, RZ, 0x1 ;  /* 0x00000001ff097424 */ /* 0x000fe200078e00ff */
[----:B------:R-:W-:Y:S01]  /*1f370*/  ULDC UR4, c[0x0][0x600] ;  /* 0x0001800000047ab9 */ /* 0x000fe20000000800 */
[----:B------:R-:W-:Y:S01]  /*1f380*/  IMAD.MOV.U32 R6, RZ, RZ, 0x1 ;  /* 0x00000001ff067424 */ /* 0x000fe200078e00ff */
[----:B------:R-:W-:Y:S01]  /*1f390*/  UIADD3 UR4, UR4, -0x1, URZ ;  /* 0xffffffff04047890 */ /* 0x000fe2000fffe03f */
[----:B------:R-:W-:Y:S01]  /*1f3a0*/  IMAD.MOV.U32 R7, RZ, RZ, RZ ;  /* 0x000000ffff077224 */ /* 0x000fe200078e00ff */
[----:B------:R-:W-:Y:S01]  /*1f3b0*/  ULDC.64 UR22, c[0x0][0x198] ;  /* 0x0000660000167ab9 */ /* 0x000fe20000000a00 */
[----:B0-----:R-:W-:-:S02]  /*1f3c0*/  LOP3.LUT R16, R16, 0x1, RZ, 0xc0, !PT ;  /* 0x0000000110107812 */ /* 0x001fc400078ec0ff */
[----:B--2---:R-:W-:Y:S02]  /*1f3d0*/  R2UR UR8, R0 ;  /* 0x00000000000872ca */ /* 0x004fe400000e0000 */
[----:B------:R-:W0:Y:S11]  /*1f3e0*/  LDC R0, c[0x0][0x28c] ;  /* 0x0000a300ff007b82 */ /* 0x000e360000000800 */
[----:B------:R-:W-:-:S02]  /*1f3f0*/  ULOP3.LUT UR24, UR8, 0x2, URZ, 0xfc, !UPT ;  /* 0x0000000208187892 */ /* 0x000fc4000f8efc3f */
[----:B------:R-:W-:-:S03]  /*1f400*/  USHF.L.U32 UR8, UR7, UR5, URZ ;  /* 0x0000000507087299 */ /* 0x000fc6000800063f */
[----:B------:R-:W-:Y:S01]  /*1f410*/  ULDC UR7, c[0x0][0x10] ;  /* 0x0000040000077ab9 */ /* 0x000fe20000000800 */
[----:B------:R-:W-:Y:S01]  /*1f420*/  ULDC UR5, c[0x0][0x14] ;  /* 0x0000050000057ab9 */ /* 0x000fe20000000800 */
[----:B------:R-:W-:Y:S02]  /*1f430*/  UIMAD.WIDE.U32 UR6, UR6, UR7, URZ ;  /* 0x00000007060672a5 */ /* 0x000fe4000f8e003f */
[----:B------:R-:W-:Y:S02]  /*1f440*/  ULOP3.LUT UR17, URZ, UR8, URZ, 0x33, !UPT ;  /* 0x000000083f117292 */ /* 0x000fe4000f8e333f */
[----:B------:R-:W-:Y:S01]  /*1f450*/  UIMAD.WIDE.U32 UR20, UR6, UR5, URZ ;  /* 0x00000005061472a5 */ /* 0x000fe2000f8e003f */
[----:B0-----:R-:W-:Y:S01]  /*1f460*/  IADD3 R0, R0, 0xf, RZ ;  /* 0x0000000f00007810 */ /* 0x001fe20007ffe0ff */
[----:B------:R-:W-:-:S03]  /*1f470*/  UIMAD UR13, UR7, UR5, URZ ;  /* 0x00000005070d72a4 */ /* 0x000fc6000f8e023f */
[----:B------:R-:W-:Y:S01]  /*1f480*/  SHF.R.S32.HI R3, RZ, 0x1f, R0 ;  /* 0x0000001fff037819 */ /* 0x000fe20000011400 */
[----:B------:R-:W-:-:S03]  /*1f490*/  UIADD3 UR13, UR21, UR13, URZ ;  /* 0x0000000d150d7290 */ /* 0x000fc6000fffe03f */
[----:B------:R-:W-:-:S04]  /*1f4a0*/  LEA.HI R0, R3, R0, RZ, 0x4 ;  /* 0x0000000003007211 */ /* 0x000fc800078f20ff */
[----:B------:R-:W-:-:S05]  /*1f4b0*/  SHF.R.S32.HI R0, RZ, 0x4, R0 ;  /* 0x00000004ff007819 */ /* 0x000fca0000011400 */
[----:B------:R-:W-:-:S07]  /*1f4c0*/  VIADD R17, R0, 0x1 ;  /* 0x0000000100117836 */ /* 0x000fce0000000000 */
.L_x_764:
[----:B------:R-:W-:-:S03]  /*1f4d0*/  UMOV UR5, 0xffffffff ;  /* 0xffffffff00057882 */ /* 0x000fc60000000000 */
[----:B------:R-:W-:Y:S05]  /*1f4e0*/  BRA.DIV UR5, `(.L_x_754) ;  /* 0x0000001205d07947 */ /* 0x000fea000b800000 */
[----:B------:R-:W-:-:S13]  /*1f4f0*/  ELECT P6, URZ, PT ;  /* 0x00000000003f782f */ /* 0x000fda00038c0000 */
.L_x_782:
[----:B------:R-:W0:Y:S01]  /*1f500*/  LDC R2, c[0x0][0x28c] ;  /* 0x0000a300ff027b82 */ /* 0x000e220000000800 */
[----:B------:R-:W-:Y:S01]  /*1f510*/  BSSY B1, `(.L_x_755) ;  /* 0x000003c000017945 */ /* 0x000fe20003800000 */
[----:B0-----:R-:W-:-:S13]  /*1f520*/  ISETP.LT.OR P6, PT, R2, 0x1, !P6 ;  /* 0x000000010200780c */ /* 0x001fda00077c1670 */
[----:B------:R-:W-:Y:S05]  /*1f530*/  @P6 BRA `(.L_x_756) ;  /* 0x0000000000e46947 */ /* 0x000fea0003800000 */
[----:B------:R-:W-:Y:S02]  /*1f540*/  IMAD R5, R5, 0x2, R16 ;  /* 0x0000000205057824 */ /* 0x000fe400078e0210 */
[----:B------:R-:W-:Y:S02]  /*1f550*/  IMAD R4, R4, 0x180, RZ ;  /* 0x0000018004047824 */ /* 0x000fe400078e02ff */
[----:B------:R-:W-:Y:S02]  /*1f560*/  IMAD R5, R5, 0x78, RZ ;  /* 0x0000007805057824 */ /* 0x000fe400078e02ff */
[----:B------:R-:W-:Y:S02]  /*1f570*/  IMAD.MOV.U32 R14, RZ, RZ, RZ ;  /* 0x000000ffff0e7224 */ /* 0x000fe400078e00ff */
[----:B------:R-:W-:Y:S02]  /*1f580*/  IMAD.MOV.U32 R3, RZ, RZ, R17 ;  /* 0x000000ffff037224 */ /* 0x000fe400078e0011 */
[----:B------:R-:W-:-:S02]  /*1f590*/  IMAD.MOV.U32 R2, RZ, RZ, R6 ;  /* 0x000000ffff027224 */ /* 0x000fc400078e0006 */
[----:B------:R-:W-:-:S07]  /*1f5a0*/  IMAD.MOV.U32 R11, RZ, RZ, R7 ;  /* 0x000000ffff0b7224 */ /* 0x000fce00078e0007 */
.L_x_759:
[----:B------:R-:W0:Y:S01]  /*1f5b0*/  S2R R13, SR_CgaCtaId ;  /* 0x00000000000d7919 */ /* 0x000e220000008800 */
[----:B------:R-:W-:-:S04]  /*1f5c0*/  MOV R8, 0x400 ;  /* 0x0000040000087802 */ /* 0x000fc80000000f00 */
[----:B0-----:R-:W-:Y:S02]  /*1f5d0*/  LEA R8, R13, R8, 0x18 ;  /* 0x000000080d087211 */ /* 0x001fe400078ec0ff */
[----:B------:R-:W-:-:S03]  /*1f5e0*/  SHF.L.U32 R13, R2, 0x1f, RZ ;  /* 0x0000001f020d7819 */ /* 0x000fc600000006ff */
[----:B------:R-:W-:-:S04]  /*1f5f0*/  IMAD R12, R11, 0x8, R8 ;  /* 0x000000080b0c7824 */ /* 0x000fc800078e0208 */
[----:B------:R-:W0:Y:S02]  /*1f600*/  SYNCS.PHASECHK.TRANS64.TRYWAIT P0, [R12+URZ+0x58], R13 ;  /* 0x0000580d0c0075a7 */ /* 0x000e24000800017f */
[----:B0-----:R-:W-:Y:S05]  /*1f610*/  @!P0 BRA `(.L_x_757) ;  /* 0x0000001000a48947 */ /* 0x001fea0003800000 */
.L_x_783:
[----:B------:R-:W1:Y:S01]  /*1f620*/  S2R R15, SR_TID.X ;  /* 0x00000000000f7919 */ /* 0x000e620000002100 */
[----:B------:R-:W-:-:S04]  /*1f630*/  UPRMT UR5, UR24, 0x9910, URZ ;  /* 0x0000991018057896 */ /* 0x000fc8000800003f */
[----:B------:R-:W-:Y:S01]  /*1f640*/  UISETP.NE.AND UP0, UPT, UR5, 0x2, UPT ;  /* 0x000000020500788c */ /* 0x000fe2000bf05270 */
[----:B-1----:R-:W-:-:S13]  /*1f650*/  LOP3.LUT P0, RZ, R15, 0x7f, RZ, 0xc0, !PT ;  /* 0x0000007f0fff7812 */ /* 0x002fda000780c0ff */
[----:B0-----:R-:W0:Y:S02]  /*1f660*/  @!P0 LDC R13, c[0x0][0x500] ;  /* 0x00014000ff0d8b82 */ /* 0x001e240000000800 */
[----:B0-----:R0:W-:Y:S01]  /*1f670*/  @!P0 SYNCS.ARRIVE.TRANS64 RZ, [R12+URZ], R13 ;  /* 0x0000000d0cff89a7 */ /* 0x0011e2000800003f */
[----:B------:R-:W-:-:S13]  /*1f680*/  PLOP3.LUT P0, PT, PT, PT, UP0, 0x80, 0x0 ;  /* 0x000000000000781c */ /* 0x000fda0003f0f008 */
[----:B0-----:R-:W-:Y:S05]  /*1f690*/  @P0 BRA `(.L_x_758) ;  /* 0x0000000000040947 */ /* 0x001fea0003800000 */
[----:B------:R-:W-:Y:S01]  /*1f6a0*/  BPT.TRAP 0x1 ;  /* 0x000000040000795c */ /* 0x000fe20000300000 */
.L_x_758:
[C---:B------:R-:W-:Y:S01]  /*1f6b0*/  IMAD R13, R11.reuse, 0x2, R16 ;  /* 0x000000020b0d7824 */ /* 0x040fe200078e0210 */
[----:B------:R-:W-:Y:S01]  /*1f6c0*/  R2UR UR9, R12 ;  /* 0x000000000c0972ca */ /* 0x000fe200000e0000 */
[--C-:B------:R-:W-:Y:S01]  /*1f6d0*/  IMAD R12, R11, 0x3000, R8.reuse ;  /* 0x000030000b0c7824 */ /* 0x100fe200078e0208 */
[----:B------:R-:W-:Y:S01]  /*1f6e0*/  UIADD3 UR6, UP0, UR22, 0xf0, URZ ;  /* 0x000000f016067890 */ /* 0x000fe2000ff1e03f */
[----:B------:R-:W-:Y:S01]  /*1f6f0*/  IMAD R13, R13, 0x780, RZ ;  /* 0x000007800d0d7824 */ /* 0x000fe200078e02ff */
[----:B------:R-:W-:Y:S01]  /*1f700*/  R2UR UR11, R4 ;  /* 0x00000000040b72ca */ /* 0x000fe200000e0000 */
[----:B------:R-:W-:Y:S01]  /*1f710*/  VIADD R3, R3, 0xffffffff ;  /* 0xffffffff03037836 */ /* 0x000fe20000000000 */
[----:B------:R-:W-:Y:S01]  /*1f720*/  R2UR UR5, R12 ;  /* 0x000000000c0572ca */ /* 0x000fe200000e0000 */
[----:B------:R-:W-:Y:S01]  /*1f730*/  IMAD R13, R13, 0x2, R8 ;  /* 0x000000020d0d7824 */ /* 0x000fe200078e0208 */
[----:B------:R-:W-:Y:S01]  /*1f740*/  R2UR UR10, R14 ;  /* 0x000000000e0a72ca */ /* 0x000fe200000e0000 */
[----:B------:R-:W-:Y:S01]  /*1f750*/  UIADD3 UR26, UP1, UR22, 0x1f0, URZ ;  /* 0x000001f0161a7890 */ /* 0x000fe2000ff3e03f */
[----:B------:R-:W-:Y:S01]  /*1f760*/  R2UR UR12, R10 ;  /* 0x000000000a0c72ca */ /* 0x000fe200000e0000 */
[----:B------:R-:W-:Y:S01]  /*1f770*/  UIADD3.X UR7, URZ, UR23, URZ, UP0, !UPT ;  /* 0x000000173f077290 */ /* 0x000fe200087fe43f */
[----:B------:R-:W-:Y:S01]  /*1f780*/  R2UR UR8, R13 ;  /* 0x000000000d0872ca */ /* 0x000fe200000e0000 */
[----:B------:R-:W-:Y:S01]  /*1f790*/  VIADD R11, R11, 0x1 ;  /* 0x000000010b0b7836 */ /* 0x000fe20000000000 */
[----:B------:R-:W-:Y:S01]  /*1f7a0*/  R2UR UR19, R5 ;  /* 0x00000000051372ca */ /* 0x000fe200000e0000 */
[----:B------:R-:W-:Y:S01]  /*1f7b0*/  UIADD3.X UR27, URZ, UR23, URZ, UP1, !UPT ;  /* 0x000000173f1b7290 */ /* 0x000fe20008ffe43f */
[----:B------:R-:W-:Y:S01]  /*1f7c0*/  ISETP.GT.AND P1, PT, R3, 0x1, PT ;  /* 0x000000010300780c */ /* 0x000fe20003f24270 */
[----:B------:R-:W-:Y:S01]  /*1f7d0*/  UMOV UR14, 0x0 ;  /* 0x00000000000e7882 */ /* 0x000fe20000000000 */
[----:B------:R-:W-:Y:S01]  /*1f7e0*/  UMOV UR15, 0x10000000 ;  /* 0x10000000000f7882 */ /* 0x000fe20000000000 */
[----:B------:R-:W-:Y:S01]  /*1f7f0*/  UIADD3 UR5, UR5, 0x180, URZ ;  /* 0x0000018005057890 */ /* 0x000fe2000fffe03f */
[----:B------:R-:W-:Y:S01]  /*1f800*/  ISETP.NE.AND P0, PT, R11, 0xb, PT ;  /* 0x0000000b0b00780c */ /* 0x000fe20003f05270 */
[----:B------:R-:W-:Y:S01]  /*1f810*/  UMOV UR25, 0x30000 ;  /* 0x0003000000197882 */ /* 0x000fe20000000000 */
[----:B------:R-:W-:-:S02]  /*1f820*/  VIADD R14, R14, 0x10 ;  /* 0x000000100e0e7836 */ /* 0x000fc40000000000 */
[----:B------:R-:W-:Y:S01]  /*1f830*/  SEL R13, RZ, 0x1, P0 ;  /* 0x00000001ff0d7807 */ /* 0x000fe20000000000 */
[----:B------:R-:W-:Y:S01]  /*1f840*/  UIADD3 UR16, UR8, 0x21180, URZ ;  /* 0x0002118008107890 */ /* 0x000fe2000fffe03f */
[----:B------:R-:W-:Y:S02]  /*1f850*/  SEL R11, R11, RZ, P0 ;  /* 0x000000ff0b0b7207 */ /* 0x000fe40000000000 */
[----:B------:R-:W-:Y:S01]  /*1f860*/  UMOV UR8, UR5 ;  /* 0x0000000500087c82 */ /* 0x000fe20008000000 */
[----:B------:R-:W-:Y:S01]  /*1f870*/  LOP3.LUT R2, R2, R13, RZ, 0x3c, !PT ;  /* 0x0000000d02027212 */ /* 0x000fe200078e3cff */
[----:B------:R0:W-:Y:S02]  /*1f880*/  UTMALDG.3D [UR8], [UR6], desc[UR14] ;  /* 0x00000e08060075b4 */ /* 0x0001e40008011000 */
[----:B0-----:R-:W-:Y:S01]  /*1f890*/  UMOV UR8, UR16 ;  /* 0x0000001000087c82 */ /* 0x001fe20008000000 */
[----:B------:R-:W-:Y:S02]  /*1f8a0*/  UMOV UR11, UR19 ;  /* 0x00000013000b7c82 */ /* 0x000fe40008000000 */
[----:B------:R0:W-:Y:S02]  /*1f8b0*/  UTMALDG.3D.MULTICAST [UR8], [UR26], UR25, desc[UR14] ;  /* 0x00000e081a0073b4 */ /* 0x0001e40008011819 */
[----:B0-----:R-:W-:Y:S05]  /*1f8c0*/  @P1 BRA `(.L_x_759) ;  /* 0xfffffffc00381947 */ /* 0x001fea000383ffff */
.L_x_756:
[----:B------:R-:W-:Y:S05]  /*1f8d0*/  BSYNC B1 ;  /* 0x0000000000017941 */ /* 0x000fea0003800000 */
.L_x_755:
[----:B------:R-:W2:Y:S01]  /*1f8e0*/  LDL.LU R13, [R1+0x29c] ;  /* 0x00029c00010d7983 */ /* 0x000ea20000300800 */
[----:B------:R-:W-:Y:S01]  /*1f8f0*/  LOP3.LUT P0, RZ, R9, 0xff, RZ, 0xc0, !PT ;  /* 0x000000ff09ff7812 */ /* 0x000fe2000780c0ff */
[C---:B------:R-:W-:Y:S01]  /*1f900*/  IMAD.IADD R4, R0.reuse, 0x1, R7 ;  /* 0x0000000100047824 */ /* 0x040fe200078e0207 */
[----:B------:R-:W-:Y:S01]  /*1f910*/  ULDC.64 UR6, c[0x0][0x650] ;  /* 0x0001940000067ab9 */ /* 0x000fe20000000a00 */
[----:B------:R-:W3:Y:S01]  /*1f920*/  LDL.LU R12, [R1+0x2b0] ;  /* 0x0002b000010c7983 */ /* 0x000ee20000300800 */
[----:B------:R-:W-:Y:S01]  /*1f930*/  ISETP.GE.U32.AND P1, PT, R0, 0xb, PT ;  /* 0x0000000b0000780c */ /* 0x000fe20003f26070 */
[----:B------:R-:W-:Y:S01]  /*1f940*/  BSSY B1, `(.L_x_760) ;  /* 0x000006e000017945 */ /* 0x000fe20003800000 */
[----:B------:R-:W-:Y:S01]  /*1f950*/  IMAD.MOV.U32 R10, RZ, RZ, -0x1 ;  /* 0xffffffffff0a7424 */ /* 0x000fe200078e00ff */
[----:B------:R-:W-:-:S06]  /*1f960*/  PRMT R9, RZ, 0x7610, R9 ;  /* 0x00007610ff097816 */ /* 0x000fcc0000000009 */
[----:B------:R-:W0:Y:S01]  /*1f970*/  @P0 S2R R3, SR_CgaCtaId ;  /* 0x0000000000030919 */ /* 0x000e220000008800 */
[----:B------:R-:W-:-:S04]  /*1f980*/  @P0 MOV R2, 0x400 ;  /* 0x0000040000020802 */ /* 0x000fc80000000f00 */
[----:B0-----:R-:W-:-:S04]  /*1f990*/  @P0 LEA R2, R3, R2, 0x18 ;  /* 0x0000000203020211 */ /* 0x001fc800078ec0ff */
[----:B------:R0:W-:Y:S01]  /*1f9a0*/  @P0 SYNCS.ARRIVE.TRANS64.A1T0 RZ, [R2+URZ+0xc8], RZ ;  /* 0x0000c8ff02ff09a7 */ /* 0x0001e2000810003f */
[----:B------:R-:W-:-:S04]  /*1f9b0*/  ISETP.GT.U32.AND P0, PT, R4, 0xa, PT ;  /* 0x0000000a0400780c */ /* 0x000fc80003f04070 */
[----:B------:R-:W-:Y:S01]  /*1f9c0*/  ISETP.LT.U32.AND P0, PT, R0, 0xb, P0 ;  /* 0x0000000b0000780c */ /* 0x000fe20000701070 */
[----:B0-----:R-:W-:-:S05]  /*1f9d0*/  IMAD.WIDE.U32 R2, R4, -0x45d1745d, RZ ;  /* 0xba2e8ba304027825 */ /* 0x001fca00078e00ff */
[----:B------:R-:W-:Y:S02]  /*1f9e0*/  SHF.R.U32.HI R5, RZ, 0x3, R3 ;  /* 0x00000003ff057819 */ /* 0x000fe40000011603 */
[----:B------:R-:W-:Y:S02]  /*1f9f0*/  SEL R3, RZ, 0x1, !P0 ;  /* 0x00000001ff037807 */ /* 0x000fe40004000000 */
[----:B------:R-:W-:Y:S01]  /*1fa00*/  PRMT R2, RZ, 0x7610, R2 ;  /* 0x00007610ff027816 */ /* 0x000fe20000000002 */
[----:B------:R-:W-:Y:S01]  /*1fa10*/  IMAD R7, R5, -0xb, R4 ;  /* 0xfffffff505077824 */ /* 0x000fe200078e0204 */
[----:B------:R-:W-:Y:S01]  /*1fa20*/  LOP3.LUT R6, R6, R3, RZ, 0x3c, !PT ;  /* 0x0000000306067212 */ /* 0x000fe200078e3cff */
[----:B------:R-:W-:-:S03]  /*1fa30*/  IMAD.MOV.U32 R4, RZ, RZ, -0x1 ;  /* 0xffffffffff047424 */ /* 0x000fc600078e00ff */
[----:B------:R-:W-:Y:S01]  /*1fa40*/  @P1 LOP3.LUT R6, R6, 0x1, R5, 0x78, !PT ;  /* 0x0000000106061812 */ /* 0x000fe200078e7805 */
[----:B------:R-:W-:Y:S01]  /*1fa50*/  IMAD.MOV.U32 R5, RZ, RZ, -0x1 ;  /* 0xffffffffff057424 */ /* 0x000fe200078e00ff */
[----:B---3--:R-:W-:-:S04]  /*1fa60*/  IADD3 R12, P0, R12, UR20, RZ ;  /* 0x000000140c0c7c10 */ /* 0x008fc8000ff1e0ff */
[----:B--2---:R-:W-:Y:S01]  /*1fa70*/  IADD3.X R13, R13, UR13, RZ, P0, !PT ;  /* 0x0000000d0d0d7c10 */ /* 0x004fe200087fe4ff */
[----:B------:R0:W-:Y:S01]  /*1fa80*/  STL [R1+0x2b0], R12 ;  /* 0x0002b00c01007387 */ /* 0x0001e20000100800 */
[----:B------:R-:W-:-:S03]  /*1fa90*/  ISETP.GE.U32.AND P0, PT, R12, UR6, PT ;  /* 0x000000060c007c0c */ /* 0x000fc6000bf06070 */
[----:B------:R0:W-:Y:S01]  /*1faa0*/  STL [R1+0x29c], R13 ;  /* 0x00029c0d01007387 */ /* 0x0001e20000100800 */
[----:B------:R-:W-:-:S13]  /*1fab0*/  ISETP.GE.U32.AND.EX P0, PT, R13, UR7, PT, P0 ;  /* 0x000000070d007c0c */ /* 0x000fda000bf06100 */
[----:B0-----:R-:W-:Y:S05]  /*1fac0*/  @P0 BRA `(.L_x_761) ;  /* 0x0000000400540947 */ /* 0x001fea0003800000 */
[----:B------:R-:W0:Y:S01]  /*1fad0*/  S2R R8, SR_CTAID.X ;  /* 0x0000000000087919 */ /* 0x000e220000002500 */
[----:B------:R-:W1:Y:S01]  /*1fae0*/  LDC R15, c[0x0][0x65c] ;  /* 0x00019700ff0f7b82 */ /* 0x000e620000000800 */
[----:B------:R-:W-:Y:S01]  /*1faf0*/  ULDC UR5, c[0x0][0x150] ;  /* 0x0000540000057ab9 */ /* 0x000fe20000000800 */
[----:B------:R-:W-:Y:S01]  /*1fb00*/  ULDC.64 UR6, c[0x0][0x628] ;  /* 0x00018a0000067ab9 */ /* 0x000fe20000000a00 */
[----:B------:R-:W2:Y:S01]  /*1fb10*/  S2R R2, SR_CTAID.Y ;  /* 0x0000000000027919 */ /* 0x000ea20000002600 */
[----:B------:R-:W-:Y:S01]  /*1fb20*/  ISETP.NE.U32.AND P0, PT, RZ, UR6, PT ;  /* 0x00000006ff007c0c */ /* 0x000fe2000bf05070 */
[----:B------:R-:W-:-:S03]  /*1fb30*/  ULDC UR8, c[0x0][0x630] ;  /* 0x00018c0000087ab9 */ /* 0x000fc60000000800 */
[----:B------:R-:W3:Y:S01]  /*1fb40*/  LDC R5, c[0x0][0x144] ;  /* 0x00005100ff057b82 */ /* 0x000ee20000000800 */
[----:B------:R-:W-:-:S07]  /*1fb50*/  ISETP.NE.AND.EX P0, PT, RZ, UR7, PT, P0 ;  /* 0x00000007ff007c0c */ /* 0x000fce000bf05300 */
[----:B------:R-:W4:Y:S01]  /*1fb60*/  LDC R11, c[0x0][0x148] ;  /* 0x00005200ff0b7b82 */ /* 0x000f220000000800 */
[----:B-1----:R-:W-:Y:S02]  /*1fb70*/  ISETP.NE.AND P2, PT, R15, 0x1, PT ;  /* 0x000000010f00780c */ /* 0x002fe40003f45270 */
[----:B0-----:R-:W-:Y:S02]  /*1fb80*/  I2FP.F32.U32 R3, R8 ;  /* 0x0000000800037245 */ /* 0x001fe40000201000 */
[----:B--2---:R-:W-:-:S03]  /*1fb90*/  I2FP.F32.U32 R4, R2 ;  /* 0x0000000200047245 */ /* 0x004fc60000201000 */
[----:B------:R-:W-:Y:S01]  /*1fba0*/  FMUL R3, R3, UR5 ;  /* 0x0000000503037c20 */ /* 0x000fe20008400000 */
[----:B------:R-:W-:Y:S02]  /*1fbb0*/  ULDC UR5, c[0x0][0x154] ;  /* 0x0000550000057ab9 */ /* 0x000fe40000000800 */
[----:B------:R-:W-:-:S03]  /*1fbc0*/  FMUL R10, R4, UR5 ;  /* 0x00000005040a7c20 */ /* 0x000fc60008400000 */
[----:B------:R-:W0:Y:S08]  /*1fbd0*/  F2I.U32.TRUNC.NTZ R3, R3 ;  /* 0x0000000300037305 */ /* 0x000e30000020f000 */
[----:B------:R-:W1:Y:S01]  /*1fbe0*/  F2I.U32.TRUNC.NTZ R10, R10 ;  /* 0x0000000a000a7305 */ /* 0x000e62000020f000 */
[----:B0-----:R-:W-:Y:S02]  /*1fbf0*/  IMAD.MOV R4, RZ, RZ, -R3 ;  /* 0x000000ffff047224 */ /* 0x001fe400078e0a03 */
[----:B------:R-:W-:-:S02]  /*1fc00*/  IMAD.MOV.U32 R3, RZ, RZ, R13 ;  /* 0x000000ffff037224 */ /* 0x000fc400078e000d */
[----:B---3--:R-:W-:Y:S02]  /*1fc10*/  IMAD R8, R5, R4, R8 ;  /* 0x0000000405087224 */ /* 0x008fe400078e0208 */
[----:B-1----:R-:W-:-:S04]  /*1fc20*/  IMAD.MOV R4, RZ, RZ, -R10 ;  /* 0x000000ffff047224 */ /* 0x002fc800078e0a0a */
[----:B----4-:R-:W-:Y:S02]  /*1fc30*/  @P2 IMAD R8, R11, R4, R2 ;  /* 0x000000040b082224 */ /* 0x010fe400078e0202 */
[----:B------:R-:W-:Y:S01]  /*1fc40*/  IMAD.MOV.U32 R2, RZ, RZ, R12 ;  /* 0x000000ffff027224 */ /* 0x000fe200078e000c */
[----:B------:R-:W-:Y:S06]  /*1fc50*/  @!P0 BRA `(.L_x_762) ;  /* 0x0000000000288947 */ /* 0x000fec0003800000 */
[----:B------:R-:W-:Y:S02]  /*1fc60*/  ULDC UR5, c[0x0][0x634] ;  /* 0x00018d0000057ab9 */ /* 0x000fe40000000800 */
[----:B------:R-:W-:-:S05]  /*1fc70*/  IADD3 R3, P0, R12, UR5, RZ ;  /* 0x000000050c037c10 */ /* 0x000fca000ff1e0ff */
[----:B------:R-:W-:-:S04]  /*1fc80*/  IMAD.X R11, RZ, RZ, R13, P0 ;  /* 0x000000ffff0b7224 */ /* 0x000fc800000e060d */
[----:B------:R-:W-:-:S04]  /*1fc90*/  IMAD.WIDE.U32 R4, R11, UR6, RZ ;  /* 0x000000060b047c25 */ /* 0x000fc8000f8e00ff */
[----:B------:R-:W-:-:S04]  /*1fca0*/  IMAD.WIDE.U32 R4, P0, R3, UR7, R4 ;  /* 0x0000000703047c25 */ /* 0x000fc8000f800004 */
[----:B------:R-:W-:-:S04]  /*1fcb0*/  IMAD.WIDE.U32 R2, R3, UR6, RZ ;  /* 0x0000000603027c25 */ /* 0x000fc8000f8e00ff */
[----:B------:R-:W-:Y:S01]  /*1fcc0*/  IMAD.MOV.U32 R2, RZ, RZ, R5 ;  /* 0x000000ffff027224 */ /* 0x000fe200078e0005 */
[----:B------:R-:W-:Y:S01]  /*1fcd0*/  IADD3 RZ, P1, R3, R4, RZ ;  /* 0x0000000403ff7210 */ /* 0x000fe20007f3e0ff */
[----:B------:R-:W-:-:S04]  /*1fce0*/  IMAD.X R3, RZ, RZ, RZ, P0 ;  /* 0x000000ffff037224 */ /* 0x000fc800000e06ff */
[----:B------:R-:W-:-:S08]  /*1fcf0*/  IMAD.WIDE.U32.X R2, R11, UR7, R2, P1 ;  /* 0x000000070b027c25 */ /* 0x000fd000088e0402 */
.L_x_762:
[--C-:B------:R-:W-:Y:S01]  /*1fd00*/  SHF.R.U64 R10, R2, UR8, R3.reuse ;  /* 0x00000008020a7c19 */ /* 0x100fe20008001203 */
[----:B------:R-:W-:Y:S01]  /*1fd10*/  ULDC.64 UR6, c[0x0][0x620] ;  /* 0x0001880000067ab9 */ /* 0x000fe20000000a00 */
[----:B------:R-:W-:Y:S01]  /*1fd20*/  SHF.R.U32.HI R2, RZ, UR8, R3 ;  /* 0x00000008ff027c19 */ /* 0x000fe20008011603 */
[----:B------:R-:W-:Y:S01]  /*1fd30*/  IMAD.MOV.U32 R3, RZ, RZ, R13 ;  /* 0x000000ffff037224 */ /* 0x000fe200078e000d */
[----:B------:R-:W-:Y:S01]  /*1fd40*/  IADD3 R11, P0, RZ, -R10, RZ ;  /* 0x8000000aff0b7210 */ /* 0x000fe20007f1e0ff */
[----:B------:R-:W-:-:S04]  /*1fd50*/  ULDC UR5, c[0x0][0x618] ;  /* 0x0001860000057ab9 */ /* 0x000fc80000000800 */
[----:B------:R-:W-:-:S04]  /*1fd60*/  IMAD.X R2, RZ, RZ, ~R2, P0 ;  /* 0x000000ffff027224 */ /* 0x000fc800000e0e02 */
[----:B------:R-:W-:-:S04]  /*1fd70*/  IMAD R2, R2, UR6, RZ ;  /* 0x0000000602027c24 */ /* 0x000fc8000f8e02ff */
[----:B------:R-:W-:Y:S02]  /*1fd80*/  IMAD R5, R11, UR7, R2 ;  /* 0x000000070b057c24 */ /* 0x000fe4000f8e0202 */
[----:B------:R-:W-:-:S04]  /*1fd90*/  IMAD.MOV.U32 R2, RZ, RZ, R12 ;  /* 0x000000ffff027224 */ /* 0x000fc800078e000c */
[----:B------:R-:W-:Y:S01]  /*1fda0*/  IMAD.WIDE.U32 R2, R11, UR6, R2 ;  /* 0x000000060b027c25 */ /* 0x000fe2000f8e0002 */
[----:B------:R-:W-:Y:S02]  /*1fdb0*/  ULDC.64 UR6, c[0x0][0x640] ;  /* 0x0001900000067ab9 */ /* 0x000fe40000000a00 */
[----:B------:R-:W-:Y:S01]  /*1fdc0*/  ISETP.NE.U32.AND P0, PT, RZ, UR6, PT ;  /* 0x00000006ff007c0c */ /* 0x000fe2000bf05070 */
[----:B------:R-:W-:-:S03]  /*1fdd0*/  IMAD.IADD R3, R3, 0x1, R5 ;  /* 0x0000000103037824 */ /* 0x000fc600078e0205 */
[----:B------:R-:W-:Y:S02]  /*1fde0*/  ISETP.NE.AND.EX P0, PT, RZ, UR7, PT, P0 ;  /* 0x00000007ff007c0c */ /* 0x000fe4000bf05300 */
[--C-:B------:R-:W-:Y:S02]  /*1fdf0*/  SHF.R.U64 R11, R2, UR5, R3.reuse ;  /* 0x00000005020b7c19 */ /* 0x100fe40008001203 */
[----:B------:R-:W-:Y:S01]  /*1fe00*/  SHF.R.U32.HI R2, RZ, UR5, R3 ;  /* 0x00000005ff027c19 */ /* 0x000fe20008011603 */
[----:B------:R-:W-:-:S03]  /*1fe10*/  ULDC UR5, c[0x0][0x608] ;  /* 0x0001820000057ab9 */ /* 0x000fc60000000800 */
[--C-:B------:R-:W-:Y:S02]  /*1fe20*/  SHF.R.U64 R12, R11, UR5, R2.reuse ;  /* 0x000000050b0c7c19 */ /* 0x100fe40008001202 */
[----:B------:R-:W-:Y:S01]  /*1fe30*/  SHF.R.U32.HI R3, RZ, UR5, R2 ;  /* 0x00000005ff037c19 */ /* 0x000fe20008011602 */
[----:B------:R-:W-:-:S03]  /*1fe40*/  ULDC UR5, c[0x0][0x658] ;  /* 0x0001960000057ab9 */ /* 0x000fc60000000800 */
[--C-:B------:R-:W-:Y:S02]  /*1fe50*/  SHF.R.U64 R13, R12, UR5, R3.reuse ;  /* 0x000000050c0d7c19 */ /* 0x100fe40008001203 */
[----:B------:R-:W-:-:S03]  /*1fe60*/  SHF.R.U32.HI R3, RZ, UR5, R3 ;  /* 0x00000005ff037c19 */ /* 0x000fc60008011603 */
        /* <DEDUP_REMOVED lines=12> */
.L_x_763:
[----:B------:R-:W-:Y:S01]  /*1ff30*/  ULDC UR5, c[0x0][0x648] ;  /* 0x0001920000057ab9 */ /* 0x000fe20000000800 */
[----:B------:R-:W-:Y:S02]  /*1ff40*/  LOP3.LUT R12, R12, UR17, RZ, 0xc0, !PT ;  /* 0x000000110c0c7c12 */ /* 0x000fe4000f8ec0ff */
[----:B------:R-:W-:Y:S01]  /*1ff50*/  SHF.R.U64 R3, R2, UR5, R3 ;  /* 0x0000000502037c19 */ /* 0x000fe20008001203 */
[----:B------:R-:W-:-:S04]  /*1ff60*/  ULDC UR5, c[0x0][0x638] ;  /* 0x00018e0000057ab9 */ /* 0x000fc80000000800 */
[----:B------:R-:W-:Y:S02]  /*1ff70*/  IMAD.MOV R2, RZ, RZ, -R3 ;  /* 0x000000ffff027224 */ /* 0x000fe400078e0a03 */
[----:B------:R-:W-:Y:S02]  /*1ff80*/  IMAD R5, R3, UR18, R12 ;  /* 0x0000001203057c24 */ /* 0x000fe4000f8e020c */
[----:B------:R-:W-:Y:S01]  /*1ff90*/  IMAD R13, R2, UR5, R13 ;  /* 0x00000005020d7c24 */ /* 0x000fe2000f8e020d */
[----:B------:R-:W-:Y:S01]  /*1ffa0*/  ULDC UR5, c[0x0][0x610] ;  /* 0x0001840000057ab9 */ /* 0x000fe20000000800 */
[----:B------:R-:W-:Y:S01]  /*1ffb0*/  LOP3.LUT R2, R11, UR4, RZ, 0xc0, !PT ;  /* 0x000000040b027c12 */ /* 0x000fe2000f8ec0ff */
[----:B------:R-:W-:Y:S01]  /*1ffc0*/  IMAD R8, R5, UR5, R8 ;  /* 0x0000000505087c24 */ /* 0x000fe2000f8e0208 */
[----:B------:R-:W-:-:S03]  /*1ffd0*/  ULDC UR5, c[0x0][0x600] ;  /* 0x0001800000057ab9 */ /* 0x000fc60000000800 */
[----:B------:R-:W-:Y:S02]  /*1ffe0*/  IMAD R13, R13, UR5, R2 ;  /* 0x000000050d0d7c24 */ /* 0x000fe4000f8e0202 */
[----:B------:R-:W-:-:S03]  /*1fff0*/  IMAD.MOV.U32 R2, RZ, RZ, 0x1 ;  /* 0x00000001ff027424 */ /* 0x000fc600078e00ff */
[----:B------:R-:W-:Y:S02]  /*20000*/  SEL R5, R13, R8, !P2 ;  /* 0x000000080d057207 */ /* 0x000fe40005000000 */
[----:B------:R-:W-:-:S07]  /*20010*/  SEL R4, R8, R13, !P2 ;  /* 0x0000000d08047207 */ /* 0x000fce0005000000 */
.L_x_761:
[----:B------:R-:W-:Y:S05]  /*20020*/  BSYNC B1 ;  /* 0x0000000000017941 */ /* 0x000fea0003800000 */
.L_x_760:
[----:B------:R-:W-:-:S13]  /*20030*/  LOP3.LUT P0, RZ, R2, 0xff, RZ, 0xc0, !PT ;  /* 0x000000ff02ff7812 */ /* 0x000fda000780c0ff */
[----:B------:R-:W-:Y:S05]  /*20040*/  @P0 BRA `(.L_x_764) ;  /* 0xfffffff400200947 */ /* 0x000fea000383ffff */
[----:B------:R-:W-:Y:S05]  /*20050*/  BSYNC B0 ;  /* 0x0000000000007941 */ /* 0x000fea0003800000 */
.L_x_753:
[----:B------:R-:W-:-:S03]  /*20060*/  UMOV UR5, 0xffffffff ;  /* 0xffffffff00057882 */ /* 0x000fc60000000000 */
[----:B------:R-:W-:Y:S05]  /*20070*/  BRA.DIV UR5, `(.L_x_765) ;  /* 0x0000000a05207947 */ /* 0x000fea000b800000 */
[----:B------:R-:W-:-:S13]  /*20080*/  ELECT P6, URZ, PT ;  /* 0x00000000003f782f */ /* 0x000fda00038c0000 */
.L_x_786:
[----:B------:R-:W-:Y:S04]  /*20090*/  BSSY B0, `(.L_x_766) ;  /* 0x000006d000007945 */ /* 0x000fe80003800000 */
[----:B------:R-:W-:Y:S05]  /*200a0*/  @!P6 BRA `(.L_x_767) ;  /* 0x0000000400ace947 */ /* 0x000fea0003800000 */
[----:B------:R-:W2:Y:S02]  /*200b0*/  LDL R0, [R1+0x28c] ;  /* 0x00028c0001007983 */ /* 0x000ea40000100800 */
[----:B--2---:R-:W-:-:S13]  /*200c0*/  R2UR UR5, R0 ;  /* 0x00000000000572ca */ /* 0x004fda00000e0000 */
[----:B------:R-:W-:-:S04]  /*200d0*/  ULOP3.LUT UR5, UR5, 0x2, URZ, 0xfc, !UPT ;  /* 0x0000000205057892 */ /* 0x000fc8000f8efc3f */
[----:B------:R-:W-:-:S06]  /*200e0*/  UISETP.NE.AND UP0, UPT, UR5, 0x3, UPT ;  /* 0x000000030500788c */ /* 0x000fcc000bf05270 */
[----:B------:R-:W-:-:S13]  /*200f0*/  PLOP3.LUT P0, PT, PT, PT, UP0, 0x80, 0x0 ;  /* 0x000000000000781c */ /* 0x000fda0003f0f008 */
[----:B------:R-:W-:Y:S05]  /*20100*/  @!P0 BRA `(.L_x_768) ;  /* 0x0000000000048947 */ /* 0x000fea0003800000 */
[----:B------:R-:W-:Y:S01]  /*20110*/  BPT.TRAP 0x1 ;  /* 0x000000040000795c */ /* 0x000fe20000300000 */
.L_x_768:
[----:B------:R-:W0:Y:S01]  /*20120*/  S2R R3, SR_CgaCtaId ;  /* 0x0000000000037919 */ /* 0x000e220000008800 */
[----:B------:R-:W-:Y:S02]  /*20130*/  MOV R0, 0x400 ;  /* 0x0000040000007802 */ /* 0x000fe40000000f00 */
[----:B------:R-:W-:Y:S02]  /*20140*/  SHF.L.U32 R2, R6, 0x1f, RZ ;  /* 0x0000001f06027819 */ /* 0x000fe400000006ff */
[----:B0-----:R-:W-:-:S05]  /*20150*/  LEA R0, R3, R0, 0x18 ;  /* 0x0000000003007211 */ /* 0x001fca00078ec0ff */
[----:B------:R-:W-:-:S04]  /*20160*/  VIADD R0, R0, 0x58 ;  /* 0x0000005800007836 */ /* 0x000fc80000000000 */
[----:B------:R-:W-:-:S04]  /*20170*/  IMAD R3, R7, 0x8, R0 ;  /* 0x0000000807037824 */ /* 0x000fc800078e0200 */
[----:B------:R-:W0:Y:S02]  /*20180*/  SYNCS.PHASECHK.TRANS64.TRYWAIT P0, [R3+URZ], R2 ;  /* 0x00000002030075a7 */ /* 0x000e24000800017f */
[----:B0-----:R-:W-:Y:S05]  /*20190*/  @!P0 BRA `(.L_x_769) ;  /* 0x0000000400f88947 */ /* 0x001fea0003800000 */
.L_x_787:
[----:B------:R-:W-:-:S05]  /*201a0*/  VIADD R7, R7, 0x1 ;  /* 0x0000000107077836 */ /* 0x000fca0000000000 */
[----:B------:R-:W-:-:S04]  /*201b0*/  ISETP.NE.AND P0, PT, R7, 0xb, PT ;  /* 0x0000000b0700780c */ /* 0x000fc80003f05270 */
[----:B0-----:R-:W-:Y:S02]  /*201c0*/  SEL R3, RZ, 0x1, P0 ;  /* 0x00000001ff037807 */ /* 0x001fe40000000000 */
[----:B------:R-:W-:Y:S02]  /*201d0*/  SEL R7, R7, RZ, P0 ;  /* 0x000000ff07077207 */ /* 0x000fe40000000000 */
[----:B------:R-:W-:-:S03]  /*201e0*/  LOP3.LUT R6, R6, R3, RZ, 0x3c, !PT ;  /* 0x0000000306067212 */ /* 0x000fc600078e3cff */
[----:B------:R-:W-:Y:S01]  /*201f0*/  IMAD R3, R7, 0x8, R0 ;  /* 0x0000000807037824 */ /* 0x000fe200078e0200 */
[----:B------:R-:W-:-:S04]  /*20200*/  SHF.L.U32 R2, R6, 0x1f, RZ ;  /* 0x0000001f06027819 */ /* 0x000fc800000006ff */
[----:B------:R-:W0:Y:S02]  /*20210*/  SYNCS.PHASECHK.TRANS64.TRYWAIT P0, [R3+URZ], R2 ;  /* 0x00000002030075a7 */ /* 0x000e24000800017f */
[----:B0-----:R-:W-:Y:S05]  /*20220*/  @!P0 BRA `(.L_x_770) ;  /* 0x0000000400e88947 */ /* 0x001fea0003800000 */
.L_x_788:
[----:B0-----:R-:W-:-:S05]  /*20230*/  VIADD R2, R7, 0x1 ;  /* 0x0000000107027836 */ /* 0x001fca0000000000 */
[----:B------:R-:W-:-:S04]  /*20240*/  ISETP.NE.AND P0, PT, R2, 0xb, PT ;  /* 0x0000000b0200780c */ /* 0x000fc80003f05270 */
[----:B------:R-:W-:Y:S02]  /*20250*/  SEL R3, RZ, 0x1, P0 ;  /* 0x00000001ff037807 */ /* 0x000fe40000000000 */
[----:B------:R-:W-:Y:S02]  /*20260*/  SEL R5, R2, RZ, P0 ;  /* 0x000000ff02057207 */ /* 0x000fe40000000000 */
[----:B------:R-:W-:-:S03]  /*20270*/  LOP3.LUT R6, R6, R3, RZ, 0x3c, !PT ;  /* 0x0000000306067212 */ /* 0x000fc600078e3cff */
[----:B------:R-:W-:Y:S01]  /*20280*/  IMAD R3, R5, 0x8, R0 ;  /* 0x0000000805037824 */ /* 0x000fe200078e0200 */
[----:B------:R-:W-:-:S04]  /*20290*/  SHF.L.U32 R2, R6, 0x1f, RZ ;  /* 0x0000001f06027819 */ /* 0x000fc800000006ff */
[----:B------:R-:W0:Y:S02]  /*202a0*/  SYNCS.PHASECHK.TRANS64.TRYWAIT P0, [R3+URZ], R2 ;  /* 0x00000002030075a7 */ /* 0x000e24000800017f */
[----:B0-----:R-:W-:Y:S05]  /*202b0*/  @!P0 BRA `(.L_x_771) ;  /* 0x0000000400d88947 */ /* 0x001fea0003800000 */
.L_x_789:
        /* <DEDUP_REMOVED lines=9> */
.L_x_790:
        /* <DEDUP_REMOVED lines=9> */
.L_x_791:
        /* <DEDUP_REMOVED lines=9> */
.L_x_792:
        /* <DEDUP_REMOVED lines=9> */
.L_x_793:
        /* <DEDUP_REMOVED lines=9> */
.L_x_794:
        /* <DEDUP_REMOVED lines=9> */
.L_x_795:
        /* <DEDUP_REMOVED lines=9> */
.L_x_796:
[----:B0-----:R-:W-:-:S05]  /*206b0*/  VIADD R2, R5, 0x1 ;  /* 0x0000000105027836 */ /* 0x001fca0000000000 */
[----:B------:R-:W-:-:S04]  /*206c0*/  ISETP.NE.AND P0, PT, R2, 0xb, PT ;  /* 0x0000000b0200780c */ /* 0x000fc80003f05270 */
[----:B------:R-:W-:Y:S02]  /*206d0*/  SEL R4, RZ, 0x1, P0 ;  /* 0x00000001ff047807 */ /* 0x000fe40000000000 */
[----:B------:R-:W-:Y:S02]  /*206e0*/  SEL R3, R2, RZ, P0 ;  /* 0x000000ff02037207 */ /* 0x000fe40000000000 */
[----:B------:R-:W-:-:S03]  /*206f0*/  LOP3.LUT R4, R7, R4, RZ, 0x3c, !PT ;  /* 0x0000000407047212 */ /* 0x000fc600078e3cff */
[----:B------:R-:W-:Y:S01]  /*20700*/  IMAD R3, R3, 0x8, R0 ;  /* 0x0000000803037824 */ /* 0x000fe200078e0200 */
[----:B------:R-:W-:-:S07]  /*20710*/  SHF.L.U32 R0, R4, 0x1f, RZ ;  /* 0x0000001f04007819 */ /* 0x000fce00000006ff */
.L_x_779:
[----:B0-----:R0:W1:Y:S02]  /*20720*/  SYNCS.PHASECHK.TRANS64.TRYWAIT P0, [R3+URZ], R0 ;  /* 0x00000000030075a7 */ /* 0x001064000800017f */
[----:B-1----:R-:W-:Y:S05]  /*20730*/  @!P0 NANOSLEEP.SYNCS 0x989680 ;  /* 0x009896800000895d */ /* 0x002fea0003900000 */
[----:B------:R-:W1:Y:S02]  /*20740*/  @!P0 SYNCS.PHASECHK.TRANS64 P0, [R3+URZ], R0 ;  /* 0x00000000030085a7 */ /* 0x000e64000800007f */
[----:B-1----:R-:W-:Y:S05]  /*20750*/  @!P0 BRA `(.L_x_779) ;  /* 0xfffffffc00f08947 */ /* 0x002fea000383ffff */
.L_x_767:
[----:B------:R-:W-:Y:S05]  /*20760*/  BSYNC B0 ;  /* 0x0000000000007941 */ /* 0x000fea0003800000 */
.L_x_766:
[----:B------:R-:W-:Y:S05]  /*20770*/  EXIT ;  /* 0x000000000000794d */ /* 0x000fea0003800000 */
.L_x_22:
[----:B-1----:R1:W2:Y:S02]  /*20780*/  SYNCS.PHASECHK.TRANS64.TRYWAIT P1, [R3+URZ], R0 ;  /* 0x00000000030075a7 */ /* 0x0022a4000802017f */
[----:B--2---:R-:W-:Y:S05]  /*20790*/  @!P1 NANOSLEEP.SYNCS 0x989680 ;  /* 0x009896800000995d */ /* 0x004fea0003900000 */
[----:B------:R-:W2:Y:S02]  /*207a0*/  @!P1 SYNCS.PHASECHK.TRANS64 P1, [R3+URZ], R0 ;  /* 0x00000000030095a7 */ /* 0x000ea4000802007f */
[----:B--2---:R-:W-:Y:S05]  /*207b0*/  @!P1 BRA `(.L_x_22) ;  /* 0xfffffffc00f09947 */ /* 0x004fea000383ffff */
[----:B------:R-:W-:Y:S05]  /*207c0*/  BRA `(.L_x_21) ;  /* 0xfffffe1000287947 */ /* 0x000fea000383ffff */
.L_x_27:
[----:B-1----:R-:W-:-:S04]  /*207d0*/  IMAD.U32 R7, RZ, RZ, UR4 ;  /* 0x00000004ff077e24 */ /* 0x002fc8000f8e00ff */
[----:B------:R1:W2:Y:S03]  /*207e0*/  SYNCS.PHASECHK.TRANS64.TRYWAIT P1, [R7+URZ], R6 ;  /* 0x00000006070075a7 */ /* 0x0002a6000802017f */
[----:B--2---:R-:W-:Y:S05]  /*207f0*/  @!P1 NANOSLEEP.SYNCS 0x989680 ;  /* 0x009896800000995d */ /* 0x004fea0003900000 */
[----:B------:R-:W2:Y:S02]  /*20800*/  @!P1 SYNCS.PHASECHK.TRANS64 P1, [R7+URZ], R6 ;  /* 0x00000006070095a7 */ /* 0x000ea4000802007f */
[----:B--2---:R-:W-:Y:S05]  /*20810*/  @!P1 BRA `(.L_x_27) ;  /* 0xfffffffc00ec9947 */ /* 0x004fea000383ffff */
[----:B------:R-:W-:Y:S05]  /*20820*/  BRA `(.L_x_26) ;  /* 0xfffffe2800307947 */ /* 0x000fea000383ffff */
.L_x_754:
[----:B------:R-:W-:Y:S01]  /*20830*/  BSSY B1, `(.L_x_780) ;  /* 0x0000006000017945 */ /* 0x000fe20003800000 */
[----:B------:R-:W-:-:S07]  /*20840*/  IMAD.MOV.U32 R15, RZ, RZ, -0x1 ;  /* 0xffffffffff0f7424 */ /* 0x000fce00078e00ff */
[----:B------:R-:W-:Y:S05]  /*20850*/  WARPSYNC.COLLECTIVE R15, `(.L_x_781) ;  /* 0x000000000f0c7348 */ /* 0x000fea0003c00000 */
[----:B------:R-:W-:Y:S02]  /*20860*/  ELECT P6, UR62, PT ;  /* 0x00000000003e782f */ /* 0x000fe400038c0000 */
[----:B------:R-:W-:Y:S01]  /*20870*/  MOV R14, UR62 ;  /* 0x0000003e000e7c02 */ /* 0x000fe20008000f00 */
[----:B------:R-:W-:Y:S10]  /*20880*/  ENDCOLLECTIVE ;  /* 0x000000000000791b */ /* 0x000ff40003800000 */
.L_x_781:
[----:B------:R-:W-:Y:S05]  /*20890*/  BSYNC B1 ;  /* 0x0000000000017941 */ /* 0x000fea0003800000 */
.L_x_780:
[----:B------:R-:W-:Y:S05]  /*208a0*/  BRA `(.L_x_782) ;  /* 0xffffffec00147947 */ /* 0x000fea000383ffff */
.L_x_757:
[----:B0-----:R0:W1:Y:S02]  /*208b0*/  SYNCS.PHASECHK.TRANS64.TRYWAIT P0, [R12+URZ+0x58], R13 ;  /* 0x0000580d0c0075a7 */ /* 0x001064000800017f */
[----:B-1----:R-:W-:Y:S05]  /*208c0*/  @!P0 NANOSLEEP.SYNCS 0x989680 ;  /* 0x009896800000895d */ /* 0x002fea0003900000 */
[----:B------:R-:W1:Y:S02]  /*208d0*/  @!P0 SYNCS.PHASECHK.TRANS64 P0, [R12+URZ+0x58], R13 ;  /* 0x0000580d0c0085a7 */ /* 0x000e64000800007f */
[----:B-1----:R-:W-:Y:S05]  /*208e0*/  @!P0 BRA `(.L_x_757) ;  /* 0xfffffffc00f08947 */ /* 0x002fea000383ffff */
[----:B------:R-:W-:Y:S05]  /*208f0*/  BRA `(.L_x_783) ;  /* 0xffffffec00487947 */ /* 0x000fea000383ffff */
.L_x_765:
[----:B------:R-:W-:Y:S01]  /*20900*/  BSSY B0, `(.L_x_784) ;  /* 0x0000006000007945 */ /* 0x000fe20003800000 */
[----:B------:R-:W-:-:S07]  /*20910*/  IMAD.MOV.U32 R15, RZ, RZ, -0x1 ;  /* 0xffffffffff0f7424 */ /* 0x000fce00078e00ff */
[----:B------:R-:W-:Y:S05]  /*20920*/  WARPSYNC.COLLECTIVE R15, `(.L_x_785) ;  /* 0x000000000f0c7348 */ /* 0x000fea0003c00000 */
[----:B------:R-:W-:Y:S02]  /*20930*/  ELECT P6, UR62, PT ;  /* 0x00000000003e782f */ /* 0x000fe400038c0000 */
[----:B------:R-:W-:Y:S01]  /*20940*/  MOV R14, UR62 ;  /* 0x0000003e000e7c02 */ /* 0x000fe20008000f00 */
[----:B------:R-:W-:Y:S10]  /*20950*/  ENDCOLLECTIVE ;  /* 0x000000000000791b */ /* 0x000ff40003800000 */
.L_x_785:
[----:B------:R-:W-:Y:S05]  /*20960*/  BSYNC B0 ;  /* 0x0000000000007941 */ /* 0x000fea0003800000 */
.L_x_784:
[----:B------:R-:W-:Y:S05]  /*20970*/  BRA `(.L_x_786) ;  /* 0xfffffff400c47947 */ /* 0x000fea000383ffff */
.L_x_769:
[----:B0-----:R0:W1:Y:S02]  /*20980*/  SYNCS.PHASECHK.TRANS64.TRYWAIT P0, [R3+URZ], R2 ;  /* 0x00000002030075a7 */ /* 0x001064000800017f */
[----:B-1----:R-:W-:Y:S05]  /*20990*/  @!P0 NANOSLEEP.SYNCS 0x989680 ;  /* 0x009896800000895d */ /* 0x002fea0003900000 */
[----:B------:R-:W1:Y:S02]  /*209a0*/  @!P0 SYNCS.PHASECHK.TRANS64 P0, [R3+URZ], R2 ;  /* 0x00000002030085a7 */ /* 0x000e64000800007f */
[----:B-1----:R-:W-:Y:S05]  /*209b0*/  @!P0 BRA `(.L_x_769) ;  /* 0xfffffffc00f08947 */ /* 0x002fea000383ffff */
[----:B------:R-:W-:Y:S05]  /*209c0*/  BRA `(.L_x_787) ;  /* 0xfffffff400f47947 */ /* 0x000fea000383ffff */
.L_x_770:
[----:B0-----:R0:W1:Y:S02]  /*209d0*/  SYNCS.PHASECHK.TRANS64.TRYWAIT P0, [R3+URZ], R2 ;  /* 0x00000002030075a7 */ /* 0x001064000800017f */
[----:B-1----:R-:W-:Y:S05]  /*209e0*/  @!P0 NANOSLEEP.SYNCS 0x989680 ;  /* 0x009896800000895d */ /* 0x002fea0003900000 */
[----:B------:R-:W1:Y:S02]  /*209f0*/  @!P0 SYNCS.PHASECHK.TRANS64 P0, [R3+URZ], R2 ;  /* 0x00000002030085a7 */ /* 0x000e64000800007f */
[----:B-1----:R-:W-:Y:S05]  /*20a00*/  @!P0 BRA `(.L_x_770) ;  /* 0xfffffffc00f08947 */ /* 0x002fea000383ffff */
[----:B------:R-:W-:Y:S05]  /*20a10*/  BRA `(.L_x_788) ;  /* 0xfffffff800047947 */ /* 0x000fea000383ffff */
.L_x_771:
[----:B0-----:R0:W1:Y:S02]  /*20a20*/  SYNCS.PHASECHK.TRANS64.TRYWAIT P0, [R3+URZ], R2 ;  /* 0x00000002030075a7 */ /* 0x001064000800017f */
[----:B-1----:R-:W-:Y:S05]  /*20a30*/  @!P0 NANOSLEEP.SYNCS 0x989680 ;  /* 0x009896800000895d */ /* 0x002fea0003900000 */
[----:B------:R-:W1:Y:S02]  /*20a40*/  @!P0 SYNCS.PHASECHK.TRANS64 P0, [R3+URZ], R2 ;  /* 0x00000002030085a7 */ /* 0x000e64000800007f */
[----:B-1----:R-:W-:Y:S05]  /*20a50*/  @!P0 BRA `(.L_x_771) ;  /* 0xfffffffc00f08947 */ /* 0x002fea000383ffff */
[----:B------:R-:W-:Y:S05]  /*20a60*/  BRA `(.L_x_789) ;  /* 0xfffffff800147947 */ /* 0x000fea000383ffff */
.L_x_772:
[----:B0-----:R0:W1:Y:S02]  /*20a70*/  SYNCS.PHASECHK.TRANS64.TRYWAIT P0, [R3+URZ], R2 ;  /* 0x00000002030075a7 */ /* 0x001064000800017f */
[----:B-1----:R-:W-:Y:S05]  /*20a80*/  @!P0 NANOSLEEP.SYNCS 0x989680 ;  /* 0x009896800000895d */ /* 0x002fea0003900000 */
[----:B------:R-:W1:Y:S02]  /*20a90*/  @!P0 SYNCS.PHASECHK.TRANS64 P0, [R3+URZ], R2 ;  /* 0x00000002030085a7 */ /* 0x000e64000800007f */
[----:B-1----:R-:W-:Y:S05]  /*20aa0*/  @!P0 BRA `(.L_x_772) ;  /* 0xfffffffc00f08947 */ /* 0x002fea000383ffff */
[----:B------:R-:W-:Y:S05]  /*20ab0*/  BRA `(.L_x_790) ;  /* 0xfffffff800247947 */ /* 0x000fea000383ffff */
.L_x_773:
[----:B0-----:R0:W1:Y:S02]  /*20ac0*/  SYNCS.PHASECHK.TRANS64.TRYWAIT P0, [R3+URZ], R2 ;  /* 0x00000002030075a7 */ /* 0x001064000800017f */
[----:B-1----:R-:W-:Y:S05]  /*20ad0*/  @!P0 NANOSLEEP.SYNCS 0x989680 ;  /* 0x009896800000895d */ /* 0x002fea0003900000 */
[----:B------:R-:W1:Y:S02]  /*20ae0*/  @!P0 SYNCS.PHASECHK.TRANS64 P0, [R3+URZ], R2 ;  /* 0x00000002030085a7 */ /* 0x000e64000800007f */
[----:B-1----:R-:W-:Y:S05]  /*20af0*/  @!P0 BRA `(.L_x_773) ;  /* 0xfffffffc00f08947 */ /* 0x002fea000383ffff */
[----:B------:R-:W-:Y:S05]  /*20b00*/  BRA `(.L_x_791) ;  /* 0xfffffff800347947 */ /* 0x000fea000383ffff */
.L_x_774:
[----:B0-----:R0:W1:Y:S02]  /*20b10*/  SYNCS.PHASECHK.TRANS64.TRYWAIT P0, [R3+URZ], R2 ;  /* 0x00000002030075a7 */ /* 0x001064000800017f */
[----:B-1----:R-:W-:Y:S05]  /*20b20*/  @!P0 NANOSLEEP.SYNCS 0x989680 ;  /* 0x009896800000895d */ /* 0x002fea0003900000 */
[----:B------:R-:W1:Y:S02]  /*20b30*/  @!P0 SYNCS.PHASECHK.TRANS64 P0, [R3+URZ], R2 ;  /* 0x00000002030085a7 */ /* 0x000e64000800007f */
[----:B-1----:R-:W-:Y:S05]  /*20b40*/  @!P0 BRA `(.L_x_774) ;  /* 0xfffffffc00f08947 */ /* 0x002fea000383ffff */
[----:B------:R-:W-:Y:S05]  /*20b50*/  BRA `(.L_x_792) ;  /* 0xfffffff800447947 */ /* 0x000fea000383ffff */
.L_x_775:
[----:B0-----:R0:W1:Y:S02]  /*20b60*/  SYNCS.PHASECHK.TRANS64.TRYWAIT P0, [R3+URZ], R2 ;  /* 0x00000002030075a7 */ /* 0x001064000800017f */
[----:B-1----:R-:W-:Y:S05]  /*20b70*/  @!P0 NANOSLEEP.SYNCS 0x989680 ;  /* 0x009896800000895d */ /* 0x002fea0003900000 */
[----:B------:R-:W1:Y:S02]  /*20b80*/  @!P0 SYNCS.PHASECHK.TRANS64 P0, [R3+URZ], R2 ;  /* 0x00000002030085a7 */ /* 0x000e64000800007f */
[----:B-1----:R-:W-:Y:S05]  /*20b90*/  @!P0 BRA `(.L_x_775) ;  /* 0xfffffffc00f08947 */ /* 0x002fea000383ffff */
[----:B------:R-:W-:Y:S05]  /*20ba0*/  BRA `(.L_x_793) ;  /* 0xfffffff800547947 */ /* 0x000fea000383ffff */
.L_x_776:
[----:B0-----:R0:W1:Y:S02]  /*20bb0*/  SYNCS.PHASECHK.TRANS64.TRYWAIT P0, [R3+URZ], R2 ;  /* 0x00000002030075a7 */ /* 0x001064000800017f */
[----:B-1----:R-:W-:Y:S05]  /*20bc0*/  @!P0 NANOSLEEP.SYNCS 0x989680 ;  /* 0x009896800000895d */ /* 0x002fea0003900000 */
[----:B------:R-:W1:Y:S02]  /*20bd0*/  @!P0 SYNCS.PHASECHK.TRANS64 P0, [R3+URZ], R2 ;  /* 0x00000002030085a7 */ /* 0x000e64000800007f */
[----:B-1----:R-:W-:Y:S05]  /*20be0*/  @!P0 BRA `(.L_x_776) ;  /* 0xfffffffc00f08947 */ /* 0x002fea000383ffff */
[----:B------:R-:W-:Y:S05]  /*20bf0*/  BRA `(.L_x_794) ;  /* 0xfffffff800647947 */ /* 0x000fea000383ffff */
.L_x_777:
[----:B0-----:R0:W1:Y:S02]  /*20c00*/  SYNCS.PHASECHK.TRANS64.TRYWAIT P0, [R3+URZ], R2 ;  /* 0x00000002030075a7 */ /* 0x001064000800017f */
[----:B-1----:R-:W-:Y:S05]  /*20c10*/  @!P0 NANOSLEEP.SYNCS 0x989680 ;  /* 0x009896800000895d */ /* 0x002fea0003900000 */
[----:B------:R-:W1:Y:S02]  /*20c20*/  @!P0 SYNCS.PHASECHK.TRANS64 P0, [R3+URZ], R2 ;  /* 0x00000002030085a7 */ /* 0x000e64000800007f */
[----:B-1----:R-:W-:Y:S05]  /*20c30*/  @!P0 BRA `(.L_x_777) ;  /* 0xfffffffc00f08947 */ /* 0x002fea000383ffff */
[----:B------:R-:W-:Y:S05]  /*20c40*/  BRA `(.L_x_795) ;  /* 0xfffffff800747947 */ /* 0x000fea000383ffff */
.L_x_778:
[----:B0-----:R0:W1:Y:S02]  /*20c50*/  SYNCS.PHASECHK.TRANS64.TRYWAIT P0, [R3+URZ], R2 ;  /* 0x00000002030075a7 */ /* 0x001064000800017f */
[----:B-1----:R-:W-:Y:S05]  /*20c60*/  @!P0 NANOSLEEP.SYNCS 0x989680 ;  /* 0x009896800000895d */ /* 0x002fea0003900000 */
[----:B------:R-:W1:Y:S02]  /*20c70*/  @!P0 SYNCS.PHASECHK.TRANS64 P0, [R3+URZ], R2 ;  /* 0x00000002030085a7 */ /* 0x000e64000800007f */
[----:B-1----:R-:W-:Y:S05]  /*20c80*/  @!P0 BRA `(.L_x_778) ;  /* 0xfffffffc00f08947 */ /* 0x002fea000383ffff */
[----:B------:R-:W-:Y:S05]  /*20c90*/  BRA `(.L_x_796) ;  /* 0xfffffff800847947 */ /* 0x000fea000383ffff */
.L_x_797:
[----:B------:R-:W-:-:S00]  /*20ca0*/  BRA `(.L_x_797) ;  /* 0xfffffffc00fc7947 */ /* 0x000fc0000383ffff */
[----:B------:R-:W-:-:S00]  /*20cb0*/  NOP ;  /* 0x0000000000007918 */ /* 0x000fc00000000000 */
        /* <DEDUP_REMOVED lines=12> */
.L_x_798:


//--------------------- .nv.global.init           --------------------------
	.section	.nv.global.init,"aw",@progbits
.nv.global.init:
	.type		$str$22,@object
	.size		$str$22,($str$23 - $str$22)
$str$22:
        /*0000*/ 	.byte	0x6b, 0x5f, 0x74, 0x69, 0x6c, 0x65, 0x5f, 0x63, 0x6f, 0x75, 0x6e, 0x74, 0x20, 0x3e, 0x3d, 0x20
        /*0010*/ 	.byte	0x31, 0x00
	.type		$str$23,@object
	.size		$str$23,(__unnamed_1 - $str$23)
$str$23:
        /*0012*/ 	.byte	0x2f, 0x74, 0x6d, 0x70, 0x2f, 0x63, 0x75, 0x74, 0x6c, 0x61, 0x73, 0x73, 0x5f, 0x73, 0x77, 0x65
        /*0022*/ 	.byte	0x65, 0x70, 0x5f, 0x73, 0x72, 0x63, 0x2f, 0x69, 0x6e, 0x63, 0x6c, 0x75, 0x64, 0x65, 0x2f, 0x63
        /*0032*/ 	.byte	0x75, 0x74, 0x6c, 0x61, 0x73, 0x73, 0x2f, 0x67, 0x65, 0x6d, 0x6d, 0x2f, 0x63, 0x6f, 0x6c, 0x6c
        /*0042*/ 	.byte	0x65, 0x63, 0x74, 0x69, 0x76, 0x65, 0x2f, 0x73, 0x6d, 0x39, 0x30, 0x5f, 0x6d, 0x6d, 0x61, 0x5f
        /*0052*/ 	.byte	0x74, 0x6d, 0x61, 0x5f, 0x67, 0x6d, 0x6d, 0x61, 0x5f, 0x73, 0x73, 0x5f, 0x77, 0x61, 0x72, 0x70
        /*0062*/ 	.byte	0x73, 0x70, 0x65, 0x63, 0x69, 0x61, 0x6c, 0x69, 0x7a, 0x65, 0x64, 0x2e, 0x68, 0x70, 0x70, 0x00
	.type		__unnamed_1,@object
	.size		__unnamed_1,(.L_0 - __unnamed_1)
__unnamed_1:
        /* <DEDUP_REMOVED lines=181> */
        /*0bc2*/ 	.byte	0x6e, 0x74, 0x69, 0x74, 0x79, 0x5d, 0x00
.L_0:


//--------------------- .nv.shared._ZN7cutlass13device_kernelINS_4gemm6kernel13GemmUniversalIN4cute5tupleIJiiiiEEENS1_10collective13CollectiveMmaINS1_34MainloopSm90TmaGmmaWarpSpecializedILi11ENS5_IJNS4_1CILi2EEENSA_ILi1EEESC_EEENS1_35KernelTmaWarpSpecializedCooperativeEEENS5_IJNSA_ILi384EEENSA_ILi240EEENSA_ILi16EEEEEENS_6half_tENS5_IJlSC_lEEESK_SL_NS4_8TiledMMAINS4_8MMA_AtomIJNS4_4SM904GMMA25MMA_64x16x16_F32F16F16_SSILNSP_5MajorE0ELSR_0ELNSP_7ScaleInE1ELSS_1EEEEEENS4_6LayoutISD_NS5_IJSC_NSA_ILi0EEESW_EEEEENS5_IJNS4_10UnderscoreESZ_SZ_EEEEENS4_13SM90_TMA_LOADENS4_14ComposedLayoutINS4_7SwizzleILi1ELi4ELi3EEENS4_18smem_ptr_flag_bitsILi16EEENSV_INS5_IJNSA_ILi8EEESI_EEENS5_IJSI_SC_EEEEEEEvNS4_8identityENS4_23SM90_TMA_LOAD_MULTICASTES1C_vS1D_EENS_8epilogue10collective6detail29Sm90TmaWarpSpecializedAdapterINS1H_15DefaultEpilogueISK_SL_SL_NS1G_6thread17LinearCombinationISK_Li1EffLNS1L_9ScaleType4KindE0ELNS_15FloatRoundStyleE2ESK_EENS1_15EpilogueDefaultEEEEEvvEEEEvNT_6ParamsE --------------------------
	.section	.nv.shared._ZN7cutlass13device_kernelINS_4gemm6kernel13GemmUniversalIN4cute5tupleIJiiiiEEENS1_10collective13CollectiveMmaINS1_34MainloopSm90TmaGmmaWarpSpecializedILi11ENS5_IJNS4_1CILi2EEENSA_ILi1EEESC_EEENS1_35KernelTmaWarpSpecializedCooperativeEEENS5_IJNSA_ILi384EEENSA_ILi240EEENSA_ILi16EEEEEENS_6half_tENS5_IJlSC_lEEESK_SL_NS4_8TiledMMAINS4_8MMA_AtomIJNS4_4SM904GMMA25MMA_64x16x16_F32F16F16_SSILNSP_5MajorE0ELSR_0ELNSP_7ScaleInE1ELSS_1EEEEEENS4_6LayoutISD_NS5_IJSC_NSA_ILi0EEESW_EEEEENS5_IJNS4_10UnderscoreESZ_SZ_EEEEENS4_13SM90_TMA_LOADENS4_14ComposedLayoutINS4_7SwizzleILi1ELi4ELi3EEENS4_18smem_ptr_flag_bitsILi16EEENSV_INS5_IJNSA_ILi8EEESI_EEENS5_IJSI_SC_EEEEEEEvNS4_8identityENS4_23SM90_TMA_LOAD_MULTICASTES1C_vS1D_EENS_8epilogue10collective6detail29Sm90TmaWarpSpecializedAdapterINS1H_15DefaultEpilogueISK_SL_SL_NS1G_6thread17LinearCombinationISK_Li1EffLNS1L_9ScaleType4KindE0ELNS_15FloatRoundStyleE2ESK_EENS1_15EpilogueDefaultEEEEEvvEEEEvNT_6ParamsE,"aw",@nobits
	.sectionflags	@""
	.align	16
	.zero		1024


//--------------------- .nv.shared.reserved.0     --------------------------
	.section	.nv.shared.reserved.0,"aw",@nobits
	.weak		__nv_reservedSMEM_offset_0_alias
	.size		__nv_reservedSMEM_offset_0_alias, 0, 0
	.other		__nv_reservedSMEM_offset_0_alias,@"STO_CUDA_RESERVED_SHARED STV_DEFAULT"
__nv_reservedSMEM_offset_0_alias:
	.zero		0


//--------------------- .nv.global                --------------------------
	.section	.nv.global,"aw",@nobits
.nv.global:
	.type		_ZN39_INTERNAL_64453b7d_4_k_cu_7f321205_39834cute1_E,@object
	.size		_ZN39_INTERNAL_64453b7d_4_k_cu_7f321205_39834cute1_E,(_ZN39_INTERNAL_64453b7d_4_k_cu_7f321205_39834cuda3std3__45__cpo6cbeginE - _ZN39_INTERNAL_64453b7d_4_k_cu_7f321205_39834cute1_E)
_ZN39_INTERNAL_64453b7d_4_k_cu_7f321205_39834cute1_E:
	.zero		1
	.type		_ZN39_INTERNAL_64453b7d_4_k_cu_7f321205_39834cuda3std3__45__cpo6cbeginE,@object
	.size		_ZN39_INTERNAL_64453b7d_4_k_cu_7f321205_39834cuda3std3__45__cpo6cbeginE,(_ZN39_INTERNAL_64453b7d_4_k_cu_7f321205_39834cuda3std3__48in_placeE - _ZN39_INTERNAL_64453b7d_4_k_cu_7f321205_39834cuda3std3__45__cpo6cbeginE)
_ZN39_INTERNAL_64453b7d_4_k_cu_7f321205_39834cuda3std3__45__cpo6cbeginE:
	.zero		1
	.type		_ZN39_INTERNAL_64453b7d_4_k_cu_7f321205_39834cuda3std3__48in_placeE,@object
	.size		_ZN39_INTERNAL_64453b7d_4_k_cu_7f321205_39834cuda3std3__48in_placeE,(_ZN39_INTERNAL_64453b7d_4_k_cu_7f321205_39834cuda3std6ranges3__45__cpo9iter_moveE - _ZN39_INTERNAL_64453b7d_4_k_cu_7f321205_39834cuda3std3__48in_placeE)
_ZN39_INTERNAL_64453b7d_4_k_cu_7f321205_39834cuda3std3__48in_placeE:
	.zero		1
	.type		_ZN39_INTERNAL_64453b7d_4_k_cu_7f321205_39834cuda3std6ranges3__45__cpo9iter_moveE,@object
	.size		_ZN39_INTERNAL_64453b7d_4_k_cu_7f321205_39834cuda3std6ranges3__45__cpo9iter_moveE,(_ZN39_INTERNAL_64453b7d_4_k_cu_7f321205_39834cuda3std3__45__cpo5beginE - _ZN39_INTERNAL_64453b7d_4_k_cu_7f321205_39834cuda3std6ranges3__45__cpo9iter_moveE)
_ZN39_INTERNAL_64453b7d_4_k_cu_7f321205_39834cuda3std6ranges3__45__cpo9iter_moveE:
	.zero		1
	.type		_ZN39_INTERNAL_64453b7d_4_k_cu_7f321205_39834cuda3std3__45__cpo5beginE,@object
	.size		_ZN39_INTERNAL_64453b7d_4_k_cu_7f321205_39834cuda3std3__45__cpo5beginE,(_ZN39_INTERNAL_64453b7d_4_k_cu_7f321205_39834cuda3std3__441_GLOBAL__N__64453b7d_4_k_cu_7f321205_39836ignoreE - _ZN39_INTERNAL_64453b7d_4_k_cu_7f321205_39834cuda3std3__45__cpo5beginE)
_ZN39_INTERNAL_64453b7d_4_k_cu_7f321205_39834cuda3std3__45__cpo5beginE:
	.zero		1
	.type		_ZN39_INTERNAL_64453b7d_4_k_cu_7f321205_39834cuda3std3__441_GLOBAL__N__64453b7d_4_k_cu_7f321205_39836ignoreE,@object
	.size		_ZN39_INTERNAL_64453b7d_4_k_cu_7f321205_39834cuda3std3__441_GLOBAL__N__64453b7d_4_k_cu_7f321205_39836ignoreE,(_ZN39_INTERNAL_64453b7d_4_k_cu_7f321205_39834cute7productE - _ZN39_INTERNAL_64453b7d_4_k_cu_7f321205_39834cuda3std3__441_GLOBAL__N__64453b7d_4_k_cu_7f321205_39836ignoreE)
_ZN39_INTERNAL_64453b7d_4_k_cu_7f321205_39834cuda3std3__441_GLOBAL__N__64453b7d_4_k_cu_7f321205_39836ignoreE:
	.zero		1
	.type		_ZN39_INTERNAL_64453b7d_4_k_cu_7f321205_39834cute7productE,@object
	.size		_ZN39_INTERNAL_64453b7d_4_k_cu_7f321205_39834cute7productE,(_ZN39_INTERNAL_64453b7d_4_k_cu_7f321205_39834cuda3std3__45__cpo3endE - _ZN39_INTERNAL_64453b7d_4_k_cu_7f321205_39834cute7productE)
_ZN39_INTERNAL_64453b7d_4_k_cu_7f321205_39834cute7productE:
	.zero		1
	.type		_ZN39_INTERNAL_64453b7d_4_k_cu_7f321205_39834cuda3std3__45__cpo3endE,@object
	.size		_ZN39_INTERNAL_64453b7d_4_k_cu_7f321205_39834cuda3std3__45__cpo3endE,(_ZN39_INTERNAL_64453b7d_4_k_cu_7f321205_39834cuda3std3__419piecewise_constructE - _ZN39_INTERNAL_64453b7d_4_k_cu_7f321205_39834cuda3std3__45__cpo3endE)
_ZN39_INTERNAL_64453b7d_4_k_cu_7f321205_39834cuda3std3__45__cpo3endE:
	.zero		1
	.type		_ZN39_INTERNAL_64453b7d_4_k_cu_7f321205_39834cuda3std3__419piecewise_constructE,@object
	.size		_ZN39_INTERNAL_64453b7d_4_k_cu_7f321205_39834cuda3std3__419piecewise_constructE,(_ZN39_INTERNAL_64453b7d_4_k_cu_7f321205_39834cuda3std3__45__cpo4cendE - _ZN39_INTERNAL_64453b7d_4_k_cu_7f321205_39834cuda3std3__419piecewise_constructE)
_ZN39_INTERNAL_64453b7d_4_k_cu_7f321205_39834cuda3std3__419piecewise_constructE:
	.zero		1
	.type		_ZN39_INTERNAL_64453b7d_4_k_cu_7f321205_39834cuda3std3__45__cpo4cendE,@object
	.size		_ZN39_INTERNAL_64453b7d_4_k_cu_7f321205_39834cuda3std3__45__cpo4cendE,(_ZN39_INTERNAL_64453b7d_4_k_cu_7f321205_39834cuda3std6ranges3__45__cpo4swapE - _ZN39_INTERNAL_64453b7d_4_k_cu_7f321205_39834cuda3std3__45__cpo4cendE)
_ZN39_INTERNAL_64453b7d_4_k_cu_7f321205_39834cuda3std3__45__cpo4cendE:
	.zero		1
	.type		_ZN39_INTERNAL_64453b7d_4_k_cu_7f321205_39834cuda3std6ranges3__45__cpo4swapE,@object
	.size		_ZN39_INTERNAL_64453b7d_4_k_cu_7f321205_39834cuda3std6ranges3__45__cpo4swapE,(.L_8 - _ZN39_INTERNAL_64453b7d_4_k_cu_7f321205_39834cuda3std6ranges3__45__cpo4swapE)
_ZN39_INTERNAL_64453b7d_4_k_cu_7f321205_39834cuda3std6ranges3__45__cpo4swapE:
	.zero		1
.L_8:


//--------------------- .nv.constant0._ZN7cutlass13device_kernelINS_4gemm6kernel13GemmUniversalIN4cute5tupleIJiiiiEEENS1_10collective13CollectiveMmaINS1_34MainloopSm90TmaGmmaWarpSpecializedILi11ENS5_IJNS4_1CILi2EEENSA_ILi1EEESC_EEENS1_35KernelTmaWarpSpecializedCooperativeEEENS5_IJNSA_ILi384EEENSA_ILi240EEENSA_ILi16EEEEEENS_6half_tENS5_IJlSC_lEEESK_SL_NS4_8TiledMMAINS4_8MMA_AtomIJNS4_4SM904GMMA25MMA_64x16x16_F32F16F16_SSILNSP_5MajorE0ELSR_0ELNSP_7ScaleInE1ELSS_1EEEEEENS4_6LayoutISD_NS5_IJSC_NSA_ILi0EEESW_EEEEENS5_IJNS4_10UnderscoreESZ_SZ_EEEEENS4_13SM90_TMA_LOADENS4_14ComposedLayoutINS4_7SwizzleILi1ELi4ELi3EEENS4_18smem_ptr_flag_bitsILi16EEENSV_INS5_IJNSA_ILi8EEESI_EEENS5_IJSI_SC_EEEEEEEvNS4_8identityENS4_23SM90_TMA_LOAD_MULTICASTES1C_vS1D_EENS_8epilogue10collective6detail29Sm90TmaWarpSpecializedAdapterINS1H_15DefaultEpilogueISK_SL_SL_NS1G_6thread17LinearCombinationISK_Li1EffLNS1L_9ScaleType4KindE0ELNS_15FloatRoundStyleE2ESK_EENS1_15EpilogueDefaultEEEEEvvEEEEvNT_6ParamsE --------------------------
	.section	.nv.constant0._ZN7cutlass13device_kernelINS_4gemm6kernel13GemmUniversalIN4cute5tupleIJiiiiEEENS1_10collective13CollectiveMmaINS1_34MainloopSm90TmaGmmaWarpSpecializedILi11ENS5_IJNS4_1CILi2EEENSA_ILi1EEESC_EEENS1_35KernelTmaWarpSpecializedCooperativeEEENS5_IJNSA_ILi384EEENSA_ILi240EEENSA_ILi16EEEEEENS_6half_tENS5_IJlSC_lEEESK_SL_NS4_8TiledMMAINS4_8MMA_AtomIJNS4_4SM904GMMA25MMA_64x16x16_F32F16F16_SSILNSP_5MajorE0ELSR_0ELNSP_7ScaleInE1ELSS_1EEEEEENS4_6LayoutISD_NS5_IJSC_NSA_ILi0EEESW_EEEEENS5_IJNS4_10UnderscoreESZ_SZ_EEEEENS4_13SM90_TMA_LOADENS4_14ComposedLayoutINS4_7SwizzleILi1ELi4ELi3EEENS4_18smem_ptr_flag_bitsILi16EEENSV_INS5_IJNSA_ILi8EEESI_EEENS5_IJSI_SC_EEEEEEEvNS4_8identityENS4_23SM90_TMA_LOAD_MULTICASTES1C_vS1D_EENS_8epilogue10collective6detail29Sm90TmaWarpSpecializedAdapterINS1H_15DefaultEpilogueISK_SL_SL_NS1G_6thread17LinearCombinationISK_Li1EffLNS1L_9ScaleType4KindE0ELNS_15FloatRoundStyleE2ESK_EENS1_15EpilogueDefaultEEEEEvvEEEEvNT_6ParamsE,"a",@progbits
	.sectionflags	@""
	.align	4
.nv.constant0._ZN7cutlass13device_kernelINS_4gemm6kernel13GemmUniversalIN4cute5tupleIJiiiiEEENS1_10collective13CollectiveMmaINS1_34MainloopSm90TmaGmmaWarpSpecializedILi11ENS5_IJNS4_1CILi2EEENSA_ILi1EEESC_EEENS1_35KernelTmaWarpSpecializedCooperativeEEENS5_IJNSA_ILi384EEENSA_ILi240EEENSA_ILi16EEEEEENS_6half_tENS5_IJlSC_lEEESK_SL_NS4_8TiledMMAINS4_8MMA_AtomIJNS4_4SM904GMMA25MMA_64x16x16_F32F16F16_SSILNSP_5MajorE0ELSR_0ELNSP_7ScaleInE1ELSS_1EEEEEENS4_6LayoutISD_NS5_IJSC_NSA_ILi0EEESW_EEEEENS5_IJNS4_10UnderscoreESZ_SZ_EEEEENS4_13SM90_TMA_LOADENS4_14ComposedLayoutINS4_7SwizzleILi1ELi4ELi3EEENS4_18smem_ptr_flag_bitsILi16EEENSV_INS5_IJNSA_ILi8EEESI_EEENS5_IJSI_SC_EEEEEEEvNS4_8identityENS4_23SM90_TMA_LOAD_MULTICASTES1C_vS1D_EENS_8epilogue10collective6detail29Sm90TmaWarpSpecializedAdapterINS1H_15DefaultEpilogueISK_SL_SL_NS1G_6thread17LinearCombinationISK_Li1EffLNS1L_9ScaleType4KindE0ELNS_15FloatRoundStyleE2ESK_EENS1_15EpilogueDefaultEEEEEvvEEEEvNT_6ParamsE:
	.zero		1664


//--------------------- SYMBOLS --------------------------

	.type		.nv.reservedSmem.offset0,@object
	.size		.nv.reservedSmem.offset0,0x4
	.type		__assertfail,@function
